// auto-generated by cutlass_sweep.conv — config: {"arch": "sm_100", "cluster_m": 2, "cluster_n": 1, "conv_kind": "wgrad", "dtype": "fp16", "ndim": 3, "tile_k": 64, "tile_m": 256, "tile_n": 128}
#include "cutlass/cutlass.h"
#include "cute/tensor.hpp"
#include "cutlass/kernel_hardware_info.hpp"
#include "cutlass/conv/convolution.h"
#include "cutlass/conv/dispatch_policy.hpp"
#include "cutlass/conv/collective/collective_builder.hpp"
#include "cutlass/conv/kernel/conv_universal.hpp"
#include "cutlass/conv/device/conv_universal_adapter.hpp"
#include "cutlass/epilogue/collective/collective_builder.hpp"

using namespace cute;
using Elem = cutlass::half_t;
using Acc  = float;
using LayoutAB = cutlass::layout::TensorNDHWC;
using LayoutC  = cutlass::layout::TensorKCSRT;
constexpr auto ConvOp = cutlass::conv::Operator::kWgrad;
using TileShape    = Shape<_256, Shape<_128>, Shape<_64>>;
using ClusterShape = Shape<_2, _1, _1>;

using CollectiveEpilogue = typename cutlass::epilogue::collective::CollectiveBuilder<
    cutlass::arch::Sm100, cutlass::arch::OpClassTensorOp,
    TileShape, ClusterShape,
    cutlass::epilogue::collective::EpilogueTileAuto,
    Acc, Acc,
    Elem, LayoutC, 128 / cutlass::sizeof_bits<Elem>::value,
    Elem, LayoutC, 128 / cutlass::sizeof_bits<Elem>::value,
    cutlass::epilogue::collective::EpilogueScheduleAuto
  >::CollectiveOp;

using CollectiveMainloop = typename cutlass::conv::collective::CollectiveBuilder<
    cutlass::arch::Sm100, cutlass::arch::OpClassTensorOp, ConvOp,
    Elem, LayoutAB, 128 / cutlass::sizeof_bits<Elem>::value,
    Elem, LayoutAB, 128 / cutlass::sizeof_bits<Elem>::value,
    Acc,
    TileShape, ClusterShape,
    cutlass::conv::collective::StageCountAutoCarveout<
        static_cast<int>(sizeof(typename CollectiveEpilogue::SharedStorage))>,
    cutlass::conv::collective::KernelScheduleAuto
  >::CollectiveOp;

using ProblemShape = cutlass::conv::ConvProblemShape<
    ConvOp, CollectiveMainloop::DispatchPolicy::NumSpatialDimensions>;
using ConvKernel = cutlass::conv::kernel::ConvUniversal<
    ProblemShape, CollectiveMainloop, CollectiveEpilogue>;
using Conv = cutlass::conv::device::ConvUniversalAdapter<ConvKernel>;

auto* _anchor = &cutlass::device_kernel<ConvKernel>;


// ===== COMPILED SASS (sm_100a) =====

	.target	sm_100a

	.elftype	@"ET_EXEC"


//--------------------- .note.nv.tkinfo           --------------------------
	.section	.note.nv.tkinfo,"",@"SHT_NOTE"
	.sectionflags	@"SHF_NOTE_NV_TKINFO"
	.tkinfo
        /*0018*/ 	.word	0x00000002
        /*0030*/ 	.string	""
        /*0030*/ 	.string	"ptxas"
        /*0030*/ 	.string	"Cuda compilation tools, release 13.0, V13.0.88"
        /*0030*/ 	.string	"Build cuda_13.0.r13.0/compiler.36424714_0"
        /*0030*/ 	.string	"-arch sm_100a -m 64 "



//--------------------- .note.nv.cuinfo           --------------------------
	.section	.note.nv.cuinfo,"",@"SHT_NOTE"
	.sectionflags	@"SHF_NOTE_NV_CUINFO"
        /*0018*/ 	.short	0x0002
        /*001a*/ 	.short	0x0064
        /*001c*/ 	.short	0x0082
	.zero		2


//--------------------- .nv.info                  --------------------------
	.section	.nv.info,"",@"SHT_CUDA_INFO"
	.align	4


	//----- nvinfo : EIATTR_REGCOUNT
	.align		4
        /*0000*/ 	.byte	0x04, 0x2f
        /*0002*/ 	.short	(.L_19 - .L_18)
	.align		4
.L_18:
        /*0004*/ 	.word	index@(_ZN7cutlass13device_kernelINS_4conv6kernel13ConvUniversalINS1_16ConvProblemShapeILNS1_8OperatorE2ELi3EEENS1_10collective14CollectiveConvINS1_47MainloopSm100TmaUmmaWarpSpecializedImplicitGemmILS5_2ELi8ELi3ELi1ELi2EN4cute5tupleIJNSA_1CILi2EEENSC_ILi1EEESE_EEEEENSB_IJNSC_ILi256EEENSB_IJNSC_ILi128EEEEEENSB_IJNSC_ILi64EEEEEEEEENS_6half_tESN_NSA_8TiledMMAINSA_8MMA_AtomIJNSA_26SM100_MMA_F16BF16_2x1SM_SSISN_SN_fLi256ELi128ELNSA_4UMMA5MajorE1ELSS_1ELNSR_7ScaleInE0ELST_0EEEEEENSA_6LayoutINSB_IJSE_SE_SE_EEENSB_IJNSC_ILi0EEESY_SY_EEEEENSB_IJNSA_10UnderscoreES11_S11_EEEEENS7_6detail27Sm100ImplicitGemmTileTraitsINSA_18SM100_TMA_2SM_LOADENSA_14ComposedLayoutINSA_7SwizzleILi3ELi4ELi3EEENSA_18smem_ptr_flag_bitsILi16EEENSW_INSB_IJSK_NSC_ILi8EEEEEENSB_IJSE_SK_EEEEEEEvEENS15_INSA_25SM100_TMA_2SM_LOAD_IM2COLES1G_vEEEENS_8epilogue10collective18CollectiveEpilogueINS1L_23Sm100TmaWarpSpecializedILi4ELi2ELi32ELb1ELb0EEEJNSB_IJSI_SJ_SL_EEENSB_IJNSW_ISI_SE_EENSW_INSC_ILi32EEESE_EEEEESN_NSB_IJlNSB_IJSE_lllEEESY_EEESN_S1W_NS1L_6fusion15FusionCallbacksIS1P_NS1X_17LinearCombinationISN_fSN_fLNS_15FloatRoundStyleE2EEES1Q_S1U_JEEENSA_5SM1004TMEM4LOAD26SM100_TMEM_LOAD_32dp32b32xENSA_13SM90_TMA_LOADENS17_INS18_ILi2ELi4ELi3EEES1B_NSW_INSB_IJS1C_S1S_EEENSB_IJS1S_SE_EEEEEEENSA_39AutoVectorizingCopyWithAssumedAlignmentILi128EEENSA_14SM90_TMA_STOREES2C_S2E_S2E_EEEvvEEEEvNT_6ParamsE)
        /*0008*/ 	.word	0x0000007a


	//----- nvinfo : EIATTR_FRAME_SIZE
	.align		4
.L_19:
        /*000c*/ 	.byte	0x04, 0x11
        /*000e*/ 	.short	(.L_21 - .L_20)
	.align		4
.L_20:
        /*0010*/ 	.word	index@($__internal_2_$__cuda_sm10x_tcgen05_guardrail_trap_unallocated_columns_being_dealloced)
        /*0014*/ 	.word	0x00000008


	//----- nvinfo : EIATTR_FRAME_SIZE
	.align		4
.L_21:
        /*0018*/ 	.byte	0x04, 0x11
        /*001a*/ 	.short	(.L_23 - .L_22)
	.align		4
.L_22:
        /*001c*/ 	.word	index@($__internal_1_$__cuda_sm10x_tcgen05_guardrail_trap_phase_invalid_during_alloc)
        /*0020*/ 	.word	0x00000008


	//----- nvinfo : EIATTR_FRAME_SIZE
	.align		4
.L_23:
        /*0024*/ 	.byte	0x04, 0x11
        /*0026*/ 	.short	(.L_25 - .L_24)
	.align		4
.L_24:
        /*0028*/ 	.word	index@($__internal_0_$__cuda_sm10x_tcgen05_guardrail_trap_col_being_dealloced_not_returned_by_alloc)
        /*002c*/ 	.word	0x00000008


	//----- nvinfo : EIATTR_FRAME_SIZE
	.align		4
.L_25:
        /*0030*/ 	.byte	0x04, 0x11
        /*0032*/ 	.short	(.L_27 - .L_26)
	.align		4
.L_26:
        /*0034*/ 	.word	index@(_ZN7cutlass13device_kernelINS_4conv6kernel13ConvUniversalINS1_16ConvProblemShapeILNS1_8OperatorE2ELi3EEENS1_10collective14CollectiveConvINS1_47MainloopSm100TmaUmmaWarpSpecializedImplicitGemmILS5_2ELi8ELi3ELi1ELi2EN4cute5tupleIJNSA_1CILi2EEENSC_ILi1EEESE_EEEEENSB_IJNSC_ILi256EEENSB_IJNSC_ILi128EEEEEENSB_IJNSC_ILi64EEEEEEEEENS_6half_tESN_NSA_8TiledMMAINSA_8MMA_AtomIJNSA_26SM100_MMA_F16BF16_2x1SM_SSISN_SN_fLi256ELi128ELNSA_4UMMA5MajorE1ELSS_1ELNSR_7ScaleInE0ELST_0EEEEEENSA_6LayoutINSB_IJSE_SE_SE_EEENSB_IJNSC_ILi0EEESY_SY_EEEEENSB_IJNSA_10UnderscoreES11_S11_EEEEENS7_6detail27Sm100ImplicitGemmTileTraitsINSA_18SM100_TMA_2SM_LOADENSA_14ComposedLayoutINSA_7SwizzleILi3ELi4ELi3EEENSA_18smem_ptr_flag_bitsILi16EEENSW_INSB_IJSK_NSC_ILi8EEEEEENSB_IJSE_SK_EEEEEEEvEENS15_INSA_25SM100_TMA_2SM_LOAD_IM2COLES1G_vEEEENS_8epilogue10collective18CollectiveEpilogueINS1L_23Sm100TmaWarpSpecializedILi4ELi2ELi32ELb1ELb0EEEJNSB_IJSI_SJ_SL_EEENSB_IJNSW_ISI_SE_EENSW_INSC_ILi32EEESE_EEEEESN_NSB_IJlNSB_IJSE_lllEEESY_EEESN_S1W_NS1L_6fusion15FusionCallbacksIS1P_NS1X_17LinearCombinationISN_fSN_fLNS_15FloatRoundStyleE2EEES1Q_S1U_JEEENSA_5SM1004TMEM4LOAD26SM100_TMEM_LOAD_32dp32b32xENSA_13SM90_TMA_LOADENS17_INS18_ILi2ELi4ELi3EEES1B_NSW_INSB_IJS1C_S1S_EEENSB_IJS1S_SE_EEEEEEENSA_39AutoVectorizingCopyWithAssumedAlignmentILi128EEENSA_14SM90_TMA_STOREES2C_S2E_S2E_EEEvvEEEEvNT_6ParamsE)
        /*0038*/ 	.word	0x00000008


	//----- nvinfo : EIATTR_MIN_STACK_SIZE
	.align		4
.L_27:
        /*003c*/ 	.byte	0x04, 0x12
        /*003e*/ 	.short	(.L_29 - .L_28)
	.align		4
.L_28:
        /*0040*/ 	.word	index@(_ZN7cutlass13device_kernelINS_4conv6kernel13ConvUniversalINS1_16ConvProblemShapeILNS1_8OperatorE2ELi3EEENS1_10collective14CollectiveConvINS1_47MainloopSm100TmaUmmaWarpSpecializedImplicitGemmILS5_2ELi8ELi3ELi1ELi2EN4cute5tupleIJNSA_1CILi2EEENSC_ILi1EEESE_EEEEENSB_IJNSC_ILi256EEENSB_IJNSC_ILi128EEEEEENSB_IJNSC_ILi64EEEEEEEEENS_6half_tESN_NSA_8TiledMMAINSA_8MMA_AtomIJNSA_26SM100_MMA_F16BF16_2x1SM_SSISN_SN_fLi256ELi128ELNSA_4UMMA5MajorE1ELSS_1ELNSR_7ScaleInE0ELST_0EEEEEENSA_6LayoutINSB_IJSE_SE_SE_EEENSB_IJNSC_ILi0EEESY_SY_EEEEENSB_IJNSA_10UnderscoreES11_S11_EEEEENS7_6detail27Sm100ImplicitGemmTileTraitsINSA_18SM100_TMA_2SM_LOADENSA_14ComposedLayoutINSA_7SwizzleILi3ELi4ELi3EEENSA_18smem_ptr_flag_bitsILi16EEENSW_INSB_IJSK_NSC_ILi8EEEEEENSB_IJSE_SK_EEEEEEEvEENS15_INSA_25SM100_TMA_2SM_LOAD_IM2COLES1G_vEEEENS_8epilogue10collective18CollectiveEpilogueINS1L_23Sm100TmaWarpSpecializedILi4ELi2ELi32ELb1ELb0EEEJNSB_IJSI_SJ_SL_EEENSB_IJNSW_ISI_SE_EENSW_INSC_ILi32EEESE_EEEEESN_NSB_IJlNSB_IJSE_lllEEESY_EEESN_S1W_NS1L_6fusion15FusionCallbacksIS1P_NS1X_17LinearCombinationISN_fSN_fLNS_15FloatRoundStyleE2EEES1Q_S1U_JEEENSA_5SM1004TMEM4LOAD26SM100_TMEM_LOAD_32dp32b32xENSA_13SM90_TMA_LOADENS17_INS18_ILi2ELi4ELi3EEES1B_NSW_INSB_IJS1C_S1S_EEENSB_IJS1S_SE_EEEEEEENSA_39AutoVectorizingCopyWithAssumedAlignmentILi128EEENSA_14SM90_TMA_STOREES2C_S2E_S2E_EEEvvEEEEvNT_6ParamsE)
        /*0044*/ 	.word	0x00000008
.L_29:


//--------------------- .nv.compat                --------------------------
	.section	.nv.compat,"",@"SHT_CUDA_COMPAT_INFO"
	.align	4
        /*0000*/ 	.byte	0x02, 0x09, 0x01, 0x00, 0x02, 0x02, 0x02, 0x00, 0x02, 0x05, 0x05, 0x00, 0x03, 0x07, 0x01, 0x01
        /*0010*/ 	.byte	0x02, 0x03, 0x01, 0x00, 0x02, 0x06, 0x01, 0x00, 0x04, 0x0b, 0x08, 0x00, 0x09, 0x00, 0x00, 0x00
        /*0020*/ 	.byte	0x00, 0x00, 0x00, 0x00


//--------------------- .nv.info._ZN7cutlass13device_kernelINS_4conv6kernel13ConvUniversalINS1_16ConvProblemShapeILNS1_8OperatorE2ELi3EEENS1_10collective14CollectiveConvINS1_47MainloopSm100TmaUmmaWarpSpecializedImplicitGemmILS5_2ELi8ELi3ELi1ELi2EN4cute5tupleIJNSA_1CILi2EEENSC_ILi1EEESE_EEEEENSB_IJNSC_ILi256EEENSB_IJNSC_ILi128EEEEEENSB_IJNSC_ILi64EEEEEEEEENS_6half_tESN_NSA_8TiledMMAINSA_8MMA_AtomIJNSA_26SM100_MMA_F16BF16_2x1SM_SSISN_SN_fLi256ELi128ELNSA_4UMMA5MajorE1ELSS_1ELNSR_7ScaleInE0ELST_0EEEEEENSA_6LayoutINSB_IJSE_SE_SE_EEENSB_IJNSC_ILi0EEESY_SY_EEEEENSB_IJNSA_10UnderscoreES11_S11_EEEEENS7_6detail27Sm100ImplicitGemmTileTraitsINSA_18SM100_TMA_2SM_LOADENSA_14ComposedLayoutINSA_7SwizzleILi3ELi4ELi3EEENSA_18smem_ptr_flag_bitsILi16EEENSW_INSB_IJSK_NSC_ILi8EEEEEENSB_IJSE_SK_EEEEEEEvEENS15_INSA_25SM100_TMA_2SM_LOAD_IM2COLES1G_vEEEENS_8epilogue10collective18CollectiveEpilogueINS1L_23Sm100TmaWarpSpecializedILi4ELi2ELi32ELb1ELb0EEEJNSB_IJSI_SJ_SL_EEENSB_IJNSW_ISI_SE_EENSW_INSC_ILi32EEESE_EEEEESN_NSB_IJlNSB_IJSE_lllEEESY_EEESN_S1W_NS1L_6fusion15FusionCallbacksIS1P_NS1X_17LinearCombinationISN_fSN_fLNS_15FloatRoundStyleE2EEES1Q_S1U_JEEENSA_5SM1004TMEM4LOAD26SM100_TMEM_LOAD_32dp32b32xENSA_13SM90_TMA_LOADENS17_INS18_ILi2ELi4ELi3EEES1B_NSW_INSB_IJS1C_S1S_EEENSB_IJS1S_SE_EEEEEEENSA_39AutoVectorizingCopyWithAssumedAlignmentILi128EEENSA_14SM90_TMA_STOREES2C_S2E_S2E_EEEvvEEEEvNT_6ParamsE --------------------------
	.section	.nv.info._ZN7cutlass13device_kernelINS_4conv6kernel13ConvUniversalINS1_16ConvProblemShapeILNS1_8OperatorE2ELi3EEENS1_10collective14CollectiveConvINS1_47MainloopSm100TmaUmmaWarpSpecializedImplicitGemmILS5_2ELi8ELi3ELi1ELi2EN4cute5tupleIJNSA_1CILi2EEENSC_ILi1EEESE_EEEEENSB_IJNSC_ILi256EEENSB_IJNSC_ILi128EEEEEENSB_IJNSC_ILi64EEEEEEEEENS_6half_tESN_NSA_8TiledMMAINSA_8MMA_AtomIJNSA_26SM100_MMA_F16BF16_2x1SM_SSISN_SN_fLi256ELi128ELNSA_4UMMA5MajorE1ELSS_1ELNSR_7ScaleInE0ELST_0EEEEEENSA_6LayoutINSB_IJSE_SE_SE_EEENSB_IJNSC_ILi0EEESY_SY_EEEEENSB_IJNSA_10UnderscoreES11_S11_EEEEENS7_6detail27Sm100ImplicitGemmTileTraitsINSA_18SM100_TMA_2SM_LOADENSA_14ComposedLayoutINSA_7SwizzleILi3ELi4ELi3EEENSA_18smem_ptr_flag_bitsILi16EEENSW_INSB_IJSK_NSC_ILi8EEEEEENSB_IJSE_SK_EEEEEEEvEENS15_INSA_25SM100_TMA_2SM_LOAD_IM2COLES1G_vEEEENS_8epilogue10collective18CollectiveEpilogueINS1L_23Sm100TmaWarpSpecializedILi4ELi2ELi32ELb1ELb0EEEJNSB_IJSI_SJ_SL_EEENSB_IJNSW_ISI_SE_EENSW_INSC_ILi32EEESE_EEEEESN_NSB_IJlNSB_IJSE_lllEEESY_EEESN_S1W_NS1L_6fusion15FusionCallbacksIS1P_NS1X_17LinearCombinationISN_fSN_fLNS_15FloatRoundStyleE2EEES1Q_S1U_JEEENSA_5SM1004TMEM4LOAD26SM100_TMEM_LOAD_32dp32b32xENSA_13SM90_TMA_LOADENS17_INS18_ILi2ELi4ELi3EEES1B_NSW_INSB_IJS1C_S1S_EEENSB_IJS1S_SE_EEEEEEENSA_39AutoVectorizingCopyWithAssumedAlignmentILi128EEENSA_14SM90_TMA_STOREES2C_S2E_S2E_EEEvvEEEEvNT_6ParamsE,"",@"SHT_CUDA_INFO"
	.sectionflags	@""
	.align	4


	//----- nvinfo : EIATTR_CUDA_API_VERSION
	.align		4
        /*0000*/ 	.byte	0x04, 0x37
        /*0002*/ 	.short	(.L_31 - .L_30)
.L_30:
        /*0004*/ 	.word	0x00000082


	//----- nvinfo : EIATTR_KPARAM_INFO
	.align		4
.L_31:
        /*0008*/ 	.byte	0x04, 0x17
        /*000a*/ 	.short	(.L_33 - .L_32)
.L_32:
        /*000c*/ 	.word	0x00000000
        /*0010*/ 	.short	0x0000
        /*0012*/ 	.short	0x0000
        /*0014*/ 	.byte	0x00, 0xf0, 0x01, 0x24


	//----- nvinfo : EIATTR_AT_ENTRY_FRAGMENTS
	.align		4
.L_33:
        /*0018*/ 	.byte	0x04, 0x4f
        /*001a*/ 	.short	(.L_35 - .L_34)


	//   ....[0]....
.L_34:
        /*001c*/ 	.word	0x00000007


	//----- nvinfo : EIATTR_RESERVED_SMEM_USED
	.align		4
.L_35:
        /*0020*/ 	.byte	0x01, 0x41
	.zero		2


	//----- nvinfo : EIATTR_SPARSE_MMA_MASK
	.align		4
        /*0024*/ 	.byte	0x03, 0x50
        /*0026*/ 	.short	0x0000


	//----- nvinfo : EIATTR_TCGEN05_2CTA_USED
	.align		4
        /*0028*/ 	.byte	0x01, 0x52
	.zero		2


	//----- nvinfo : EIATTR_MAXREG_COUNT
	.align		4
        /*002c*/ 	.byte	0x03, 0x1b
        /*002e*/ 	.short	0x00ff


	//----- nvinfo : EIATTR_NUM_BARRIERS
	.align		4
        /*0030*/ 	.byte	0x02, 0x4c
        /*0032*/ 	.byte	0x07
	.zero		1


	//----- nvinfo : EIATTR_EXTERNS
	.align		4
        /*0034*/ 	.byte	0x04, 0x0f
        /*0036*/ 	.short	(.L_37 - .L_36)


	//   ....[0]....
	.align		4
.L_36:
        /*0038*/ 	.word	index@(__assertfail)


	//----- nvinfo : EIATTR_MERCURY_ISA_VERSION
	.align		4
.L_37:
        /*003c*/ 	.byte	0x03, 0x5f
        /*003e*/ 	.short	0x0101


	//----- nvinfo : EIATTR_INT_WARP_WIDE_INSTR_OFFSETS
	.align		4
        /*0040*/ 	.byte	0x04, 0x31
        /*0042*/ 	.short	(.L_39 - .L_38)


	//   ....[0]....
.L_38:
        /*0044*/ 	.word	0x00000cd0


	//   ....[1]....
        /*0048*/ 	.word	0x00000d80


	//   ....[2]....
        /*004c*/ 	.word	0x00004bf0


	//   ....[3]....
        /*0050*/ 	.word	0x00004c10


	//   ....[4]....
        /*0054*/ 	.word	0x00004c40


	//   ....[5]....
        /*0058*/ 	.word	0x00005ea0


	//   ....[6]....
        /*005c*/ 	.word	0x00005f00


	//   ....[7]....
        /*0060*/ 	.word	0x00006000


	//   ....[8]....
        /*0064*/ 	.word	0x00006080


	//   ....[9]....
        /*0068*/ 	.word	0x00006160


	//   ....[10]....
        /*006c*/ 	.word	0x000061f0


	//   ....[11]....
        /*0070*/ 	.word	0x000062e0


	//   ....[12]....
        /*0074*/ 	.word	0x00006390


	//----- nvinfo : EIATTR_COOP_GROUP_MASK_REGIDS
	.align		4
.L_39:
        /*0078*/ 	.byte	0x04, 0x29
        /*007a*/ 	.short	(.L_41 - .L_40)


	//   ....[0]....
.L_40:
        /*007c*/ 	.word	0xffffffff


	//   ....[1]....
        /*0080*/ 	.word	0xffffffff


	//   ....[2]....
        /*0084*/ 	.word	0xffffffff


	//   ....[3]....
        /*0088*/ 	.word	0xffffffff


	//   ....[4]....
        /*008c*/ 	.word	0xffffffff


	//   ....[5]....
        /*0090*/ 	.word	0xffffffff


	//   ....[6]....
        /*0094*/ 	.word	0xffffffff


	//   ....[7]....
        /*0098*/ 	.word	0xffffffff


	//   ....[8]....
        /*009c*/ 	.word	0xffffffff


	//   ....[9]....
        /*00a0*/ 	.word	0xffffffff


	//   ....[10]....
        /*00a4*/ 	.word	0xffffffff


	//   ....[11]....
        /*00a8*/ 	.word	0xffffffff


	//   ....[12]....
        /*00ac*/ 	.word	0xffffffff


	//----- nvinfo : EIATTR_COOP_GROUP_INSTR_OFFSETS
	.align		4
.L_41:
        /*00b0*/ 	.byte	0x04, 0x28
        /*00b2*/ 	.short	(.L_43 - .L_42)


	//   ....[0]....
.L_42:
        /*00b4*/ 	.word	0x000000d0


	//   ....[1]....
        /*00b8*/ 	.word	0x00000540


	//   ....[2]....
        /*00bc*/ 	.word	0x00000760


	//   ....[3]....
        /*00c0*/ 	.word	0x00000900


	//   ....[4]....
        /*00c4*/ 	.word	0x00000a00


	//   ....[5]....
        /*00c8*/ 	.word	0x00000b50


	//   ....[6]....
        /*00cc*/ 	.word	0x00000df0


	//   ....[7]....
        /*00d0*/ 	.word	0x00002c10


	//   ....[8]....
        /*00d4*/ 	.word	0x00003ad0


	//   ....[9]....
        /*00d8*/ 	.word	0x00003fa0


	//   ....[10]....
        /*00dc*/ 	.word	0x00003fd0


	//   ....[11]....
        /*00e0*/ 	.word	0x00004b10


	//   ....[12]....
        /*00e4*/ 	.word	0x00004d10


	//----- nvinfo : EIATTR_VRC_CTA_INIT_COUNT
	.align		4
.L_43:
        /*00e8*/ 	.byte	0x02, 0x4a
        /*00ea*/ 	.byte	0x80
	.zero		1


	//----- nvinfo : EIATTR_SYSCALL_OFFSETS
	.align		4
        /*00ec*/ 	.byte	0x04, 0x46
        /*00ee*/ 	.short	(.L_45 - .L_44)


	//   ....[0]....
.L_44:
        /*00f0*/ 	.word	0x00007600


	//   ....[1]....
        /*00f4*/ 	.word	0x000076f0


	//   ....[2]....
        /*00f8*/ 	.word	0x00007ec0


	//   ....[3]....
        /*00fc*/ 	.word	0x00008b40


	//   ....[4]....
        /*0100*/ 	.word	0x00009780


	//   ....[5]....
        /*0104*/ 	.word	0x0000a3b0


	//----- nvinfo : EIATTR_MBARRIER_INSTR_OFFSETS
	.align		4
.L_45:
        /*0108*/ 	.byte	0x04, 0x39
        /*010a*/ 	.short	(.L_47 - .L_46)


	//   ....[0]....
.L_46:
        /*010c*/ 	.word	0x00000650
        /*0110*/ 	.word	0x000000ff
        /*0114*/ 	.word	0x00000000
        /*0118*/ 	.short	0x0100
        /*011a*/ 	.byte	0x04
	.zero		1


	//   ....[1]....
        /*011c*/ 	.word	0x00000660
        /*0120*/ 	.word	0x000000ff
        /*0124*/ 	.word	0x00000040
        /*0128*/ 	.short	0x0100
        /*012a*/ 	.byte	0x04
	.zero		1


	//   ....[2]....
        /*012c*/ 	.word	0x00000670
        /*0130*/ 	.word	0x000000ff
        /*0134*/ 	.word	0x00000008
        /*0138*/ 	.short	0x0100
        /*013a*/ 	.byte	0x04
	.zero		1


	//   ....[3]....
        /*013c*/ 	.word	0x00000680
        /*0140*/ 	.word	0x000000ff
        /*0144*/ 	.word	0x00000048
        /*0148*/ 	.short	0x0100
        /*014a*/ 	.byte	0x04
	.zero		1


	//   ....[4]....
        /*014c*/ 	.word	0x00000690
        /*0150*/ 	.word	0x000000ff
        /*0154*/ 	.word	0x00000010
        /*0158*/ 	.short	0x0100
        /*015a*/ 	.byte	0x04
	.zero		1


	//   ....[5]....
        /*015c*/ 	.word	0x000006a0
        /*0160*/ 	.word	0x000000ff
        /*0164*/ 	.word	0x00000050
        /*0168*/ 	.short	0x0100
        /*016a*/ 	.byte	0x04
	.zero		1


	//   ....[6]....
        /*016c*/ 	.word	0x000006b0
        /*0170*/ 	.word	0x000000ff
        /*0174*/ 	.word	0x00000018
        /*0178*/ 	.short	0x0100
        /*017a*/ 	.byte	0x04
	.zero		1


	//   ....[7]....
        /*017c*/ 	.word	0x000006c0
        /*0180*/ 	.word	0x000000ff
        /*0184*/ 	.word	0x00000058
        /*0188*/ 	.short	0x0100
        /*018a*/ 	.byte	0x04
	.zero		1


	//   ....[8]....
        /*018c*/ 	.word	0x000006d0
        /*0190*/ 	.word	0x000000ff
        /*0194*/ 	.word	0x00000020
        /*0198*/ 	.short	0x0100
        /*019a*/ 	.byte	0x04
	.zero		1


	//   ....[9]....
        /*019c*/ 	.word	0x000006e0
        /*01a0*/ 	.word	0x000000ff
        /*01a4*/ 	.word	0x00000060
        /*01a8*/ 	.short	0x0100
        /*01aa*/ 	.byte	0x04
	.zero		1


	//   ....[10]....
        /*01ac*/ 	.word	0x000006f0
        /*01b0*/ 	.word	0x000000ff
        /*01b4*/ 	.word	0x00000028
        /*01b8*/ 	.short	0x0100
        /*01ba*/ 	.byte	0x04
	.zero		1


	//   ....[11]....
        /*01bc*/ 	.word	0x00000700
        /*01c0*/ 	.word	0x000000ff
        /*01c4*/ 	.word	0x00000068
        /*01c8*/ 	.short	0x0100
        /*01ca*/ 	.byte	0x04
	.zero		1


	//   ....[12]....
        /*01cc*/ 	.word	0x00000710
        /*01d0*/ 	.word	0x000000ff
        /*01d4*/ 	.word	0x00000030
        /*01d8*/ 	.short	0x0100
        /*01da*/ 	.byte	0x04
	.zero		1


	//   ....[13]....
        /*01dc*/ 	.word	0x00000720
        /*01e0*/ 	.word	0x000000ff
        /*01e4*/ 	.word	0x00000070
        /*01e8*/ 	.short	0x0100
        /*01ea*/ 	.byte	0x04
	.zero		1


	//   ....[14]....
        /*01ec*/ 	.word	0x00000730
        /*01f0*/ 	.word	0x000000ff
        /*01f4*/ 	.word	0x00000038
        /*01f8*/ 	.short	0x0100
        /*01fa*/ 	.byte	0x04
	.zero		1


	//   ....[15]....
        /*01fc*/ 	.word	0x00000740
        /*0200*/ 	.word	0x000000ff
        /*0204*/ 	.word	0x00000078
        /*0208*/ 	.short	0x0100
        /*020a*/ 	.byte	0x04
	.zero		1


	//   ....[16]....
        /*020c*/ 	.word	0x00000870
        /*0210*/ 	.word	0x000000ff
        /*0214*/ 	.word	0x00000080
        /*0218*/ 	.short	0x0100
        /*021a*/ 	.byte	0x04
	.zero		1


	//   ....[17]....
        /*021c*/ 	.word	0x00000880
        /*0220*/ 	.word	0x000000ff
        /*0224*/ 	.word	0x000000a0
        /*0228*/ 	.short	0x0100
        /*022a*/ 	.byte	0x04
	.zero		1


	//   ....[18]....
        /*022c*/ 	.word	0x00000890
        /*0230*/ 	.word	0x000000ff
        /*0234*/ 	.word	0x00000088
        /*0238*/ 	.short	0x0100
        /*023a*/ 	.byte	0x04
	.zero		1


	//   ....[19]....
        /*023c*/ 	.word	0x000008a0
        /*0240*/ 	.word	0x000000ff
        /*0244*/ 	.word	0x000000a8
        /*0248*/ 	.short	0x0100
        /*024a*/ 	.byte	0x04
	.zero		1


	//   ....[20]....
        /*024c*/ 	.word	0x000008b0
        /*0250*/ 	.word	0x000000ff
        /*0254*/ 	.word	0x00000090
        /*0258*/ 	.short	0x0100
        /*025a*/ 	.byte	0x04
	.zero		1


	//   ....[21]....
        /*025c*/ 	.word	0x000008c0
        /*0260*/ 	.word	0x000000ff
        /*0264*/ 	.word	0x000000b0
        /*0268*/ 	.short	0x0100
        /*026a*/ 	.byte	0x04
	.zero		1


	//   ....[22]....
        /*026c*/ 	.word	0x000008d0
        /*0270*/ 	.word	0x000000ff
        /*0274*/ 	.word	0x00000098
        /*0278*/ 	.short	0x0100
        /*027a*/ 	.byte	0x04
	.zero		1


	//   ....[23]....
        /*027c*/ 	.word	0x000008e0
        /*0280*/ 	.word	0x000000ff
        /*0284*/ 	.word	0x000000b8
        /*0288*/ 	.short	0x0100
        /*028a*/ 	.byte	0x04
	.zero		1


	//   ....[24]....
        /*028c*/ 	.word	0x000009d0
        /*0290*/ 	.word	0x000000ff
        /*0294*/ 	.word	0x000000c0
        /*0298*/ 	.short	0x0100
        /*029a*/ 	.byte	0x04
	.zero		1


	//   ....[25]....
        /*029c*/ 	.word	0x000009e0
        /*02a0*/ 	.word	0x000000ff
        /*02a4*/ 	.word	0x000000c8
        /*02a8*/ 	.short	0x0100
        /*02aa*/ 	.byte	0x04
	.zero		1


	//   ....[26]....
        /*02ac*/ 	.word	0x00000b20
        /*02b0*/ 	.word	0x000000ff
        /*02b4*/ 	.word	0x000000d0
        /*02b8*/ 	.short	0x0100
        /*02ba*/ 	.byte	0x06
	.zero		1


	//   ....[27]....
        /*02bc*/ 	.word	0x00000b30
        /*02c0*/ 	.word	0x000000ff
        /*02c4*/ 	.word	0x000000d8
        /*02c8*/ 	.short	0x0100
        /*02ca*/ 	.byte	0x06
	.zero		1


	//   ....[28]....
        /*02cc*/ 	.word	0x00000c70
        /*02d0*/ 	.word	0x000000ff
        /*02d4*/ 	.word	0x000000e0
        /*02d8*/ 	.short	0x0100
        /*02da*/ 	.byte	0x04
	.zero		1


	//   ....[29]....
        /*02dc*/ 	.word	0x00000c80
        /*02e0*/ 	.word	0x000000ff
        /*02e4*/ 	.word	0x000000f0
        /*02e8*/ 	.short	0x0100
        /*02ea*/ 	.byte	0x04
	.zero		1


	//   ....[30]....
        /*02ec*/ 	.word	0x00000c90
        /*02f0*/ 	.word	0x000000ff
        /*02f4*/ 	.word	0x000000e8
        /*02f8*/ 	.short	0x0100
        /*02fa*/ 	.byte	0x04
	.zero		1


	//   ....[31]....
        /*02fc*/ 	.word	0x00000ca0
        /*0300*/ 	.word	0x000000ff
        /*0304*/ 	.word	0x000000f8
        /*0308*/ 	.short	0x0100
        /*030a*/ 	.byte	0x04
	.zero		1


	//   ....[32]....
        /*030c*/ 	.word	0x00000da0
        /*0310*/ 	.word	0x000000ff
        /*0314*/ 	.word	0x00000100
        /*0318*/ 	.short	0x0100
        /*031a*/ 	.byte	0x06
	.zero		1


	//   ....[33]....
        /*031c*/ 	.word	0x00001d60
        /*0320*/ 	.word	0x000000ff
        /*0324*/ 	.word	0x00000040
        /*0328*/ 	.short	0x010a
        /*032a*/ 	.byte	0x07
	.zero		1


	//   ....[34]....
        /*032c*/ 	.word	0x00002150
        /*0330*/ 	.word	0x000000ff
        /*0334*/ 	.word	0x00000040
        /*0338*/ 	.short	0x010a
        /*033a*/ 	.byte	0x0b
	.zero		1


	//   ....[35]....
        /*033c*/ 	.word	0x00002300
        /*0340*/ 	.word	0x000000ff
        /*0344*/ 	.word	0x00000040
        /*0348*/ 	.short	0x010a
        /*034a*/ 	.byte	0x08
	.zero		1


	//   ....[36]....
        /*034c*/ 	.word	0x000025c0
        /*0350*/ 	.word	0x000000ff
        /*0354*/ 	.word	0x000000c8
        /*0358*/ 	.short	0x0101
        /*035a*/ 	.byte	0x21
	.zero		1


	//   ....[37]....
        /*035c*/ 	.word	0x000025f0
        /*0360*/ 	.word	0x000000ff
        /*0364*/ 	.word	0x00000040
        /*0368*/ 	.short	0x010a
        /*036a*/ 	.byte	0x04
	.zero		1


	//   ....[38]....
        /*036c*/ 	.word	0x000027c0
        /*0370*/ 	.word	0x000000ff
        /*0374*/ 	.word	0x00000040
        /*0378*/ 	.short	0x010a
        /*037a*/ 	.byte	0x0b
	.zero		1


	//   ....[39]....
        /*037c*/ 	.word	0x00002970
        /*0380*/ 	.word	0x000000ff
        /*0384*/ 	.word	0x00000040
        /*0388*/ 	.short	0x010a
        /*038a*/ 	.byte	0x08
	.zero		1


	//   ....[40]....
        /*038c*/ 	.word	0x00002c20
        /*0390*/ 	.word	0x000000ff
        /*0394*/ 	.word	0x000000d0
        /*0398*/ 	.short	0x010a
        /*039a*/ 	.byte	0x21
	.zero		1


	//   ....[41]....
        /*039c*/ 	.word	0x00002ce0
        /*03a0*/ 	.word	0x000000ff
        /*03a4*/ 	.word	0x00000000
        /*03a8*/ 	.short	0x0101
        /*03aa*/ 	.byte	0x04
	.zero		1


	//   ....[42]....
        /*03ac*/ 	.word	0x000032d0
        /*03b0*/ 	.word	0x000000ff
        /*03b4*/ 	.word	0x00000000
        /*03b8*/ 	.short	0x010a
        /*03ba*/ 	.byte	0x04
	.zero		1


	//   ....[43]....
        /*03bc*/ 	.word	0x00003370
        /*03c0*/ 	.word	0x000000ff
        /*03c4*/ 	.word	0x00000000
        /*03c8*/ 	.short	0x010a
        /*03ca*/ 	.byte	0x05
	.zero		1


	//   ....[44]....
        /*03cc*/ 	.word	0x00003410
        /*03d0*/ 	.word	0x000000ff
        /*03d4*/ 	.word	0x00000000
        /*03d8*/ 	.short	0x010a
        /*03da*/ 	.byte	0x05
	.zero		1


	//   ....[45]....
        /*03dc*/ 	.word	0x000034b0
        /*03e0*/ 	.word	0x000000ff
        /*03e4*/ 	.word	0x00000000
        /*03e8*/ 	.short	0x010a
        /*03ea*/ 	.byte	0x05
	.zero		1


	//   ....[46]....
        /*03ec*/ 	.word	0x00003550
        /*03f0*/ 	.word	0x000000ff
        /*03f4*/ 	.word	0x00000000
        /*03f8*/ 	.short	0x010a
        /*03fa*/ 	.byte	0x05
	.zero		1


	//   ....[47]....
        /*03fc*/ 	.word	0x000035f0
        /*0400*/ 	.word	0x000000ff
        /*0404*/ 	.word	0x00000000
        /*0408*/ 	.short	0x010a
        /*040a*/ 	.byte	0x05
	.zero		1


	//   ....[48]....
        /*040c*/ 	.word	0x00003690
        /*0410*/ 	.word	0x000000ff
        /*0414*/ 	.word	0x00000000
        /*0418*/ 	.short	0x010a
        /*041a*/ 	.byte	0x05
	.zero		1


	//   ....[49]....
        /*041c*/ 	.word	0x00003740
        /*0420*/ 	.word	0x00000000
        /*0424*/ 	.word	0x00000000
        /*0428*/ 	.short	0x010a
        /*042a*/ 	.byte	0xff
	.zero		1


	//   ....[50]....
        /*042c*/ 	.word	0x00003890
        /*0430*/ 	.word	0x000000ff
        /*0434*/ 	.word	0x000000d8
        /*0438*/ 	.short	0x010a
        /*043a*/ 	.byte	0x04
	.zero		1


	//   ....[51]....
        /*043c*/ 	.word	0x00003930
        /*0440*/ 	.word	0x000000ff
        /*0444*/ 	.word	0x000000d0
        /*0448*/ 	.short	0x010a
        /*044a*/ 	.byte	0x04
	.zero		1


	//   ....[52]....
        /*044c*/ 	.word	0x000039d0
        /*0450*/ 	.word	0x000000ff
        /*0454*/ 	.word	0x00000000
        /*0458*/ 	.short	0x0101
        /*045a*/ 	.byte	0x05
	.zero		1


	//   ....[53]....
        /*045c*/ 	.word	0x00003a10
        /*0460*/ 	.word	0x000000ff
        /*0464*/ 	.word	0x000000d8
        /*0468*/ 	.short	0x0106
        /*046a*/ 	.byte	0x04
	.zero		1


	//   ....[54]....
        /*046c*/ 	.word	0x00003a50
        /*0470*/ 	.word	0x00000000
        /*0474*/ 	.word	0x000000d8
        /*0478*/ 	.short	0x010a
        /*047a*/ 	.byte	0xff
	.zero		1


	//   ....[55]....
        /*047c*/ 	.word	0x00003ca0
        /*0480*/ 	.word	0x000000ff
        /*0484*/ 	.word	0x00000008
        /*0488*/ 	.short	0x010a
        /*048a*/ 	.byte	0x05
	.zero		1


	//   ....[56]....
        /*048c*/ 	.word	0x00003cc0
        /*0490*/ 	.word	0x000000ff
        /*0494*/ 	.word	0x00000008
        /*0498*/ 	.short	0x010a
        /*049a*/ 	.byte	0x05
	.zero		1


	//   ....[57]....
        /*049c*/ 	.word	0x00003e50
        /*04a0*/ 	.word	0x000000ff
        /*04a4*/ 	.word	0x00000008
        /*04a8*/ 	.short	0x010a
        /*04aa*/ 	.byte	0x05
	.zero		1


	//   ....[58]....
        /*04ac*/ 	.word	0x00003e70
        /*04b0*/ 	.word	0x000000ff
        /*04b4*/ 	.word	0x00000008
        /*04b8*/ 	.short	0x010a
        /*04ba*/ 	.byte	0x05
	.zero		1


	//   ....[59]....
        /*04bc*/ 	.word	0x00003f30
        /*04c0*/ 	.word	0x000000ff
        /*04c4*/ 	.word	0x00000000
        /*04c8*/ 	.short	0x0101
        /*04ca*/ 	.byte	0x04
	.zero		1


	//   ....[60]....
        /*04cc*/ 	.word	0x00004290
        /*04d0*/ 	.word	0x000000ff
        /*04d4*/ 	.word	0x000000d0
        /*04d8*/ 	.short	0x010a
        /*04da*/ 	.byte	0x15
	.zero		1


	//   ....[61]....
        /*04dc*/ 	.word	0x00004330
        /*04e0*/ 	.word	0x000000ff
        /*04e4*/ 	.word	0x00000000
        /*04e8*/ 	.short	0x0101
        /*04ea*/ 	.byte	0x24
	.zero		1


	//   ....[62]....
        /*04ec*/ 	.word	0x00004370
        /*04f0*/ 	.word	0x000000ff
        /*04f4*/ 	.word	0x000000f0
        /*04f8*/ 	.short	0x010a
        /*04fa*/ 	.byte	0x1a
	.zero		1


	//   ....[63]....
        /*04fc*/ 	.word	0x00004440
        /*0500*/ 	.word	0x000000ff
        /*0504*/ 	.word	0x00000000
        /*0508*/ 	.short	0x010a
        /*050a*/ 	.byte	0x04
	.zero		1


	//   ....[64]....
        /*050c*/ 	.word	0x000044b0
        /*0510*/ 	.word	0x000000ff
        /*0514*/ 	.word	0x00000000
        /*0518*/ 	.short	0x010a
        /*051a*/ 	.byte	0x11
	.zero		1


	//   ....[65]....
        /*051c*/ 	.word	0x00004600
        /*0520*/ 	.word	0x000000ff
        /*0524*/ 	.word	0x00000000
        /*0528*/ 	.short	0x010a
        /*052a*/ 	.byte	0x05
	.zero		1


	//   ....[66]....
        /*052c*/ 	.word	0x00004900
        /*0530*/ 	.word	0x000000ff
        /*0534*/ 	.word	0x00000000
        /*0538*/ 	.short	0x010a
        /*053a*/ 	.byte	0x04
	.zero		1


	//   ....[67]....
        /*053c*/ 	.word	0x000049a0
        /*0540*/ 	.word	0x00000000
        /*0544*/ 	.word	0x00000000
        /*0548*/ 	.short	0x010a
        /*054a*/ 	.byte	0xff
	.zero		1


	//   ....[68]....
        /*054c*/ 	.word	0x000049e0
        /*0550*/ 	.word	0x00000000
        /*0554*/ 	.word	0x00000000
        /*0558*/ 	.short	0x010a
        /*055a*/ 	.byte	0xff
	.zero		1


	//   ....[69]....
        /*055c*/ 	.word	0x00004a50
        /*0560*/ 	.word	0x000000ff
        /*0564*/ 	.word	0x00000000
        /*0568*/ 	.short	0x0101
        /*056a*/ 	.byte	0x04
	.zero		1


	//   ....[70]....
        /*056c*/ 	.word	0x00004a90
        /*0570*/ 	.word	0x000000ff
        /*0574*/ 	.word	0x00000100
        /*0578*/ 	.short	0x010a
        /*057a*/ 	.byte	0x15
	.zero		1


	//   ....[71]....
        /*057c*/ 	.word	0x00004b00
        /*0580*/ 	.word	0x000000ff
        /*0584*/ 	.word	0x00000000
        /*0588*/ 	.short	0x0101
        /*058a*/ 	.byte	0x04
	.zero		1


	//   ....[72]....
        /*058c*/ 	.word	0x00005280
        /*0590*/ 	.word	0x000000ff
        /*0594*/ 	.word	0x000000d0
        /*0598*/ 	.short	0x010a
        /*059a*/ 	.byte	0x14
	.zero		1


	//   ....[73]....
        /*059c*/ 	.word	0x00005320
        /*05a0*/ 	.word	0x000000ff
        /*05a4*/ 	.word	0x00000000
        /*05a8*/ 	.short	0x0101
        /*05aa*/ 	.byte	0x2e
	.zero		1


	//   ....[74]....
        /*05ac*/ 	.word	0x00005850
        /*05b0*/ 	.word	0x000000ff
        /*05b4*/ 	.word	0x000000c8
        /*05b8*/ 	.short	0x010a
        /*05ba*/ 	.byte	0x14
	.zero		1


	//   ....[75]....
        /*05bc*/ 	.word	0x00005e40
        /*05c0*/ 	.word	0x000000ff
        /*05c4*/ 	.word	0x000000a0
        /*05c8*/ 	.short	0x010a
        /*05ca*/ 	.byte	0x14
	.zero		1


	//   ....[76]....
        /*05cc*/ 	.word	0x00005fb0
        /*05d0*/ 	.word	0x000000ff
        /*05d4*/ 	.word	0x00000080
        /*05d8*/ 	.short	0x010b
        /*05da*/ 	.byte	0x14
	.zero		1


	//   ....[77]....
        /*05dc*/ 	.word	0x00005fc0
        /*05e0*/ 	.word	0x000000ff
        /*05e4*/ 	.word	0x00000000
        /*05e8*/ 	.short	0x0101
        /*05ea*/ 	.byte	0x34
	.zero		1


	//   ....[78]....
        /*05ec*/ 	.word	0x00005fd0
        /*05f0*/ 	.word	0x000000ff
        /*05f4*/ 	.word	0x000000a8
        /*05f8*/ 	.short	0x010a
        /*05fa*/ 	.byte	0x14
	.zero		1


	//   ....[79]....
        /*05fc*/ 	.word	0x00006110
        /*0600*/ 	.word	0x000000ff
        /*0604*/ 	.word	0x00000088
        /*0608*/ 	.short	0x010b
        /*060a*/ 	.byte	0x14
	.zero		1


	//   ....[80]....
        /*060c*/ 	.word	0x00006120
        /*0610*/ 	.word	0x000000ff
        /*0614*/ 	.word	0x00000000
        /*0618*/ 	.short	0x0101
        /*061a*/ 	.byte	0x33
	.zero		1


	//   ....[81]....
        /*061c*/ 	.word	0x00006130
        /*0620*/ 	.word	0x000000ff
        /*0624*/ 	.word	0x000000b0
        /*0628*/ 	.short	0x010a
        /*062a*/ 	.byte	0x14
	.zero		1


	//   ....[82]....
        /*062c*/ 	.word	0x00006290
        /*0630*/ 	.word	0x000000ff
        /*0634*/ 	.word	0x00000090
        /*0638*/ 	.short	0x010b
        /*063a*/ 	.byte	0x14
	.zero		1


	//   ....[83]....
        /*063c*/ 	.word	0x000062a0
        /*0640*/ 	.word	0x000000ff
        /*0644*/ 	.word	0x00000000
        /*0648*/ 	.short	0x0101
        /*064a*/ 	.byte	0x31
	.zero		1


	//   ....[84]....
        /*064c*/ 	.word	0x000062b0
        /*0650*/ 	.word	0x000000ff
        /*0654*/ 	.word	0x000000b8
        /*0658*/ 	.short	0x010a
        /*065a*/ 	.byte	0x14
	.zero		1


	//   ....[85]....
        /*065c*/ 	.word	0x00006450
        /*0660*/ 	.word	0x000000ff
        /*0664*/ 	.word	0x00000098
        /*0668*/ 	.short	0x010b
        /*066a*/ 	.byte	0x14
	.zero		1


	//   ....[86]....
        /*066c*/ 	.word	0x00006460
        /*0670*/ 	.word	0x000000ff
        /*0674*/ 	.word	0x00000000
        /*0678*/ 	.short	0x0101
        /*067a*/ 	.byte	0x30
	.zero		1


	//   ....[87]....
        /*067c*/ 	.word	0x00006490
        /*0680*/ 	.word	0x000000ff
        /*0684*/ 	.word	0x000000a0
        /*0688*/ 	.short	0x010a
        /*068a*/ 	.byte	0x14
	.zero		1


	//   ....[88]....
        /*068c*/ 	.word	0x000064b0
        /*0690*/ 	.word	0x000000ff
        /*0694*/ 	.word	0x000000a8
        /*0698*/ 	.short	0x010a
        /*069a*/ 	.byte	0x14
	.zero		1


	//   ....[89]....
        /*069c*/ 	.word	0x000064d0
        /*06a0*/ 	.word	0x000000ff
        /*06a4*/ 	.word	0x000000b0
        /*06a8*/ 	.short	0x010a
        /*06aa*/ 	.byte	0x14
	.zero		1


	//   ....[90]....
        /*06ac*/ 	.word	0x00006510
        /*06b0*/ 	.word	0x00000000
        /*06b4*/ 	.word	0x000000b8
        /*06b8*/ 	.short	0x010a
        /*06ba*/ 	.byte	0xff
	.zero		1


	//   ....[91]....
        /*06bc*/ 	.word	0x00006870
        /*06c0*/ 	.word	0x000000ff
        /*06c4*/ 	.word	0x000000d0
        /*06c8*/ 	.short	0x010a
        /*06ca*/ 	.byte	0x33
	.zero		1


	//   ....[92]....
        /*06cc*/ 	.word	0x000069e0
        /*06d0*/ 	.word	0x000000ff
        /*06d4*/ 	.word	0x00000000
        /*06d8*/ 	.short	0x0101
        /*06da*/ 	.byte	0x04
	.zero		1


	//   ....[93]....
        /*06dc*/ 	.word	0x00007b80
        /*06e0*/ 	.word	0x000000ff
        /*06e4*/ 	.word	0x00000080
        /*06e8*/ 	.short	0x010a
        /*06ea*/ 	.byte	0x33
	.zero		1


	//   ....[94]....
        /*06ec*/ 	.word	0x00007bc0
        /*06f0*/ 	.word	0x00000064
        /*06f4*/ 	.word	0x000000e0
        /*06f8*/ 	.short	0x010a
        /*06fa*/ 	.byte	0xff
	.zero		1


	//   ....[95]....
        /*06fc*/ 	.word	0x00007cb0
        /*0700*/ 	.word	0x000000ff
        /*0704*/ 	.word	0x00000080
        /*0708*/ 	.short	0x010a
        /*070a*/ 	.byte	0x33
	.zero		1


	//   ....[96]....
        /*070c*/ 	.word	0x00007da0
        /*0710*/ 	.word	0x00000064
        /*0714*/ 	.word	0x000000e0
        /*0718*/ 	.short	0x010a
        /*071a*/ 	.byte	0xff
	.zero		1


	//   ....[97]....
        /*071c*/ 	.word	0x00008870
        /*0720*/ 	.word	0x00000000
        /*0724*/ 	.word	0x00000000
        /*0728*/ 	.short	0x0101
        /*072a*/ 	.byte	0xff
	.zero		1


	//   ....[98]....
        /*072c*/ 	.word	0x00008880
        /*0730*/ 	.word	0x00000003
        /*0734*/ 	.word	0x00000080
        /*0738*/ 	.short	0x010a
        /*073a*/ 	.byte	0xff
	.zero		1


	//   ....[99]....
        /*073c*/ 	.word	0x00008960
        /*0740*/ 	.word	0x00000003
        /*0744*/ 	.word	0x00000080
        /*0748*/ 	.short	0x010a
        /*074a*/ 	.byte	0xff
	.zero		1


	//   ....[100]....
        /*074c*/ 	.word	0x000094b0
        /*0750*/ 	.word	0x0000003d
        /*0754*/ 	.word	0x00000000
        /*0758*/ 	.short	0x0101
        /*075a*/ 	.byte	0xff
	.zero		1


	//   ....[101]....
        /*075c*/ 	.word	0x000094d0
        /*0760*/ 	.word	0x0000003e
        /*0764*/ 	.word	0x00000080
        /*0768*/ 	.short	0x010a
        /*076a*/ 	.byte	0xff
	.zero		1


	//   ....[102]....
        /*076c*/ 	.word	0x000095a0
        /*0770*/ 	.word	0x0000003e
        /*0774*/ 	.word	0x00000080
        /*0778*/ 	.short	0x010a
        /*077a*/ 	.byte	0xff
	.zero		1


	//   ....[103]....
        /*077c*/ 	.word	0x0000a0e0
        /*0780*/ 	.word	0x0000003d
        /*0784*/ 	.word	0x00000000
        /*0788*/ 	.short	0x0101
        /*078a*/ 	.byte	0xff
	.zero		1


	//   ....[104]....
        /*078c*/ 	.word	0x0000a100
        /*0790*/ 	.word	0x0000003e
        /*0794*/ 	.word	0x00000080
        /*0798*/ 	.short	0x010a
        /*079a*/ 	.byte	0xff
	.zero		1


	//   ....[105]....
        /*079c*/ 	.word	0x0000a1d0
        /*07a0*/ 	.word	0x0000003e
        /*07a4*/ 	.word	0x00000080
        /*07a8*/ 	.short	0x010a
        /*07aa*/ 	.byte	0xff
	.zero		1


	//   ....[106]....
        /*07ac*/ 	.word	0x0000a4a0
        /*07b0*/ 	.word	0x00000064
        /*07b4*/ 	.word	0x00000000
        /*07b8*/ 	.short	0x0101
        /*07ba*/ 	.byte	0xff
	.zero		1


	//   ....[107]....
        /*07bc*/ 	.word	0x0000ad60
        /*07c0*/ 	.word	0x00000003
        /*07c4*/ 	.word	0x00000000
        /*07c8*/ 	.short	0x0101
        /*07ca*/ 	.byte	0xff
	.zero		1


	//   ....[108]....
        /*07cc*/ 	.word	0x0000aff0
        /*07d0*/ 	.word	0x000000ff
        /*07d4*/ 	.word	0x00000000
        /*07d8*/ 	.short	0x0101
        /*07da*/ 	.byte	0x04
	.zero		1


	//   ....[109]....
        /*07dc*/ 	.word	0x0000b020
        /*07e0*/ 	.word	0x00000000
        /*07e4*/ 	.word	0x00000040
        /*07e8*/ 	.short	0x010a
        /*07ea*/ 	.byte	0xff
	.zero		1


	//   ....[110]....
        /*07ec*/ 	.word	0x0000b080
        /*07f0*/ 	.word	0x00000000
        /*07f4*/ 	.word	0x00000040
        /*07f8*/ 	.short	0x010a
        /*07fa*/ 	.byte	0xff
	.zero		1


	//   ....[111]....
        /*07fc*/ 	.word	0x0000b0e0
        /*0800*/ 	.word	0x00000000
        /*0804*/ 	.word	0x000000d0
        /*0808*/ 	.short	0x010a
        /*080a*/ 	.byte	0xff
	.zero		1


	//   ....[112]....
        /*080c*/ 	.word	0x0000b140
        /*0810*/ 	.word	0x00000000
        /*0814*/ 	.word	0x00000000
        /*0818*/ 	.short	0x010a
        /*081a*/ 	.byte	0xff
	.zero		1


	//   ....[113]....
        /*081c*/ 	.word	0x0000b1a0
        /*0820*/ 	.word	0x00000000
        /*0824*/ 	.word	0x00000000
        /*0828*/ 	.short	0x010a
        /*082a*/ 	.byte	0xff
	.zero		1


	//   ....[114]....
        /*082c*/ 	.word	0x0000b200
        /*0830*/ 	.word	0x00000000
        /*0834*/ 	.word	0x00000000
        /*0838*/ 	.short	0x010a
        /*083a*/ 	.byte	0xff
	.zero		1


	//   ....[115]....
        /*083c*/ 	.word	0x0000b260
        /*0840*/ 	.word	0x00000000
        /*0844*/ 	.word	0x00000000
        /*0848*/ 	.short	0x010a
        /*084a*/ 	.byte	0xff
	.zero		1


	//   ....[116]....
        /*084c*/ 	.word	0x0000b2c0
        /*0850*/ 	.word	0x00000000
        /*0854*/ 	.word	0x00000000
        /*0858*/ 	.short	0x010a
        /*085a*/ 	.byte	0xff
	.zero		1


	//   ....[117]....
        /*085c*/ 	.word	0x0000b320
        /*0860*/ 	.word	0x00000000
        /*0864*/ 	.word	0x00000000
        /*0868*/ 	.short	0x010a
        /*086a*/ 	.byte	0xff
	.zero		1


	//   ....[118]....
        /*086c*/ 	.word	0x0000b380
        /*0870*/ 	.word	0x00000000
        /*0874*/ 	.word	0x00000000
        /*0878*/ 	.short	0x010a
        /*087a*/ 	.byte	0xff
	.zero		1


	//   ....[119]....
        /*087c*/ 	.word	0x0000b3e0
        /*0880*/ 	.word	0x00000004
        /*0884*/ 	.word	0x000000d8
        /*0888*/ 	.short	0x010a
        /*088a*/ 	.byte	0xff
	.zero		1


	//   ....[120]....
        /*088c*/ 	.word	0x0000b440
        /*0890*/ 	.word	0x00000004
        /*0894*/ 	.word	0x000000d0
        /*0898*/ 	.short	0x010a
        /*089a*/ 	.byte	0xff
	.zero		1


	//   ....[121]....
        /*089c*/ 	.word	0x0000b4a0
        /*08a0*/ 	.word	0x00000005
        /*08a4*/ 	.word	0x00000008
        /*08a8*/ 	.short	0x010a
        /*08aa*/ 	.byte	0xff
	.zero		1


	//   ....[122]....
        /*08ac*/ 	.word	0x0000b590
        /*08b0*/ 	.word	0x00000003
        /*08b4*/ 	.word	0x00000008
        /*08b8*/ 	.short	0x010a
        /*08ba*/ 	.byte	0xff
	.zero		1


	//   ....[123]....
        /*08bc*/ 	.word	0x0000b5f0
        /*08c0*/ 	.word	0x00000004
        /*08c4*/ 	.word	0x000000d0
        /*08c8*/ 	.short	0x010a
        /*08ca*/ 	.byte	0xff
	.zero		1


	//   ....[124]....
        /*08cc*/ 	.word	0x0000b650
        /*08d0*/ 	.word	0x00000004
        /*08d4*/ 	.word	0x000000f0
        /*08d8*/ 	.short	0x010a
        /*08da*/ 	.byte	0xff
	.zero		1


	//   ....[125]....
        /*08dc*/ 	.word	0x0000b6b0
        /*08e0*/ 	.word	0x00000004
        /*08e4*/ 	.word	0x00000000
        /*08e8*/ 	.short	0x010a
        /*08ea*/ 	.byte	0xff
	.zero		1


	//   ....[126]....
        /*08ec*/ 	.word	0x0000b710
        /*08f0*/ 	.word	0x00000000
        /*08f4*/ 	.word	0x00000000
        /*08f8*/ 	.short	0x010a
        /*08fa*/ 	.byte	0xff
	.zero		1


	//   ....[127]....
        /*08fc*/ 	.word	0x0000b770
        /*0900*/ 	.word	0x00000000
        /*0904*/ 	.word	0x00000100
        /*0908*/ 	.short	0x010a
        /*090a*/ 	.byte	0xff
	.zero		1


	//   ....[128]....
        /*090c*/ 	.word	0x0000b7d0
        /*0910*/ 	.word	0x00000000
        /*0914*/ 	.word	0x000000d0
        /*0918*/ 	.short	0x010a
        /*091a*/ 	.byte	0xff
	.zero		1


	//   ....[129]....
        /*091c*/ 	.word	0x0000b830
        /*0920*/ 	.word	0x00000003
        /*0924*/ 	.word	0x000000c8
        /*0928*/ 	.short	0x010a
        /*092a*/ 	.byte	0xff
	.zero		1


	//   ....[130]....
        /*092c*/ 	.word	0x0000b890
        /*0930*/ 	.word	0x00000000
        /*0934*/ 	.word	0x000000a0
        /*0938*/ 	.short	0x010a
        /*093a*/ 	.byte	0xff
	.zero		1


	//   ....[131]....
        /*093c*/ 	.word	0x0000b8f0
        /*0940*/ 	.word	0x00000000
        /*0944*/ 	.word	0x000000a8
        /*0948*/ 	.short	0x010a
        /*094a*/ 	.byte	0xff
	.zero		1


	//   ....[132]....
        /*094c*/ 	.word	0x0000b950
        /*0950*/ 	.word	0x00000000
        /*0954*/ 	.word	0x000000b0
        /*0958*/ 	.short	0x010a
        /*095a*/ 	.byte	0xff
	.zero		1


	//   ....[133]....
        /*095c*/ 	.word	0x0000b9b0
        /*0960*/ 	.word	0x00000000
        /*0964*/ 	.word	0x000000b8
        /*0968*/ 	.short	0x010a
        /*096a*/ 	.byte	0xff
	.zero		1


	//   ....[134]....
        /*096c*/ 	.word	0x0000ba10
        /*0970*/ 	.word	0x00000000
        /*0974*/ 	.word	0x000000a0
        /*0978*/ 	.short	0x010a
        /*097a*/ 	.byte	0xff
	.zero		1


	//   ....[135]....
        /*097c*/ 	.word	0x0000ba70
        /*0980*/ 	.word	0x00000000
        /*0984*/ 	.word	0x000000a8
        /*0988*/ 	.short	0x010a
        /*098a*/ 	.byte	0xff
	.zero		1


	//   ....[136]....
        /*098c*/ 	.word	0x0000bad0
        /*0990*/ 	.word	0x00000000
        /*0994*/ 	.word	0x000000b0
        /*0998*/ 	.short	0x010a
        /*099a*/ 	.byte	0xff
	.zero		1


	//   ....[137]....
        /*099c*/ 	.word	0x0000bb30
        /*09a0*/ 	.word	0x00000000
        /*09a4*/ 	.word	0x000000d0
        /*09a8*/ 	.short	0x010a
        /*09aa*/ 	.byte	0xff
	.zero		1


	//   ....[138]....
        /*09ac*/ 	.word	0x0000bb90
        /*09b0*/ 	.word	0x00000000
        /*09b4*/ 	.word	0x00000080
        /*09b8*/ 	.short	0x010a
        /*09ba*/ 	.byte	0xff
	.zero		1


	//   ....[139]....
        /*09bc*/ 	.word	0x0000bbe0
        /*09c0*/ 	.word	0x00000064
        /*09c4*/ 	.word	0x000000e0
        /*09c8*/ 	.short	0x010a
        /*09ca*/ 	.byte	0xff
	.zero		1


	//   ....[140]....
        /*09cc*/ 	.word	0x0000bc30
        /*09d0*/ 	.word	0x00000003
        /*09d4*/ 	.word	0x00000080
        /*09d8*/ 	.short	0x010a
        /*09da*/ 	.byte	0xff
	.zero		1


	//   ....[141]....
        /*09dc*/ 	.word	0x0000bc80
        /*09e0*/ 	.word	0x0000003e
        /*09e4*/ 	.word	0x00000080
        /*09e8*/ 	.short	0x010a
        /*09ea*/ 	.byte	0xff
	.zero		1


	//   ....[142]....
        /*09ec*/ 	.word	0x0000bcd0
        /*09f0*/ 	.word	0x0000003e
        /*09f4*/ 	.word	0x00000080
        /*09f8*/ 	.short	0x010a
        /*09fa*/ 	.byte	0xff
	.zero		1


	//----- nvinfo : EIATTR_NUM_MBARRIERS
	.align		4
.L_47:
        /*09fc*/ 	.byte	0x03, 0x38
        /*09fe*/ 	.short	0x0021


	//----- nvinfo : EIATTR_EXIT_INSTR_OFFSETS
	.align		4
        /*0a00*/ 	.byte	0x04, 0x1c
        /*0a02*/ 	.short	(.L_49 - .L_48)


	//   ....[0]....
.L_48:
        /*0a04*/ 	.word	0x00003770


	//   ....[1]....
        /*0a08*/ 	.word	0x00003a20


	//   ....[2]....
        /*0a0c*/ 	.word	0x00003a80


	//   ....[3]....
        /*0a10*/ 	.word	0x00004d20


	//   ....[4]....
        /*0a14*/ 	.word	0x00006540


	//   ....[5]....
        /*0a18*/ 	.word	0x00006580


	//   ....[6]....
        /*0a1c*/ 	.word	0x0000aed0


	//   ....[7]....
        /*0a20*/ 	.word	0x0000af50


	//   ....[8]....
        /*0a24*/ 	.word	0x0000af80


	//   ....[9]....
        /*0a28*/ 	.word	0x0000b000


	//----- nvinfo : EIATTR_MAX_THREADS
	.align		4
.L_49:
        /*0a2c*/ 	.byte	0x04, 0x05
        /*0a2e*/ 	.short	(.L_51 - .L_50)
.L_50:
        /*0a30*/ 	.word	0x00000100
        /*0a34*/ 	.word	0x00000001
        /*0a38*/ 	.word	0x00000001


	//----- nvinfo : EIATTR_CRS_STACK_SIZE
	.align		4
.L_51:
        /*0a3c*/ 	.byte	0x04, 0x1e
        /*0a3e*/ 	.short	(.L_53 - .L_52)
.L_52:
        /*0a40*/ 	.word	0x00000000


	//----- nvinfo : EIATTR_CBANK_PARAM_SIZE
	.align		4
.L_53:
        /*0a44*/ 	.byte	0x03, 0x19
        /*0a46*/ 	.short	0x0900


	//----- nvinfo : EIATTR_PARAM_CBANK
	.align		4
        /*0a48*/ 	.byte	0x04, 0x0a
        /*0a4a*/ 	.short	(.L_55 - .L_54)
	.align		4
.L_54:
        /*0a4c*/ 	.word	index@(.nv.constant0._ZN7cutlass13device_kernelINS_4conv6kernel13ConvUniversalINS1_16ConvProblemShapeILNS1_8OperatorE2ELi3EEENS1_10collective14CollectiveConvINS1_47MainloopSm100TmaUmmaWarpSpecializedImplicitGemmILS5_2ELi8ELi3ELi1ELi2EN4cute5tupleIJNSA_1CILi2EEENSC_ILi1EEESE_EEEEENSB_IJNSC_ILi256EEENSB_IJNSC_ILi128EEEEEENSB_IJNSC_ILi64EEEEEEEEENS_6half_tESN_NSA_8TiledMMAINSA_8MMA_AtomIJNSA_26SM100_MMA_F16BF16_2x1SM_SSISN_SN_fLi256ELi128ELNSA_4UMMA5MajorE1ELSS_1ELNSR_7ScaleInE0ELST_0EEEEEENSA_6LayoutINSB_IJSE_SE_SE_EEENSB_IJNSC_ILi0EEESY_SY_EEEEENSB_IJNSA_10UnderscoreES11_S11_EEEEENS7_6detail27Sm100ImplicitGemmTileTraitsINSA_18SM100_TMA_2SM_LOADENSA_14ComposedLayoutINSA_7SwizzleILi3ELi4ELi3EEENSA_18smem_ptr_flag_bitsILi16EEENSW_INSB_IJSK_NSC_ILi8EEEEEENSB_IJSE_SK_EEEEEEEvEENS15_INSA_25SM100_TMA_2SM_LOAD_IM2COLES1G_vEEEENS_8epilogue10collective18CollectiveEpilogueINS1L_23Sm100TmaWarpSpecializedILi4ELi2ELi32ELb1ELb0EEEJNSB_IJSI_SJ_SL_EEENSB_IJNSW_ISI_SE_EENSW_INSC_ILi32EEESE_EEEEESN_NSB_IJlNSB_IJSE_lllEEESY_EEESN_S1W_NS1L_6fusion15FusionCallbacksIS1P_NS1X_17LinearCombinationISN_fSN_fLNS_15FloatRoundStyleE2EEES1Q_S1U_JEEENSA_5SM1004TMEM4LOAD26SM100_TMEM_LOAD_32dp32b32xENSA_13SM90_TMA_LOADENS17_INS18_ILi2ELi4ELi3EEES1B_NSW_INSB_IJS1C_S1S_EEENSB_IJS1S_SE_EEEEEEENSA_39AutoVectorizingCopyWithAssumedAlignmentILi128EEENSA_14SM90_TMA_STOREES2C_S2E_S2E_EEEvvEEEEvNT_6ParamsE)
        /*0a50*/ 	.short	0x0380
        /*0a52*/ 	.short	0x0900


	//----- nvinfo : EIATTR_SW_WAR
	.align		4
.L_55:
        /*0a54*/ 	.byte	0x04, 0x36
        /*0a56*/ 	.short	(.L_57 - .L_56)
.L_56:
        /*0a58*/ 	.word	0x00000008
.L_57:


//--------------------- .nv.callgraph             --------------------------
	.section	.nv.callgraph,"",@"SHT_CUDA_CALLGRAPH"
	.align	4
	.sectionentsize	8
	.align		4
        /*0000*/ 	.word	0x00000000
	.align		4
        /*0004*/ 	.word	0xffffffff
	.align		4
        /*0008*/ 	.word	index@(_ZN7cutlass13device_kernelINS_4conv6kernel13ConvUniversalINS1_16ConvProblemShapeILNS1_8OperatorE2ELi3EEENS1_10collective14CollectiveConvINS1_47MainloopSm100TmaUmmaWarpSpecializedImplicitGemmILS5_2ELi8ELi3ELi1ELi2EN4cute5tupleIJNSA_1CILi2EEENSC_ILi1EEESE_EEEEENSB_IJNSC_ILi256EEENSB_IJNSC_ILi128EEEEEENSB_IJNSC_ILi64EEEEEEEEENS_6half_tESN_NSA_8TiledMMAINSA_8MMA_AtomIJNSA_26SM100_MMA_F16BF16_2x1SM_SSISN_SN_fLi256ELi128ELNSA_4UMMA5MajorE1ELSS_1ELNSR_7ScaleInE0ELST_0EEEEEENSA_6LayoutINSB_IJSE_SE_SE_EEENSB_IJNSC_ILi0EEESY_SY_EEEEENSB_IJNSA_10UnderscoreES11_S11_EEEEENS7_6detail27Sm100ImplicitGemmTileTraitsINSA_18SM100_TMA_2SM_LOADENSA_14ComposedLayoutINSA_7SwizzleILi3ELi4ELi3EEENSA_18smem_ptr_flag_bitsILi16EEENSW_INSB_IJSK_NSC_ILi8EEEEEENSB_IJSE_SK_EEEEEEEvEENS15_INSA_25SM100_TMA_2SM_LOAD_IM2COLES1G_vEEEENS_8epilogue10collective18CollectiveEpilogueINS1L_23Sm100TmaWarpSpecializedILi4ELi2ELi32ELb1ELb0EEEJNSB_IJSI_SJ_SL_EEENSB_IJNSW_ISI_SE_EENSW_INSC_ILi32EEESE_EEEEESN_NSB_IJlNSB_IJSE_lllEEESY_EEESN_S1W_NS1L_6fusion15FusionCallbacksIS1P_NS1X_17LinearCombinationISN_fSN_fLNS_15FloatRoundStyleE2EEES1Q_S1U_JEEENSA_5SM1004TMEM4LOAD26SM100_TMEM_LOAD_32dp32b32xENSA_13SM90_TMA_LOADENS17_INS18_ILi2ELi4ELi3EEES1B_NSW_INSB_IJS1C_S1S_EEENSB_IJS1S_SE_EEEEEEENSA_39AutoVectorizingCopyWithAssumedAlignmentILi128EEENSA_14SM90_TMA_STOREES2C_S2E_S2E_EEEvvEEEEvNT_6ParamsE)
	.align		4
        /*000c*/ 	.word	index@(__assertfail)
	.align		4
        /*0010*/ 	.word	0x00000000
	.align		4
        /*0014*/ 	.word	0xfffffffe
	.align		4
        /*0018*/ 	.word	0x00000000
	.align		4
        /*001c*/ 	.word	0xfffffffd
	.align		4
        /*0020*/ 	.word	0x00000000
	.align		4
        /*0024*/ 	.word	0xfffffffc


//--------------------- .nv.constant4             --------------------------
	.section	.nv.constant4,"a",@progbits
	.align	8
	.align		8
.nv.constant4:
        /*0000*/ 	.dword	__assertfail
	.align		8
        /*0008*/ 	.dword	__unnamed_1
	.align		8
        /*0010*/ 	.dword	__unnamed_2
	.align		8
        /*0018*/ 	.dword	_ZN39_INTERNAL_d6442ae4_4_k_cu_e0f457fa_31854cuda3std3__45__cpo5beginE
	.align		8
        /*0020*/ 	.dword	_ZN39_INTERNAL_d6442ae4_4_k_cu_e0f457fa_31854cuda3std3__45__cpo3endE
	.align		8
        /*0028*/ 	.dword	_ZN39_INTERNAL_d6442ae4_4_k_cu_e0f457fa_31854cuda3std3__45__cpo6cbeginE
	.align		8
        /*0030*/ 	.dword	_ZN39_INTERNAL_d6442ae4_4_k_cu_e0f457fa_31854cuda3std3__45__cpo4cendE
	.align		8
        /*0038*/ 	.dword	_ZN39_INTERNAL_d6442ae4_4_k_cu_e0f457fa_31854cuda3std3__441_GLOBAL__N__d6442ae4_4_k_cu_e0f457fa_31856ignoreE
	.align		8
        /*0040*/ 	.dword	_ZN39_INTERNAL_d6442ae4_4_k_cu_e0f457fa_31854cuda3std3__419piecewise_constructE
	.align		8
        /*0048*/ 	.dword	_ZN39_INTERNAL_d6442ae4_4_k_cu_e0f457fa_31854cuda3std3__48in_placeE
	.align		8
        /*0050*/ 	.dword	_ZN39_INTERNAL_d6442ae4_4_k_cu_e0f457fa_31854cuda3std6ranges3__45__cpo4swapE
	.align		8
        /*0058*/ 	.dword	_ZN39_INTERNAL_d6442ae4_4_k_cu_e0f457fa_31854cuda3std6ranges3__45__cpo9iter_moveE
	.align		8
        /*0060*/ 	.dword	_ZN39_INTERNAL_d6442ae4_4_k_cu_e0f457fa_31854cute7productE
	.align		8
        /*0068*/ 	.dword	_ZN39_INTERNAL_d6442ae4_4_k_cu_e0f457fa_31854cute1_E
	.align		8
        /*0070*/ 	.dword	$str$27
	.align		8
        /*0078*/ 	.dword	$str$28
	.align		8
        /*0080*/ 	.dword	$str$29
	.align		8
        /*0088*/ 	.dword	$str$30


//--------------------- .text._ZN7cutlass13device_kernelINS_4conv6kernel13ConvUniversalINS1_16ConvProblemShapeILNS1_8OperatorE2ELi3EEENS1_10collective14CollectiveConvINS1_47MainloopSm100TmaUmmaWarpSpecializedImplicitGemmILS5_2ELi8ELi3ELi1ELi2EN4cute5tupleIJNSA_1CILi2EEENSC_ILi1EEESE_EEEEENSB_IJNSC_ILi256EEENSB_IJNSC_ILi128EEEEEENSB_IJNSC_ILi64EEEEEEEEENS_6half_tESN_NSA_8TiledMMAINSA_8MMA_AtomIJNSA_26SM100_MMA_F16BF16_2x1SM_SSISN_SN_fLi256ELi128ELNSA_4UMMA5MajorE1ELSS_1ELNSR_7ScaleInE0ELST_0EEEEEENSA_6LayoutINSB_IJSE_SE_SE_EEENSB_IJNSC_ILi0EEESY_SY_EEEEENSB_IJNSA_10UnderscoreES11_S11_EEEEENS7_6detail27Sm100ImplicitGemmTileTraitsINSA_18SM100_TMA_2SM_LOADENSA_14ComposedLayoutINSA_7SwizzleILi3ELi4ELi3EEENSA_18smem_ptr_flag_bitsILi16EEENSW_INSB_IJSK_NSC_ILi8EEEEEENSB_IJSE_SK_EEEEEEEvEENS15_INSA_25SM100_TMA_2SM_LOAD_IM2COLES1G_vEEEENS_8epilogue10collective18CollectiveEpilogueINS1L_23Sm100TmaWarpSpecializedILi4ELi2ELi32ELb1ELb0EEEJNSB_IJSI_SJ_SL_EEENSB_IJNSW_ISI_SE_EENSW_INSC_ILi32EEESE_EEEEESN_NSB_IJlNSB_IJSE_lllEEESY_EEESN_S1W_NS1L_6fusion15FusionCallbacksIS1P_NS1X_17LinearCombinationISN_fSN_fLNS_15FloatRoundStyleE2EEES1Q_S1U_JEEENSA_5SM1004TMEM4LOAD26SM100_TMEM_LOAD_32dp32b32xENSA_13SM90_TMA_LOADENS17_INS18_ILi2ELi4ELi3EEES1B_NSW_INSB_IJS1C_S1S_EEENSB_IJS1S_SE_EEEEEEENSA_39AutoVectorizingCopyWithAssumedAlignmentILi128EEENSA_14SM90_TMA_STOREES2C_S2E_S2E_EEEvvEEEEvNT_6ParamsE --------------------------
	.section	.text._ZN7cutlass13device_kernelINS_4conv6kernel13ConvUniversalINS1_16ConvProblemShapeILNS1_8OperatorE2ELi3EEENS1_10collective14CollectiveConvINS1_47MainloopSm100TmaUmmaWarpSpecializedImplicitGemmILS5_2ELi8ELi3ELi1ELi2EN4cute5tupleIJNSA_1CILi2EEENSC_ILi1EEESE_EEEEENSB_IJNSC_ILi256EEENSB_IJNSC_ILi128EEEEEENSB_IJNSC_ILi64EEEEEEEEENS_6half_tESN_NSA_8TiledMMAINSA_8MMA_AtomIJNSA_26SM100_MMA_F16BF16_2x1SM_SSISN_SN_fLi256ELi128ELNSA_4UMMA5MajorE1ELSS_1ELNSR_7ScaleInE0ELST_0EEEEEENSA_6LayoutINSB_IJSE_SE_SE_EEENSB_IJNSC_ILi0EEESY_SY_EEEEENSB_IJNSA_10UnderscoreES11_S11_EEEEENS7_6detail27Sm100ImplicitGemmTileTraitsINSA_18SM100_TMA_2SM_LOADENSA_14ComposedLayoutINSA_7SwizzleILi3ELi4ELi3EEENSA_18smem_ptr_flag_bitsILi16EEENSW_INSB_IJSK_NSC_ILi8EEEEEENSB_IJSE_SK_EEEEEEEvEENS15_INSA_25SM100_TMA_2SM_LOAD_IM2COLES1G_vEEEENS_8epilogue10collective18CollectiveEpilogueINS1L_23Sm100TmaWarpSpecializedILi4ELi2ELi32ELb1ELb0EEEJNSB_IJSI_SJ_SL_EEENSB_IJNSW_ISI_SE_EENSW_INSC_ILi32EEESE_EEEEESN_NSB_IJlNSB_IJSE_lllEEESY_EEESN_S1W_NS1L_6fusion15FusionCallbacksIS1P_NS1X_17LinearCombinationISN_fSN_fLNS_15FloatRoundStyleE2EEES1Q_S1U_JEEENSA_5SM1004TMEM4LOAD26SM100_TMEM_LOAD_32dp32b32xENSA_13SM90_TMA_LOADENS17_INS18_ILi2ELi4ELi3EEES1B_NSW_INSB_IJS1C_S1S_EEENSB_IJS1S_SE_EEEEEEENSA_39AutoVectorizingCopyWithAssumedAlignmentILi128EEENSA_14SM90_TMA_STOREES2C_S2E_S2E_EEEvvEEEEvNT_6ParamsE,"ax",@progbits
	.align	128
.text._ZN7cutlass13device_kernelINS_4conv6kernel13ConvUniversalINS1_16ConvProblemShapeILNS1_8OperatorE2ELi3EEENS1_10collective14CollectiveConvINS1_47MainloopSm100TmaUmmaWarpSpecializedImplicitGemmILS5_2ELi8ELi3ELi1ELi2EN4cute5tupleIJNSA_1CILi2EEENSC_ILi1EEESE_EEEEENSB_IJNSC_ILi256EEENSB_IJNSC_ILi128EEEEEENSB_IJNSC_ILi64EEEEEEEEENS_6half_tESN_NSA_8TiledMMAINSA_8MMA_AtomIJNSA_26SM100_MMA_F16BF16_2x1SM_SSISN_SN_fLi256ELi128ELNSA_4UMMA5MajorE1ELSS_1ELNSR_7ScaleInE0ELST_0EEEEEENSA_6LayoutINSB_IJSE_SE_SE_EEENSB_IJNSC_ILi0EEESY_SY_EEEEENSB_IJNSA_10UnderscoreES11_S11_EEEEENS7_6detail27Sm100ImplicitGemmTileTraitsINSA_18SM100_TMA_2SM_LOADENSA_14ComposedLayoutINSA_7SwizzleILi3ELi4ELi3EEENSA_18smem_ptr_flag_bitsILi16EEENSW_INSB_IJSK_NSC_ILi8EEEEEENSB_IJSE_SK_EEEEEEEvEENS15_INSA_25SM100_TMA_2SM_LOAD_IM2COLES1G_vEEEENS_8epilogue10collective18CollectiveEpilogueINS1L_23Sm100TmaWarpSpecializedILi4ELi2ELi32ELb1ELb0EEEJNSB_IJSI_SJ_SL_EEENSB_IJNSW_ISI_SE_EENSW_INSC_ILi32EEESE_EEEEESN_NSB_IJlNSB_IJSE_lllEEESY_EEESN_S1W_NS1L_6fusion15FusionCallbacksIS1P_NS1X_17LinearCombinationISN_fSN_fLNS_15FloatRoundStyleE2EEES1Q_S1U_JEEENSA_5SM1004TMEM4LOAD26SM100_TMEM_LOAD_32dp32b32xENSA_13SM90_TMA_LOADENS17_INS18_ILi2ELi4ELi3EEES1B_NSW_INSB_IJS1C_S1S_EEENSB_IJS1S_SE_EEEEEEENSA_39AutoVectorizingCopyWithAssumedAlignmentILi128EEENSA_14SM90_TMA_STOREES2C_S2E_S2E_EEEvvEEEEvNT_6ParamsE:
        .type           _ZN7cutlass13device_kernelINS_4conv6kernel13ConvUniversalINS1_16ConvProblemShapeILNS1_8OperatorE2ELi3EEENS1_10collective14CollectiveConvINS1_47MainloopSm100TmaUmmaWarpSpecializedImplicitGemmILS5_2ELi8ELi3ELi1ELi2EN4cute5tupleIJNSA_1CILi2EEENSC_ILi1EEESE_EEEEENSB_IJNSC_ILi256EEENSB_IJNSC_ILi128EEEEEENSB_IJNSC_ILi64EEEEEEEEENS_6half_tESN_NSA_8TiledMMAINSA_8MMA_AtomIJNSA_26SM100_MMA_F16BF16_2x1SM_SSISN_SN_fLi256ELi128ELNSA_4UMMA5MajorE1ELSS_1ELNSR_7ScaleInE0ELST_0EEEEEENSA_6LayoutINSB_IJSE_SE_SE_EEENSB_IJNSC_ILi0EEESY_SY_EEEEENSB_IJNSA_10UnderscoreES11_S11_EEEEENS7_6detail27Sm100ImplicitGemmTileTraitsINSA_18SM100_TMA_2SM_LOADENSA_14ComposedLayoutINSA_7SwizzleILi3ELi4ELi3EEENSA_18smem_ptr_flag_bitsILi16EEENSW_INSB_IJSK_NSC_ILi8EEEEEENSB_IJSE_SK_EEEEEEEvEENS15_INSA_25SM100_TMA_2SM_LOAD_IM2COLES1G_vEEEENS_8epilogue10collective18CollectiveEpilogueINS1L_23Sm100TmaWarpSpecializedILi4ELi2ELi32ELb1ELb0EEEJNSB_IJSI_SJ_SL_EEENSB_IJNSW_ISI_SE_EENSW_INSC_ILi32EEESE_EEEEESN_NSB_IJlNSB_IJSE_lllEEESY_EEESN_S1W_NS1L_6fusion15FusionCallbacksIS1P_NS1X_17LinearCombinationISN_fSN_fLNS_15FloatRoundStyleE2EEES1Q_S1U_JEEENSA_5SM1004TMEM4LOAD26SM100_TMEM_LOAD_32dp32b32xENSA_13SM90_TMA_LOADENS17_INS18_ILi2ELi4ELi3EEES1B_NSW_INSB_IJS1C_S1S_EEENSB_IJS1S_SE_EEEEEEENSA_39AutoVectorizingCopyWithAssumedAlignmentILi128EEENSA_14SM90_TMA_STOREES2C_S2E_S2E_EEEvvEEEEvNT_6ParamsE,@function
        .size           _ZN7cutlass13device_kernelINS_4conv6kernel13ConvUniversalINS1_16ConvProblemShapeILNS1_8OperatorE2ELi3EEENS1_10collective14CollectiveConvINS1_47MainloopSm100TmaUmmaWarpSpecializedImplicitGemmILS5_2ELi8ELi3ELi1ELi2EN4cute5tupleIJNSA_1CILi2EEENSC_ILi1EEESE_EEEEENSB_IJNSC_ILi256EEENSB_IJNSC_ILi128EEEEEENSB_IJNSC_ILi64EEEEEEEEENS_6half_tESN_NSA_8TiledMMAINSA_8MMA_AtomIJNSA_26SM100_MMA_F16BF16_2x1SM_SSISN_SN_fLi256ELi128ELNSA_4UMMA5MajorE1ELSS_1ELNSR_7ScaleInE0ELST_0EEEEEENSA_6LayoutINSB_IJSE_SE_SE_EEENSB_IJNSC_ILi0EEESY_SY_EEEEENSB_IJNSA_10UnderscoreES11_S11_EEEEENS7_6detail27Sm100ImplicitGemmTileTraitsINSA_18SM100_TMA_2SM_LOADENSA_14ComposedLayoutINSA_7SwizzleILi3ELi4ELi3EEENSA_18smem_ptr_flag_bitsILi16EEENSW_INSB_IJSK_NSC_ILi8EEEEEENSB_IJSE_SK_EEEEEEEvEENS15_INSA_25SM100_TMA_2SM_LOAD_IM2COLES1G_vEEEENS_8epilogue10collective18CollectiveEpilogueINS1L_23Sm100TmaWarpSpecializedILi4ELi2ELi32ELb1ELb0EEEJNSB_IJSI_SJ_SL_EEENSB_IJNSW_ISI_SE_EENSW_INSC_ILi32EEESE_EEEEESN_NSB_IJlNSB_IJSE_lllEEESY_EEESN_S1W_NS1L_6fusion15FusionCallbacksIS1P_NS1X_17LinearCombinationISN_fSN_fLNS_15FloatRoundStyleE2EEES1Q_S1U_JEEENSA_5SM1004TMEM4LOAD26SM100_TMEM_LOAD_32dp32b32xENSA_13SM90_TMA_LOADENS17_INS18_ILi2ELi4ELi3EEES1B_NSW_INSB_IJS1C_S1S_EEENSB_IJS1S_SE_EEEEEEENSA_39AutoVectorizingCopyWithAssumedAlignmentILi128EEENSA_14SM90_TMA_STOREES2C_S2E_S2E_EEEvvEEEEvNT_6ParamsE,(.L_x_199 - _ZN7cutlass13device_kernelINS_4conv6kernel13ConvUniversalINS1_16ConvProblemShapeILNS1_8OperatorE2ELi3EEENS1_10collective14CollectiveConvINS1_47MainloopSm100TmaUmmaWarpSpecializedImplicitGemmILS5_2ELi8ELi3ELi1ELi2EN4cute5tupleIJNSA_1CILi2EEENSC_ILi1EEESE_EEEEENSB_IJNSC_ILi256EEENSB_IJNSC_ILi128EEEEEENSB_IJNSC_ILi64EEEEEEEEENS_6half_tESN_NSA_8TiledMMAINSA_8MMA_AtomIJNSA_26SM100_MMA_F16BF16_2x1SM_SSISN_SN_fLi256ELi128ELNSA_4UMMA5MajorE1ELSS_1ELNSR_7ScaleInE0ELST_0EEEEEENSA_6LayoutINSB_IJSE_SE_SE_EEENSB_IJNSC_ILi0EEESY_SY_EEEEENSB_IJNSA_10UnderscoreES11_S11_EEEEENS7_6detail27Sm100ImplicitGemmTileTraitsINSA_18SM100_TMA_2SM_LOADENSA_14ComposedLayoutINSA_7SwizzleILi3ELi4ELi3EEENSA_18smem_ptr_flag_bitsILi16EEENSW_INSB_IJSK_NSC_ILi8EEEEEENSB_IJSE_SK_EEEEEEEvEENS15_INSA_25SM100_TMA_2SM_LOAD_IM2COLES1G_vEEEENS_8epilogue10collective18CollectiveEpilogueINS1L_23Sm100TmaWarpSpecializedILi4ELi2ELi32ELb1ELb0EEEJNSB_IJSI_SJ_SL_EEENSB_IJNSW_ISI_SE_EENSW_INSC_ILi32EEESE_EEEEESN_NSB_IJlNSB_IJSE_lllEEESY_EEESN_S1W_NS1L_6fusion15FusionCallbacksIS1P_NS1X_17LinearCombinationISN_fSN_fLNS_15FloatRoundStyleE2EEES1Q_S1U_JEEENSA_5SM1004TMEM4LOAD26SM100_TMEM_LOAD_32dp32b32xENSA_13SM90_TMA_LOADENS17_INS18_ILi2ELi4ELi3EEES1B_NSW_INSB_IJS1C_S1S_EEENSB_IJS1S_SE_EEEEEEENSA_39AutoVectorizingCopyWithAssumedAlignmentILi128EEENSA_14SM90_TMA_STOREES2C_S2E_S2E_EEEvvEEEEvNT_6ParamsE)
        .other          _ZN7cutlass13device_kernelINS_4conv6kernel13ConvUniversalINS1_16ConvProblemShapeILNS1_8OperatorE2ELi3EEENS1_10collective14CollectiveConvINS1_47MainloopSm100TmaUmmaWarpSpecializedImplicitGemmILS5_2ELi8ELi3ELi1ELi2EN4cute5tupleIJNSA_1CILi2EEENSC_ILi1EEESE_EEEEENSB_IJNSC_ILi256EEENSB_IJNSC_ILi128EEEEEENSB_IJNSC_ILi64EEEEEEEEENS_6half_tESN_NSA_8TiledMMAINSA_8MMA_AtomIJNSA_26SM100_MMA_F16BF16_2x1SM_SSISN_SN_fLi256ELi128ELNSA_4UMMA5MajorE1ELSS_1ELNSR_7ScaleInE0ELST_0EEEEEENSA_6LayoutINSB_IJSE_SE_SE_EEENSB_IJNSC_ILi0EEESY_SY_EEEEENSB_IJNSA_10UnderscoreES11_S11_EEEEENS7_6detail27Sm100ImplicitGemmTileTraitsINSA_18SM100_TMA_2SM_LOADENSA_14ComposedLayoutINSA_7SwizzleILi3ELi4ELi3EEENSA_18smem_ptr_flag_bitsILi16EEENSW_INSB_IJSK_NSC_ILi8EEEEEENSB_IJSE_SK_EEEEEEEvEENS15_INSA_25SM100_TMA_2SM_LOAD_IM2COLES1G_vEEEENS_8epilogue10collective18CollectiveEpilogueINS1L_23Sm100TmaWarpSpecializedILi4ELi2ELi32ELb1ELb0EEEJNSB_IJSI_SJ_SL_EEENSB_IJNSW_ISI_SE_EENSW_INSC_ILi32EEESE_EEEEESN_NSB_IJlNSB_IJSE_lllEEESY_EEESN_S1W_NS1L_6fusion15FusionCallbacksIS1P_NS1X_17LinearCombinationISN_fSN_fLNS_15FloatRoundStyleE2EEES1Q_S1U_JEEENSA_5SM1004TMEM4LOAD26SM100_TMEM_LOAD_32dp32b32xENSA_13SM90_TMA_LOADENS17_INS18_ILi2ELi4ELi3EEES1B_NSW_INSB_IJS1C_S1S_EEENSB_IJS1S_SE_EEEEEEENSA_39AutoVectorizingCopyWithAssumedAlignmentILi128EEENSA_14SM90_TMA_STOREES2C_S2E_S2E_EEEvvEEEEvNT_6ParamsE,@"STO_CUDA_ENTRY STV_DEFAULT"
_ZN7cutlass13device_kernelINS_4conv6kernel13ConvUniversalINS1_16ConvProblemShapeILNS1_8OperatorE2ELi3EEENS1_10collective14CollectiveConvINS1_47MainloopSm100TmaUmmaWarpSpecializedImplicitGemmILS5_2ELi8ELi3ELi1ELi2EN4cute5tupleIJNSA_1CILi2EEENSC_ILi1EEESE_EEEEENSB_IJNSC_ILi256EEENSB_IJNSC_ILi128EEEEEENSB_IJNSC_ILi64EEEEEEEEENS_6half_tESN_NSA_8TiledMMAINSA_8MMA_AtomIJNSA_26SM100_MMA_F16BF16_2x1SM_SSISN_SN_fLi256ELi128ELNSA_4UMMA5MajorE1ELSS_1ELNSR_7ScaleInE0ELST_0EEEEEENSA_6LayoutINSB_IJSE_SE_SE_EEENSB_IJNSC_ILi0EEESY_SY_EEEEENSB_IJNSA_10UnderscoreES11_S11_EEEEENS7_6detail27Sm100ImplicitGemmTileTraitsINSA_18SM100_TMA_2SM_LOADENSA_14ComposedLayoutINSA_7SwizzleILi3ELi4ELi3EEENSA_18smem_ptr_flag_bitsILi16EEENSW_INSB_IJSK_NSC_ILi8EEEEEENSB_IJSE_SK_EEEEEEEvEENS15_INSA_25SM100_TMA_2SM_LOAD_IM2COLES1G_vEEEENS_8epilogue10collective18CollectiveEpilogueINS1L_23Sm100TmaWarpSpecializedILi4ELi2ELi32ELb1ELb0EEEJNSB_IJSI_SJ_SL_EEENSB_IJNSW_ISI_SE_EENSW_INSC_ILi32EEESE_EEEEESN_NSB_IJlNSB_IJSE_lllEEESY_EEESN_S1W_NS1L_6fusion15FusionCallbacksIS1P_NS1X_17LinearCombinationISN_fSN_fLNS_15FloatRoundStyleE2EEES1Q_S1U_JEEENSA_5SM1004TMEM4LOAD26SM100_TMEM_LOAD_32dp32b32xENSA_13SM90_TMA_LOADENS17_INS18_ILi2ELi4ELi3EEES1B_NSW_INSB_IJS1C_S1S_EEENSB_IJS1S_SE_EEEEEEENSA_39AutoVectorizingCopyWithAssumedAlignmentILi128EEENSA_14SM90_TMA_STOREES2C_S2E_S2E_EEEvvEEEEvNT_6ParamsE:
[----:B------:R-:W1:Y:S01]  /*0000*/  LDC R1, c[0x0][0x37c] ;  /* 0x0000df00ff017b82 */ /* 0x000e620000000800 */
[----:B------:R-:W2:Y:S01]  /*0010*/  S2R R85, SR_TID.X ;  /* 0x0000000000557919 */ /* 0x000ea20000002100 */
[----:B------:R-:W3:Y:S06]  /*0020*/  LDCU.64 UR8, c[0x0][0x990] ;  /* 0x00013200ff0877ac */ /* 0x000eec0008000a00 */
[----:B------:R-:W4:Y:S01]  /*0030*/  S2UR UR4, SR_CgaCtaId ;  /* 0x00000000000479c3 */ /* 0x000f220000008800 */
[----:B-1----:R-:W-:Y:S01]  /*0040*/  VIADD R1, R1, 0xfffffff8 ;  /* 0xfffffff801017836 */ /* 0x002fe20000000000 */
[----:B------:R-:W-:-:S02]  /*0050*/  PRMT R87, RZ, 0x7610, R87 ;  /* 0x00007610ff577816 */ /* 0x000fc40000000057 */
[----:B------:R-:W-:Y:S02]  /*0060*/  ELECT P1, URZ, PT ;  /* 0x0000000000ff782f */ /* 0x000fe40003820000 */
[----:B------:R-:W-:Y:S01]  /*0070*/  R2UR UR49, R1 ;  /* 0x00000000013172ca */ /* 0x000fe200000e0000 */
[----:B---3--:R-:W-:-:S04]  /*0080*/  UISETP.NE.U32.AND UP0, UPT, UR8, URZ, UPT ;  /* 0x000000ff0800728c */ /* 0x008fc8000bf05070 */
[----:B------:R-:W-:Y:S02]  /*0090*/  UISETP.NE.AND.EX UP0, UPT, UR9, URZ, UPT, UP0 ;  /* 0x000000ff0900728c */ /* 0x000fe4000bf05300 */
[----:B----4-:R-:W-:Y:S02]  /*00a0*/  ULOP3.LUT UR41, UR4, 0x1, URZ, 0xc0, !UPT ;  /* 0x0000000104297892 */ /* 0x010fe4000f8ec0ff */
[----:B------:R-:W-:Y:S01]  /*00b0*/  ULOP3.LUT UR40, UR4, 0x1, URZ, 0x3c, !UPT ;  /* 0x0000000104287892 */ /* 0x000fe2000f8e3cff */
[----:B--2---:R-:W-:-:S05]  /*00c0*/  SHF.R.U32.HI R88, RZ, 0x5, R85 ;  /* 0x00000005ff587819 */ /* 0x004fca0000011655 */
[----:B------:R-:W1:Y:S02]  /*00d0*/  SHFL.IDX PT, R0, R88, RZ, 0x1f ;  /* 0x00001fff58007589 */ /* 0x000e6400000e0000 */
[----:B-1----:R-:W-:Y:S01]  /*00e0*/  R2UR UR18, R0 ;  /* 0x00000000001272ca */ /* 0x002fe200000e0000 */
[----:B------:R-:W-:-:S14]  /*00f0*/  BRA.U UP0, `(.L_x_0) ;  /* 0x0000000100307547 */ /* 0x000fdc000b800000 */
[----:B------:R-:W1:Y:S02]  /*0100*/  LDCU.64 UR4, c[0x0][0x988] ;  /* 0x00013100ff0477ac */ /* 0x000e640008000a00 */
[----:B-1----:R-:W-:-:S04]  /*0110*/  UISETP.NE.U32.AND UP0, UPT, UR4, URZ, UPT ;  /* 0x000000ff0400728c */ /* 0x002fc8000bf05070 */
[----:B------:R-:W-:-:S09]  /*0120*/  UISETP.NE.AND.EX UP0, UPT, UR5, URZ, UPT, UP0 ;  /* 0x000000ff0500728c */ /* 0x000fd2000bf05300 */
[----:B------:R-:W-:Y:S05]  /*0130*/  BRA.U !UP0, `(.L_x_1) ;  /* 0x0000000108147547 */ /* 0x000fea000b800000 */
[----:B------:R-:W1:Y:S01]  /*0140*/  LDC.64 R2, c[0x0][0x988] ;  /* 0x00026200ff027b82 */ /* 0x000e620000000a00 */
[----:B------:R-:W1:Y:S02]  /*0150*/  LDCU.64 UR4, c[0x0][0x358] ;  /* 0x00006b00ff0477ac */ /* 0x000e640008000a00 */
[----:B-1----:R1:W5:Y:S01]  /*0160*/  LDG.E R41, desc[UR4][R2.64] ;  /* 0x0000000402297981 */ /* 0x002362000c1e1900 */
[----:B------:R-:W-:Y:S01]  /*0170*/  HFMA2 R87, -RZ, RZ, 0, 5.9604644775390625e-08 ;  /* 0x00000001ff577431 */ /* 0x000fe200000001ff */
[----:B------:R-:W-:Y:S05]  /*0180*/  BRA `(.L_x_0) ;  /* 0x00000000000c7947 */ /* 0x000fea0003800000 */
.L_x_1:
[----:B------:R-:W1:Y:S01]  /*0190*/  LDCU UR4, c[0x0][0x980] ;  /* 0x00013000ff0477ac */ /* 0x000e620008000800 */
[----:B------:R-:W-:Y:S01]  /*01a0*/  HFMA2 R87, -RZ, RZ, 0, 5.9604644775390625e-08 ;  /* 0x00000001ff577431 */ /* 0x000fe200000001ff */
[----:B-1----:R-:W-:-:S07]  /*01b0*/  MOV R41, UR4 ;  /* 0x0000000400297c02 */ /* 0x002fce0008000f00 */
.L_x_0:
[----:B------:R-:W2:Y:S02]  /*01c0*/  LDCU.64 UR4, c[0x0][0x9b0] ;  /* 0x00013600ff0477ac */ /* 0x000ea40008000a00 */
[----:B--2---:R-:W-:-:S04]  /*01d0*/  UISETP.NE.U32.AND UP0, UPT, UR4, URZ, UPT ;  /* 0x000000ff0400728c */ /* 0x004fc8000bf05070 */
[----:B------:R-:W-:-:S09]  /*01e0*/  UISETP.NE.AND.EX UP0, UPT, UR5, URZ, UPT, UP0 ;  /* 0x000000ff0500728c */ /* 0x000fd2000bf05300 */
[----:B------:R-:W-:Y:S05]  /*01f0*/  BRA.U UP0, `(.L_x_2) ;  /* 0x0000000100287547 */ /* 0x000fea000b800000 */
[----:B------:R-:W2:Y:S02]  /*0200*/  LDCU.64 UR4, c[0x0][0x9a8] ;  /* 0x00013500ff0477ac */ /* 0x000ea40008000a00 */
[----:B--2---:R-:W-:-:S04]  /*0210*/  UISETP.NE.U32.AND UP0, UPT, UR4, URZ, UPT ;  /* 0x000000ff0400728c */ /* 0x004fc8000bf05070 */
[----:B------:R-:W-:-:S09]  /*0220*/  UISETP.NE.AND.EX UP0, UPT, UR5, URZ, UPT, UP0 ;  /* 0x000000ff0500728c */ /* 0x000fd2000bf05300 */
[----:B------:R-:W-:Y:S05]  /*0230*/  BRA.U !UP0, `(.L_x_3) ;  /* 0x0000000108107547 */ /* 0x000fea000b800000 */
[----:B------:R-:W2:Y:S01]  /*0240*/  LDC.64 R38, c[0x0][0x9a8] ;  /* 0x00026a00ff267b82 */ /* 0x000ea20000000a00 */
[----:B------:R-:W2:Y:S02]  /*0250*/  LDCU.64 UR4, c[0x0][0x358] ;  /* 0x00006b00ff0477ac */ /* 0x000ea40008000a00 */
[----:B--2---:R2:W5:Y:S01]  /*0260*/  LDG.E R38, desc[UR4][R38.64] ;  /* 0x0000000426267981 */ /* 0x004562000c1e1900 */
[----:B------:R-:W-:Y:S05]  /*0270*/  BRA `(.L_x_2) ;  /* 0x0000000000087947 */ /* 0x000fea0003800000 */
.L_x_3:
[----:B------:R-:W2:Y:S02]  /*0280*/  LDCU UR4, c[0x0][0x9a0] ;  /* 0x00013400ff0477ac */ /* 0x000ea40008000800 */
[----:B--2---:R-:W-:Y:S02]  /*0290*/  MOV R38, UR4 ;  /* 0x0000000400267c02 */ /* 0x004fe40008000f00 */
.L_x_2:
[----:B------:R-:W-:Y:S01]  /*02a0*/  IMAD.U32 R0, RZ, RZ, UR18 ;  /* 0x00000012ff007e24 */ /* 0x000fe2000f8e00ff */
[----:B------:R-:W-:Y:S04]  /*02b0*/  BSSY.RECONVERGENT B0, `(.L_x_4) ;  /* 0x000000c000007945 */ /* 0x000fe80003800200 */
[C---:B------:R-:W-:Y:S02]  /*02c0*/  ISETP.NE.OR P2, PT, R0.reuse, 0x1, !P1 ;  /* 0x000000010000780c */ /* 0x040fe40004f45670 */
[----:B------:R-:W-:-:S11]  /*02d0*/  ISETP.NE.OR P0, PT, R0, 0x3, !P1 ;  /* 0x000000030000780c */ /* 0x000fd60004f05670 */
[----:B------:R-:W-:Y:S05]  /*02e0*/  @P2 BRA `(.L_x_5) ;  /* 0x0000000000202947 */ /* 0x000fea0003800000 */
[----:B------:R-:W3:Y:S02]  /*02f0*/  LDCU.64 UR4, c[0x0][0x348] ;  /* 0x00006900ff0477ac */ /* 0x000ee40008000a00 */
[----:B---3--:R-:W-:Y:S02]  /*0300*/  UIADD3 UR6, UP1, UPT, UR4, 0x80, URZ ;  /* 0x0000008004067890 */ /* 0x008fe4000ff3e0ff */
[----:B------:R-:W-:Y:S02]  /*0310*/  UIADD3 UR4, UP0, UPT, UR4, 0x180, URZ ;  /* 0x0000018004047890 */ /* 0x000fe4000ff1e0ff */
[----:B------:R-:W-:Y:S02]  /*0320*/  UIADD3.X UR7, UPT, UPT, URZ, UR5, URZ, UP1, !UPT ;  /* 0x00000005ff077290 */ /* 0x000fe40008ffe4ff */
[----:B------:R-:W-:-:S07]  /*0330*/  UIADD3.X UR5, UPT, UPT, URZ, UR5, URZ, UP0, !UPT ;  /* 0x00000005ff057290 */ /* 0x000fce00087fe4ff */
[----:B------:R3:W-:Y:S02]  /*0340*/  UTMACCTL.PF [UR6] ;  /* 0x00000000060079b9 */ /* 0x0007e40008040000 */
[----:B------:R3:W-:Y:S02]  /*0350*/  UTMACCTL.PF [UR4] ;  /* 0x00000000040079b9 */ /* 0x0007e40008040000 */
[----:B---3--:R-:W-:Y:S01]  /*0360*/  NOP ;  /* 0x0000000000007918 */ /* 0x008fe20000000000 */
.L_x_5:
[----:B------:R-:W-:Y:S05]  /*0370*/  BSYNC.RECONVERGENT B0 ;  /* 0x0000000000007941 */ /* 0x000fea0003800200 */
.L_x_4:
[----:B------:R-:W-:Y:S04]  /*0380*/  BSSY.RECONVERGENT B0, `(.L_x_6) ;  /* 0x000000a000007945 */ /* 0x000fe80003800200 */
        /* <DEDUP_REMOVED lines=9> */
.L_x_7:
[----:B------:R-:W-:Y:S05]  /*0420*/  BSYNC.RECONVERGENT B0 ;  /* 0x0000000000007941 */ /* 0x000fea0003800200 */
.L_x_6:
[----:B------:R-:W3:Y:S01]  /*0430*/  LDCU.64 UR4, c[0x0][0x988] ;  /* 0x00013100ff0477ac */ /* 0x000ee20008000a00 */
[----:B------:R-:W-:Y:S02]  /*0440*/  UISETP.EQ.U32.AND UP2, UPT, UR8, URZ, UPT ;  /* 0x000000ff0800728c */ /* 0x000fe4000bf42070 */
[----:B------:R-:W-:Y:S02]  /*0450*/  UPLOP3.LUT UP3, UPT, UPT, UPT, UPT, 0x80, 0x8 ;  /* 0x000000000008789c */ /* 0x000fe40003f6f070 */
[----:B---3--:R-:W-:-:S04]  /*0460*/  UISETP.NE.U32.AND UP0, UPT, UR4, URZ, UPT ;  /* 0x000000ff0400728c */ /* 0x008fc8000bf05070 */
[----:B------:R-:W-:-:S04]  /*0470*/  UISETP.NE.AND.EX UP1, UPT, UR5, URZ, UPT, UP0 ;  /* 0x000000ff0500728c */ /* 0x000fc8000bf25300 */
[----:B------:R-:W-:-:S04]  /*0480*/  UISETP.EQ.OR.EX UP4, UPT, UR9, URZ, !UP1, UP2 ;  /* 0x000000ff0900728c */ /* 0x000fc8000cf82720 */
[----:B------:R-:W-:-:S06]  /*0490*/  UP2UR UR4, UPR, URZ, 0x10 ;  /* 0x00000010ff047883 */ /* 0x000fcc0008000000 */
[----:B------:R-:W-:Y:S01]  /*04a0*/  MOV R93, UR4 ;  /* 0x00000004005d7c02 */ /* 0x000fe20008000f00 */
[----:B------:R-:W-:Y:S06]  /*04b0*/  BRA.U !UP4, `(.L_x_8) ;  /* 0x000000010c207547 */ /* 0x000fec000b800000 */
[----:B------:R-:W-:Y:S01]  /*04c0*/  UISETP.NE.U32.AND UP0, UPT, UR8, URZ, UPT ;  /* 0x000000ff0800728c */ /* 0x000fe2000bf05070 */
[----:B-----5:R-:W-:Y:S01]  /*04d0*/  FSETP.NEU.AND P0, PT, R41, RZ, PT ;  /* 0x000000ff2900720b */ /* 0x020fe20003f0d000 */
[----:B------:R-:W-:Y:S02]  /*04e0*/  USEL UR4, URZ, 0xffffffff, UP1 ;  /* 0xffffffffff047887 */ /* 0x000fe40008800000 */
[----:B------:R-:W-:-:S10]  /*04f0*/  UISETP.NE.AND.EX UP2, UPT, UR9, URZ, UPT, UP0 ;  /* 0x000000ff0900728c */ /* 0x000fd4000bf45300 */
[----:B------:R-:W-:Y:S01]  /*0500*/  VOTEU.ANY UP0, P0 ;  /* 0x0000000000ff7886 */ /* 0x000fe20000000100 */
[----:B------:R-:W-:-:S04]  /*0510*/  @!UP2 USEL UR4, URZ, 0xffffffff, UP0 ;  /* 0xffffffffff04a887 */ /* 0x000fc80008000000 */
[----:B------:R-:W-:-:S04]  /*0520*/  ULOP3.LUT UR4, UR4, 0x1, URZ, 0xc0, !UPT ;  /* 0x0000000104047892 */ /* 0x000fc8000f8ec0ff */
[----:B------:R-:W-:-:S11]  /*0530*/  UISETP.NE.U32.AND UP3, UPT, UR4, 0x1, UPT ;  /* 0x000000010400788c */ /* 0x000fd6000bf65070 */
.L_x_8:
[----:B------:R-:W3:Y:S01]  /*0540*/  SHFL.IDX PT, R0, R88, RZ, 0x1f ;  /* 0x00001fff58007589 */ /* 0x000ee200000e0000 */
[----:B------:R-:W-:Y:S02]  /*0550*/  UISETP.NE.AND UP5, UPT, UR18, 0x2, UPT ;  /* 0x000000021200788c */ /* 0x000fe4000bfa5270 */
[----:B------:R-:W-:Y:S02]  /*0560*/  UISETP.NE.AND UP0, UPT, UR18, 0x2, UPT ;  /* 0x000000021200788c */ /* 0x000fe4000bf05270 */
[----:B------:R-:W-:Y:S02]  /*0570*/  UISETP.NE.OR UP2, UPT, UR41, URZ, UP5 ;  /* 0x000000ff2900728c */ /* 0x000fe4000af45670 */
[----:B------:R-:W-:-:S04]  /*0580*/  USEL UR55, URZ, 0x1, UP0 ;  /* 0x00000001ff377887 */ /* 0x000fc80008000000 */
[----:B------:R-:W-:Y:S02]  /*0590*/  PLOP3.LUT P3, PT, P1, PT, UP2, 0xae, 0xea ;  /* 0x0000000000ea781c */ /* 0x000fe40000f6f52e */
[----:B---3--:R-:W-:-:S13]  /*05a0*/  ISETP.NE.AND P0, PT, R0, RZ, PT ;  /* 0x000000ff0000720c */ /* 0x008fda0003f05270 */
[----:B------:R-:W-:Y:S05]  /*05b0*/  @P0 BRA `(.L_x_9) ;  /* 0x0000000000680947 */ /* 0x000fea0003800000 */
[----:B------:R-:W3:Y:S01]  /*05c0*/  S2UR UR5, SR_CgaCtaId ;  /* 0x00000000000579c3 */ /* 0x000ee20000008800 */
[----:B------:R-:W-:Y:S01]  /*05d0*/  UMOV UR4, 0x400 ;  /* 0x0000040000047882 */ /* 0x000fe20000000000 */
[----:B------:R-:W-:Y:S01]  /*05e0*/  UMOV UR6, 0x1 ;  /* 0x0000000100067882 */ /* 0x000fe20000000000 */
[----:B------:R-:W-:Y:S01]  /*05f0*/  ELECT P0, URZ, PT ;  /* 0x0000000000ff782f */ /* 0x000fe20003800000 */
[----:B------:R-:W-:-:S04]  /*0600*/  UIADD3 UR6, UPT, UPT, -UR6, 0x100000, URZ ;  /* 0x0010000006067890 */ /* 0x000fc8000fffe1ff */
[----:B------:R-:W-:Y:S02]  /*0610*/  USHF.L.U32 UR7, UR6, 0xb, URZ ;  /* 0x0000000b06077899 */ /* 0x000fe400080006ff */
[----:B------:R-:W-:Y:S02]  /*0620*/  USHF.L.U32 UR6, UR6, 0x1, URZ ;  /* 0x0000000106067899 */ /* 0x000fe400080006ff */
[----:B---3--:R-:W-:Y:S01]  /*0630*/  ULEA UR4, UR5, UR4, 0x18 ;  /* 0x0000000405047291 */ /* 0x008fe2000f8ec0ff */
[----:B------:R-:W3:Y:S11]  /*0640*/  FENCE.VIEW.ASYNC.S ;  /* 0x00000000000073c6 */ /* 0x000ef60000000000 */
[----:B---3--:R3:W4:Y:S01]  /*0650*/  SYNCS.EXCH.64 URZ, [UR4], UR6 ;  /* 0x0000000604ff75b2 */ /* 0x0087220008000100 */
[----:B------:R3:W1:Y:S01]  /*0660*/  SYNCS.EXCH.64 URZ, [UR4+0x40], UR6 ;  /* 0x0000400604ff75b2 */ /* 0x0006620008000100 */
        /* <DEDUP_REMOVED lines=13> */
[----:B------:R3:W1:Y:S02]  /*0740*/  SYNCS.EXCH.64 URZ, [UR4+0x78], UR6 ;  /* 0x0000780604ff75b2 */ /* 0x0006640008000100 */
[----:B---3--:R-:W-:Y:S01]  /*0750*/  NOP ;  /* 0x0000000000007918 */ /* 0x008fe20000000000 */
.L_x_9:
[----:B------:R-:W3:Y:S01]  /*0760*/  SHFL.IDX PT, R0, R88, RZ, 0x1f ;  /* 0x00001fff58007589 */ /* 0x000ee200000e0000 */
[----:B------:R-:W-:Y:S01]  /*0770*/  NOP ;  /* 0x0000000000007918 */ /* 0x000fe20000000000 */
[----:B---3--:R-:W-:-:S13]  /*0780*/  ISETP.NE.AND P0, PT, R0, 0x1, PT ;  /* 0x000000010000780c */ /* 0x008fda0003f05270 */
[----:B------:R-:W-:Y:S05]  /*0790*/  @P0 BRA `(.L_x_10) ;  /* 0x0000000000580947 */ /* 0x000fea0003800000 */
[----:B------:R-:W3:Y:S01]  /*07a0*/  S2UR UR5, SR_CgaCtaId ;  /* 0x00000000000579c3 */ /* 0x000ee20000008800 */
[----:B------:R-:W-:Y:S01]  /*07b0*/  UMOV UR4, 0x400 ;  /* 0x0000040000047882 */ /* 0x000fe20000000000 */
[----:B------:R-:W-:Y:S01]  /*07c0*/  UMOV UR8, 0x20 ;  /* 0x0000002000087882 */ /* 0x000fe20000000000 */
[----:B------:R-:W-:Y:S01]  /*07d0*/  UMOV UR6, 0x80 ;  /* 0x0000008000067882 */ /* 0x000fe20000000000 */
[----:B------:R-:W-:-:S04]  /*07e0*/  UIADD3 UR8, UPT, UPT, -UR8, 0x100000, URZ ;  /* 0x0010000008087890 */ /* 0x000fc8000fffe1ff */
[----:B------:R-:W-:Y:S02]  /*07f0*/  USHF.L.U32 UR9, UR8, 0xb, URZ ;  /* 0x0000000b08097899 */ /* 0x000fe400080006ff */
[----:B------:R-:W-:Y:S02]  /*0800*/  USHF.L.U32 UR8, UR8, 0x1, URZ ;  /* 0x0000000108087899 */ /* 0x000fe400080006ff */
[----:B------:R-:W-:-:S04]  /*0810*/  UIADD3 UR6, UPT, UPT, -UR6, 0x100000, URZ ;  /* 0x0010000006067890 */ /* 0x000fc8000fffe1ff */
[----:B------:R-:W-:Y:S02]  /*0820*/  USHF.L.U32 UR7, UR6, 0xb, URZ ;  /* 0x0000000b06077899 */ /* 0x000fe400080006ff */
[----:B------:R-:W-:Y:S01]  /*0830*/  USHF.L.U32 UR6, UR6, 0x1, URZ ;  /* 0x0000000106067899 */ /* 0x000fe200080006ff */
[----:B------:R-:W-:Y:S01]  /*0840*/  ELECT P0, URZ, PT ;  /* 0x0000000000ff782f */ /* 0x000fe20003800000 */
[----:B---3--:R-:W-:Y:S01]  /*0850*/  ULEA UR4, UR5, UR4, 0x18 ;  /* 0x0000000405047291 */ /* 0x008fe2000f8ec0ff */
[----:B------:R-:W3:Y:S11]  /*0860*/  FENCE.VIEW.ASYNC.S ;  /* 0x00000000000073c6 */ /* 0x000ef60000000000 */
[----:B---3--:R3:W1:Y:S01]  /*0870*/  SYNCS.EXCH.64 URZ, [UR4+0x80], UR8 ;  /* 0x0000800804ff75b2 */ /* 0x0086620008000100 */
[----:B------:R3:W1:Y:S01]  /*0880*/  SYNCS.EXCH.64 URZ, [UR4+0xa0], UR6 ;  /* 0x0000a00604ff75b2 */ /* 0x0006620008000100 */
[----:B------:R3:W1:Y:S01]  /*0890*/  SYNCS.EXCH.64 URZ, [UR4+0x88], UR8 ;  /* 0x0000880804ff75b2 */ /* 0x0006620008000100 */
[----:B------:R3:W1:Y:S01]  /*08a0*/  SYNCS.EXCH.64 URZ, [UR4+0xa8], UR6 ;  /* 0x0000a80604ff75b2 */ /* 0x0006620008000100 */
[----:B------:R3:W1:Y:S01]  /*08b0*/  SYNCS.EXCH.64 URZ, [UR4+0x90], UR8 ;  /* 0x0000900804ff75b2 */ /* 0x0006620008000100 */
[----:B------:R3:W1:Y:S01]  /*08c0*/  SYNCS.EXCH.64 URZ, [UR4+0xb0], UR6 ;  /* 0x0000b00604ff75b2 */ /* 0x0006620008000100 */
[----:B------:R3:W1:Y:S01]  /*08d0*/  SYNCS.EXCH.64 URZ, [UR4+0x98], UR8 ;  /* 0x0000980804ff75b2 */ /* 0x0006620008000100 */
[----:B------:R3:W1:Y:S01]  /*08e0*/  SYNCS.EXCH.64 URZ, [UR4+0xb8], UR6 ;  /* 0x0000b80604ff75b2 */ /* 0x0006620008000100 */
[----:B------:R-:W-:Y:S01]  /*08f0*/  NOP ;  /* 0x0000000000007918 */ /* 0x000fe20000000000 */
.L_x_10:
[----:B------:R-:W2:Y:S01]  /*0900*/  SHFL.IDX PT, R0, R88, RZ, 0x1f ;  /* 0x00001fff58007589 */ /* 0x000ea200000e0000 */
[----:B------:R-:W-:Y:S01]  /*0910*/  NOP ;  /* 0x0000000000007918 */ /* 0x000fe20000000000 */
[----:B--2---:R-:W-:-:S13]  /*0920*/  ISETP.NE.AND P0, PT, R0, 0x3, PT ;  /* 0x000000030000780c */ /* 0x004fda0003f05270 */
[----:B------:R-:W-:Y:S05]  /*0930*/  @P0 BRA `(.L_x_11) ;  /* 0x0000000000300947 */ /* 0x000fea0003800000 */
[----:B------:R-:W2:Y:S01]  /*0940*/  S2UR UR5, SR_CgaCtaId ;  /* 0x00000000000579c3 */ /* 0x000ea20000008800 */
[----:B---3--:R-:W-:Y:S01]  /*0950*/  UMOV UR4, 0x400 ;  /* 0x0000040000047882 */ /* 0x008fe20000000000 */
[----:B------:R-:W-:Y:S01]  /*0960*/  UMOV UR6, 0x20 ;  /* 0x0000002000067882 */ /* 0x000fe20000000000 */
[----:B------:R-:W-:Y:S01]  /*0970*/  ELECT P0, URZ, PT ;  /* 0x0000000000ff782f */ /* 0x000fe20003800000 */
[----:B------:R-:W-:-:S04]  /*0980*/  UIADD3 UR6, UPT, UPT, -UR6, 0x100000, URZ ;  /* 0x0010000006067890 */ /* 0x000fc8000fffe1ff */
[----:B------:R-:W-:Y:S02]  /*0990*/  USHF.L.U32 UR7, UR6, 0xb, URZ ;  /* 0x0000000b06077899 */ /* 0x000fe400080006ff */
[----:B------:R-:W-:Y:S02]  /*09a0*/  USHF.L.U32 UR6, UR6, 0x1, URZ ;  /* 0x0000000106067899 */ /* 0x000fe400080006ff */
[----:B--2---:R-:W-:Y:S01]  /*09b0*/  ULEA UR4, UR5, UR4, 0x18 ;  /* 0x0000000405047291 */ /* 0x004fe2000f8ec0ff */
[----:B------:R-:W2:Y:S11]  /*09c0*/  FENCE.VIEW.ASYNC.S ;  /* 0x00000000000073c6 */ /* 0x000eb60000000000 */
[----:B--2---:R2:W3:Y:S01]  /*09d0*/  SYNCS.EXCH.64 URZ, [UR4+0xc0], UR6 ;  /* 0x0000c00604ff75b2 */ /* 0x0044e20008000100 */
[----:B------:R2:W1:Y:S01]  /*09e0*/  SYNCS.EXCH.64 URZ, [UR4+0xc8], UR6 ;  /* 0x0000c80604ff75b2 */ /* 0x0004620008000100 */
[----:B------:R-:W-:Y:S01]  /*09f0*/  NOP ;  /* 0x0000000000007918 */ /* 0x000fe20000000000 */
.L_x_11:
[----:B------:R-:W4:Y:S01]  /*0a00*/  SHFL.IDX PT, R0, R88, RZ, 0x1f ;  /* 0x00001fff58007589 */ /* 0x000f2200000e0000 */
[----:B------:R-:W-:Y:S01]  /*0a10*/  NOP ;  /* 0x0000000000007918 */ /* 0x000fe20000000000 */
[----:B----4-:R-:W-:-:S13]  /*0a20*/  ISETP.NE.AND P0, PT, R0, 0x4, PT ;  /* 0x000000040000780c */ /* 0x010fda0003f05270 */
[----:B------:R-:W-:Y:S05]  /*0a30*/  @P0 BRA `(.L_x_12) ;  /* 0x0000000000440947 */ /* 0x000fea0003800000 */
[----:B------:R-:W4:Y:S01]  /*0a40*/  S2UR UR5, SR_CgaCtaId ;  /* 0x00000000000579c3 */ /* 0x000f220000008800 */
[----:B--23--:R-:W-:Y:S01]  /*0a50*/  UMOV UR4, 0x1e0 ;  /* 0x000001e000047882 */ /* 0x00cfe20000000000 */
[----:B------:R-:W-:Y:S01]  /*0a60*/  UMOV UR6, 0x400 ;  /* 0x0000040000067882 */ /* 0x000fe20000000000 */
[----:B------:R-:W-:Y:S01]  /*0a70*/  USEL UR4, UR4, 0x1a0, UP3 ;  /* 0x000001a004047887 */ /* 0x000fe20009800000 */
[----:B------:R-:W-:Y:S01]  /*0a80*/  UMOV UR8, 0x1 ;  /* 0x0000000100087882 */ /* 0x000fe20000000000 */
[----:B------:R-:W-:Y:S01]  /*0a90*/  ELECT P0, URZ, PT ;  /* 0x0000000000ff782f */ /* 0x000fe20003800000 */
[----:B------:R-:W-:-:S04]  /*0aa0*/  UIADD3 UR8, UPT, UPT, -UR8, 0x100000, URZ ;  /* 0x0010000008087890 */ /* 0x000fc8000fffe1ff */
[----:B------:R-:W-:Y:S02]  /*0ab0*/  USHF.L.U32 UR9, UR8, 0xb, URZ ;  /* 0x0000000b08097899 */ /* 0x000fe400080006ff */
[----:B------:R-:W-:Y:S02]  /*0ac0*/  USHF.L.U32 UR8, UR8, 0x1, URZ ;  /* 0x0000000108087899 */ /* 0x000fe400080006ff */
[----:B----4-:R-:W-:Y:S02]  /*0ad0*/  ULEA UR6, UR5, UR6, 0x18 ;  /* 0x0000000605067291 */ /* 0x010fe4000f8ec0ff */
[----:B------:R-:W-:-:S04]  /*0ae0*/  UIADD3 UR4, UPT, UPT, -UR4, 0x100000, URZ ;  /* 0x0010000004047890 */ /* 0x000fc8000fffe1ff */
[----:B------:R-:W-:Y:S02]  /*0af0*/  USHF.L.U32 UR5, UR4, 0xb, URZ ;  /* 0x0000000b04057899 */ /* 0x000fe400080006ff */
[----:B------:R-:W-:Y:S01]  /*0b00*/  USHF.L.U32 UR4, UR4, 0x1, URZ ;  /* 0x0000000104047899 */ /* 0x000fe200080006ff */
[----:B------:R-:W2:Y:S03]  /*0b10*/  FENCE.VIEW.ASYNC.S ;  /* 0x00000000000073c6 */ /* 0x000ea60000000000 */
[----:B--2---:R4:W2:Y:S08]  /*0b20*/  SYNCS.EXCH.64 URZ, [UR6+0xd0], UR8 ;  /* 0x0000d00806ff75b2 */ /* 0x0048b00008000100 */
[----:B------:R4:W3:Y:S02]  /*0b30*/  SYNCS.EXCH.64 URZ, [UR6+0xd8], UR4 ;  /* 0x0000d80406ff75b2 */ /* 0x0008e40008000100 */
[----:B----4-:R-:W-:Y:S01]  /*0b40*/  NOP ;  /* 0x0000000000007918 */ /* 0x010fe20000000000 */
.L_x_12:
[----:B------:R-:W4:Y:S01]  /*0b50*/  SHFL.IDX PT, R0, R88, RZ, 0x1f ;  /* 0x00001fff58007589 */ /* 0x000f2200000e0000 */
[----:B------:R-:W-:Y:S01]  /*0b60*/  ISETP.NE.OR P1, PT, RZ, UR18, !P1 ;  /* 0x00000012ff007c0c */ /* 0x000fe2000cf25670 */
[----:B------:R-:W-:Y:S01]  /*0b70*/  NOP ;  /* 0x0000000000007918 */ /* 0x000fe20000000000 */
[----:B----4-:R-:W-:-:S13]  /*0b80*/  ISETP.NE.AND P0, PT, R0, 0x5, PT ;  /* 0x000000050000780c */ /* 0x010fda0003f05270 */
[----:B------:R-:W-:Y:S05]  /*0b90*/  @P0 BRA `(.L_x_13) ;  /* 0x0000000000480947 */ /* 0x000fea0003800000 */
[----:B------:R-:W4:Y:S01]  /*0ba0*/  S2UR UR5, SR_CgaCtaId ;  /* 0x00000000000579c3 */ /* 0x000f220000008800 */
[----:B--23--:R-:W-:Y:S01]  /*0bb0*/  UMOV UR4, 0x400 ;  /* 0x0000040000047882 */ /* 0x00cfe20000000000 */
        /* <DEDUP_REMOVED lines=9> */
[----:B----4-:R-:W-:Y:S01]  /*0c50*/  ULEA UR4, UR5, UR4, 0x18 ;  /* 0x0000000405047291 */ /* 0x010fe2000f8ec0ff */
[----:B------:R-:W2:Y:S11]  /*0c60*/  FENCE.VIEW.ASYNC.S ;  /* 0x00000000000073c6 */ /* 0x000eb60000000000 */
[----:B--2---:R4:W2:Y:S01]  /*0c70*/  SYNCS.EXCH.64 URZ, [UR4+0xe0], UR6 ;  /* 0x0000e00604ff75b2 */ /* 0x0048a20008000100 */
[----:B------:R4:W3:Y:S01]  /*0c80*/  SYNCS.EXCH.64 URZ, [UR4+0xf0], UR8 ;  /* 0x0000f00804ff75b2 */ /* 0x0008e20008000100 */
[----:B------:R4:W1:Y:S01]  /*0c90*/  SYNCS.EXCH.64 URZ, [UR4+0xe8], UR6 ;  /* 0x0000e80604ff75b2 */ /* 0x0008620008000100 */
[----:B------:R4:W1:Y:S02]  /*0ca0*/  SYNCS.EXCH.64 URZ, [UR4+0xf8], UR8 ;  /* 0x0000f80804ff75b2 */ /* 0x0008640008000100 */
[----:B----4-:R-:W-:Y:S01]  /*0cb0*/  NOP ;  /* 0x0000000000007918 */ /* 0x010fe20000000000 */
.L_x_13:
[----:B--23--:R-:W2:Y:S01]  /*0cc0*/  S2UR UR7, SR_CgaCtaId ;  /* 0x00000000000779c3 */ /* 0x00cea20000008800 */
[----:B------:R-:W-:Y:S01]  /*0cd0*/  VOTEU.ALL UP0, P1 ;  /* 0x0000000000ff7886 */ /* 0x000fe20000800000 */
[----:B------:R-:W-:Y:S01]  /*0ce0*/  UMOV UR4, 0x20 ;  /* 0x0000002000047882 */ /* 0x000fe20000000000 */
[----:B------:R-:W-:Y:S01]  /*0cf0*/  NOP ;  /* 0x0000000000007918 */ /* 0x000fe20000000000 */
[----:B-1----:R-:W-:Y:S01]  /*0d00*/  LOP3.LUT R3, R85, 0x1f, RZ, 0xc0, !PT ;  /* 0x0000001f55037812 */ /* 0x002fe200078ec0ff */
[----:B------:R-:W-:Y:S01]  /*0d10*/  UISETP.NE.AND UP4, UPT, UR18, URZ, UPT ;  /* 0x000000ff1200728c */ /* 0x000fe2000bf85270 */
[----:B------:R-:W-:Y:S01]  /*0d20*/  @!UP0 UMOV UR6, 0x400 ;  /* 0x0000040000068882 */ /* 0x000fe20000000000 */
[----:B------:R-:W-:-:S04]  /*0d30*/  @!UP0 UIADD3 UR4, UPT, UPT, -UR4, 0x100000, URZ ;  /* 0x0010000004048890 */ /* 0x000fc8000fffe1ff */
[----:B------:R-:W-:Y:S02]  /*0d40*/  @!UP0 USHF.L.U32 UR5, UR4, 0xb, URZ ;  /* 0x0000000b04058899 */ /* 0x000fe400080006ff */
[----:B------:R-:W-:Y:S02]  /*0d50*/  @!UP0 USHF.L.U32 UR4, UR4, 0x1, URZ ;  /* 0x0000000104048899 */ /* 0x000fe400080006ff */
[----:B--2---:R-:W-:Y:S01]  /*0d60*/  @!UP0 ULEA UR6, UR7, UR6, 0x18 ;  /* 0x0000000607068291 */ /* 0x004fe2000f8ec0ff */
[----:B------:R-:W1:Y:S01]  /*0d70*/  LDCU UR7, c[0x0][0x36c] ;  /* 0x00006d80ff0777ac */ /* 0x000e620008000800 */
[----:B------:R-:W-:Y:S01]  /*0d80*/  VOTEU.ALL UP0, P1 ;  /* 0x0000000000ff7886 */ /* 0x000fe20000800000 */
[----:B------:R-:W2:Y:S09]  /*0d90*/  FENCE.VIEW.ASYNC.S ;  /* 0x00000000000073c6 */ /* 0x000eb20000000000 */
[----:B--2---:R2:W3:Y:S01]  /*0da0*/  @!UP0 SYNCS.EXCH.64 URZ, [UR6+0x100], UR4 ;  /* 0x0001000406ff85b2 */ /* 0x0044e20008000100 */
[----:B-1----:R-:W-:-:S09]  /*0db0*/  UISETP.EQ.U32.AND UP6, UPT, UR7, 0x1, UPT ;  /* 0x000000010700788c */ /* 0x002fd2000bfc2070 */
[----:B--2---:R-:W-:Y:S05]  /*0dc0*/  BRA.U !UP6, `(.L_x_14) ;  /* 0x000000010e087547 */ /* 0x004fea000b800000 */
[----:B---3--:R-:W-:Y:S01]  /*0dd0*/  UCGABAR_ARV ;  /* 0x00000000000079c7 */ /* 0x008fe20008000000 */
[----:B------:R-:W-:Y:S05]  /*0de0*/  BRA `(.L_x_15) ;  /* 0x0000000000047947 */ /* 0x000fea0003800000 */
.L_x_14:
[----:B---3--:R-:W-:Y:S01]  /*0df0*/  NOP ;  /* 0x0000000000007918 */ /* 0x008fe20000000000 */
.L_x_15:
[----:B------:R-:W1:Y:S01]  /*0e00*/  S2UR UR20, SR_CTAID.X ;  /* 0x00000000001479c3 */ /* 0x000e620000002500 */
[----:B------:R-:W-:-:S05]  /*0e10*/  CS2R.32 R92, SR_CgaSize ;  /* 0x00000000005c7805 */ /* 0x000fca0000008a00 */
[----:B------:R-:W-:-:S05]  /*0e20*/  IMAD R92, R92, -0xa0, RZ ;  /* 0xffffff605c5c7824 */ /* 0x000fca00078e02ff */
[----:B------:R-:W-:-:S14]  /*0e30*/  R2UR UR5, R92 ;  /* 0x000000005c0572ca */ /* 0x000fdc00000e0000 */
[----:B------:R-:W2:Y:S01]  /*0e40*/  LDCU UR5, c[0x0][UR5+0x2b0] ;  /* 0x00005600050577ac */ /* 0x000ea20008000800 */
[----:B------:R-:W-:-:S05]  /*0e50*/  CS2R.32 R92, SR_CgaSize ;  /* 0x00000000005c7805 */ /* 0x000fca0000008a00 */
[----:B------:R-:W-:-:S05]  /*0e60*/  IMAD R92, R92, -0xa0, RZ ;  /* 0xffffff605c5c7824 */ /* 0x000fca00078e02ff */
[----:B------:R-:W-:-:S14]  /*0e70*/  R2UR UR4, R92 ;  /* 0x000000005c0472ca */ /* 0x000fdc00000e0000 */
[----:B------:R-:W3:Y:S01]  /*0e80*/  LDCU UR4, c[0x0][UR4+0x2b4] ;  /* 0x00005680040477ac */ /* 0x000ee20008000800 */
[----:B------:R-:W4:Y:S01]  /*0e90*/  S2UR UR21, SR_CTAID.Y ;  /* 0x00000000001579c3 */ /* 0x000f220000002600 */
[----:B------:R-:W-:-:S05]  /*0ea0*/  CS2R.32 R92, SR_CgaSize ;  /* 0x00000000005c7805 */ /* 0x000fca0000008a00 */
[----:B------:R-:W-:-:S05]  /*0eb0*/  IMAD R92, R92, -0xa0, RZ ;  /* 0xffffff605c5c7824 */ /* 0x000fca00078e02ff */
[----:B------:R-:W-:-:S14]  /*0ec0*/  R2UR UR7, R92 ;  /* 0x000000005c0772ca */ /* 0x000fdc00000e0000 */
[----:B------:R-:W3:Y:S01]  /*0ed0*/  LDCU UR7, c[0x0][UR7+0x2a0] ;  /* 0x00005400070777ac */ /* 0x000ee20008000800 */
[----:B------:R-:W-:-:S05]  /*0ee0*/  CS2R.32 R92, SR_CgaSize ;  /* 0x00000000005c7805 */ /* 0x000fca0000008a00 */
[----:B------:R-:W-:-:S05]  /*0ef0*/  IMAD R92, R92, -0xa0, RZ ;  /* 0xffffff605c5c7824 */ /* 0x000fca00078e02ff */
[----:B------:R-:W-:-:S14]  /*0f00*/  R2UR UR8, R92 ;  /* 0x000000005c0872ca */ /* 0x000fdc00000e0000 */
[----:B------:R-:W3:Y:S01]  /*0f10*/  LDCU UR8, c[0x0][UR8+0x2a4] ;  /* 0x00005480080877ac */ /* 0x000ee20008000800 */
[----:B------:R-:W3:Y:S01]  /*0f20*/  LDCU UR19, c[0x0][0xc24] ;  /* 0x00018480ff1377ac */ /* 0x000ee20008000800 */
[----:B------:R-:W3:Y:S01]  /*0f30*/  LDCU UR39, c[0x0][0xc24] ;  /* 0x00018480ff2777ac */ /* 0x000ee20008000800 */
[----:B-1----:R-:W-:Y:S01]  /*0f40*/  I2FP.F32.U32 R2, UR20 ;  /* 0x0000001400027c45 */ /* 0x002fe20008201000 */
[----:B------:R-:W1:Y:S04]  /*0f50*/  LDCU UR24, c[0x0][0xc30] ;  /* 0x00018600ff1877ac */ /* 0x000e680008000800 */
[----:B--2---:R-:W-:Y:S01]  /*0f60*/  FMUL R2, R2, UR5 ;  /* 0x0000000502027c20 */ /* 0x004fe20008400000 */
[----:B----4-:R-:W-:-:S05]  /*0f70*/  I2FP.F32.U32 R0, UR21 ;  /* 0x0000001500007c45 */ /* 0x010fca0008201000 */
[----:B------:R-:W2:Y:S01]  /*0f80*/  F2I.U32.TRUNC.NTZ R2, R2 ;  /* 0x0000000200027305 */ /* 0x000ea2000020f000 */
[----:B---3--:R-:W-:-:S07]  /*0f90*/  FMUL R0, R0, UR4 ;  /* 0x0000000400007c20 */ /* 0x008fce0008400000 */
[----:B------:R-:W3:Y:S01]  /*0fa0*/  F2I.U32.TRUNC.NTZ R0, R0 ;  /* 0x0000000000007305 */ /* 0x000ee2000020f000 */
[----:B--2---:R-:W-:Y:S02]  /*0fb0*/  R2UR UR4, R2 ;  /* 0x00000000020472ca */ /* 0x004fe400000e0000 */
[----:B------:R-:W-:Y:S02]  /*0fc0*/  PRMT R2, RZ, 0x7610, R2 ;  /* 0x00007610ff027816 */ /* 0x000fe40000000002 */
[----:B---3--:R-:W-:Y:S02]  /*0fd0*/  R2UR UR6, R0 ;  /* 0x00000000000672ca */ /* 0x008fe400000e0000 */
[----:B------:R-:W-:-:S07]  /*0fe0*/  PRMT R0, RZ, 0x7610, R0 ;  /* 0x00007610ff007816 */ /* 0x000fce0000000000 */
[----:B------:R-:W-:-:S04]  /*0ff0*/  UIADD3 UR5, UPT, UPT, -UR4, URZ, URZ ;  /* 0x000000ff04057290 */ /* 0x000fc8000fffe1ff */
[----:B------:R-:W-:Y:S02]  /*1000*/  UIMAD UR5, UR7, UR5, UR20 ;  /* 0x00000005070572a4 */ /* 0x000fe4000f8e0214 */
[----:B------:R-:W-:-:S04]  /*1010*/  UIADD3 UR4, UPT, UPT, -UR6, URZ, URZ ;  /* 0x000000ff06047290 */ /* 0x000fc8000fffe1ff */
[----:B------:R-:W-:Y:S01]  /*1020*/  IMAD.U32 R92, RZ, RZ, UR5 ;  /* 0x00000005ff5c7e24 */ /* 0x000fe2000f8e00ff */
[----:B------:R-:W-:-:S06]  /*1030*/  UIMAD UR4, UR8, UR4, UR21 ;  /* 0x00000004080472a4 */ /* 0x000fcc000f8e0215 */
[----:B------:R-:W-:Y:S01]  /*1040*/  IMAD.U32 R91, RZ, RZ, UR4 ;  /* 0x00000004ff5b7e24 */ /* 0x000fe2000f8e00ff */
[----:B-1----:R-:W-:Y:S06]  /*1050*/  BRA.U UP4, `(.L_x_16) ;  /* 0x0000000104307547 */ /* 0x002fec000b800000 */
[----:B------:R-:W-:Y:S01]  /*1060*/  R2UR UR5, R91 ;  /* 0x000000005b0572ca */ /* 0x000fe200000e0000 */
[----:B------:R-:W-:Y:S01]  /*1070*/  UMOV UR7, 0x3 ;  /* 0x0000000300077882 */ /* 0x000fe20000000000 */
[----:B------:R-:W-:-:S11]  /*1080*/  R2UR UR4, R92 ;  /* 0x000000005c0472ca */ /* 0x000fd600000e0000 */
[----:B------:R-:W-:-:S04]  /*1090*/  UISETP.NE.AND UP0, UPT, UR5, URZ, UPT ;  /* 0x000000ff0500728c */ /* 0x000fc8000bf05270 */
[----:B------:R-:W-:Y:S02]  /*10a0*/  UISETP.LT.U32.OR UP0, UPT, UR4, 0x2, !UP0 ;  /* 0x000000020400788c */ /* 0x000fe4000c701470 */
[----:B------:R-:W-:Y:S02]  /*10b0*/  ULOP3.LUT UR4, UR4, 0xfffffffe, URZ, 0xc0, !UPT ;  /* 0xfffffffe04047892 */ /* 0x000fe4000f8ec0ff */
[----:B------:R-:W-:Y:S02]  /*10c0*/  USEL UR6, URZ, 0x1, !UP0 ;  /* 0x00000001ff067887 */ /* 0x000fe4000c000000 */
[----:B------:R-:W-:Y:S02]  /*10d0*/  USEL UR5, URZ, 0x2, !UP0 ;  /* 0x00000002ff057887 */ /* 0x000fe4000c000000 */
[----:B------:R-:W-:Y:S02]  /*10e0*/  USHF.L.U32 UR4, UR7, UR4, URZ ;  /* 0x0000000407047299 */ /* 0x000fe400080006ff */
[----:B------:R-:W-:-:S04]  /*10f0*/  UIADD3 UR5, UPT, UPT, UR6, UR5, URZ ;  /* 0x0000000506057290 */ /* 0x000fc8000fffe0ff */
[----:B------:R-:W-:Y:S02]  /*1100*/  IMAD.U32 R0, RZ, RZ, UR4 ;  /* 0x00000004ff007e24 */ /* 0x000fe4000f8e00ff */
[----:B------:R-:W-:-:S07]  /*1110*/  IMAD.U32 R2, RZ, RZ, UR5 ;  /* 0x00000005ff027e24 */ /* 0x000fce000f8e00ff */
.L_x_16:
[----:B------:R-:W1:Y:S01]  /*1120*/  S2UR UR50, SR_CTAID.Z ;  /* 0x00000000003279c3 */ /* 0x000e620000002700 */
[----:B------:R-:W-:Y:S01]  /*1130*/  UISETP.GE.AND UP0, UPT, UR19, 0x1, UPT ;  /* 0x000000011300788c */ /* 0x000fe2000bf06270 */
[----:B------:R-:W-:-:S08]  /*1140*/  UMOV UR28, UR20 ;  /* 0x00000014001c7c82 */ /* 0x000fd00008000000 */
[----:B------:R-:W-:Y:S05]  /*1150*/  BRA.U !UP0, `(.L_x_17) ;  /* 0x0000000108d47547 */ /* 0x000fea000b800000 */
[----:B------:R-:W2:Y:S01]  /*1160*/  LDCU.128 UR12, c[0x0][0xc10] ;  /* 0x00018200ff0c77ac */ /* 0x000ea20008000c00 */
[----:B------:R-:W3:Y:S01]  /*1170*/  LDCU UR22, c[0x0][0xc0c] ;  /* 0x00018180ff1677ac */ /* 0x000ee20008000800 */
[----:B------:R-:W4:Y:S01]  /*1180*/  LDCU UR6, c[0x0][0x370] ;  /* 0x00006e00ff0677ac */ /* 0x000f220008000800 */
[----:B------:R-:W1:Y:S01]  /*1190*/  LDCU UR7, c[0x0][0x374] ;  /* 0x00006e80ff0777ac */ /* 0x000e620008000800 */
[----:B------:R-:W1:Y:S01]  /*11a0*/  LDCU UR23, c[0x0][0xc20] ;  /* 0x00018400ff1777ac */ /* 0x000e620008000800 */
[----:B--2---:R-:W-:Y:S02]  /*11b0*/  UIMAD.WIDE.U32 UR4, UR20, UR12, URZ ;  /* 0x0000000c140472a5 */ /* 0x004fe4000f8e00ff */
[----:B---3--:R-:W-:Y:S01]  /*11c0*/  UISETP.NE.AND UP0, UPT, UR22, 0x1, UPT ;  /* 0x000000011600788c */ /* 0x008fe2000bf05270 */
[----:B------:R-:W2:Y:S01]  /*11d0*/  LDCU.64 UR8, c[0x0][0xc28] ;  /* 0x00018500ff0877ac */ /* 0x000ea20008000a00 */
[----:B----4-:R-:W-:-:S03]  /*11e0*/  UIMAD.WIDE.U32 UR10, UR6, UR12, URZ ;  /* 0x0000000c060a72a5 */ /* 0x010fc6000f8e00ff */
[----:B------:R-:W-:Y:S01]  /*11f0*/  UMOV UR4, UR5 ;  /* 0x0000000500047c82 */ /* 0x000fe20008000000 */
[----:B------:R-:W-:Y:S02]  /*1200*/  UISETP.NE.AND UP2, UPT, UR19, 0x1, UPT ;  /* 0x000000011300788c */ /* 0x000fe4000bf45270 */
[----:B------:R-:W-:Y:S01]  /*1210*/  USHF.R.U32.HI UR4, URZ, UR13, UR4 ;  /* 0x0000000dff047299 */ /* 0x000fe20008011604 */
[----:B------:R-:W-:Y:S01]  /*1220*/  UMOV UR10, UR11 ;  /* 0x0000000b000a7c82 */ /* 0x000fe20008000000 */
[----:B------:R-:W-:Y:S02]  /*1230*/  UIMAD.WIDE.U32 UR16, UR21, UR15, URZ ;  /* 0x0000000f151072a5 */ /* 0x000fe4000f8e00ff */
[----:B------:R-:W-:Y:S02]  /*1240*/  USEL UR5, UR20, UR4, !UP0 ;  /* 0x0000000414057287 */ /* 0x000fe4000c000000 */
[----:B------:R-:W-:Y:S02]  /*1250*/  @UP0 USHF.R.U32.HI UR6, URZ, UR13, UR10 ;  /* 0x0000000dff060299 */ /* 0x000fe4000801160a */
[----:B------:R-:W-:-:S02]  /*1260*/  UISETP.NE.AND UP0, UPT, UR14, 0x1, UPT ;  /* 0x000000010e00788c */ /* 0x000fc4000bf05270 */
[----:B-1----:R-:W-:Y:S02]  /*1270*/  UIMAD.WIDE.U32 UR10, UR7, UR15, URZ ;  /* 0x0000000f070a72a5 */ /* 0x002fe4000f8e00ff */
[----:B--2---:R-:W-:Y:S01]  /*1280*/  UIMAD.WIDE.U32 UR12, UR6, UR8, URZ ;  /* 0x00000008060c72a5 */ /* 0x004fe2000f8e00ff */
[----:B------:R-:W-:Y:S01]  /*1290*/  UMOV UR4, UR17 ;  /* 0x0000001100047c82 */ /* 0x000fe20008000000 */
[----:B------:R-:W-:-:S03]  /*12a0*/  UIADD3 UR28, UPT, UPT, -UR5, URZ, URZ ;  /* 0x000000ff051c7290 */ /* 0x000fc6000fffe1ff */
[----:B------:R-:W-:Y:S01]  /*12b0*/  UMOV UR10, UR11 ;  /* 0x0000000b000a7c82 */ /* 0x000fe20008000000 */
[----:B------:R-:W-:Y:S02]  /*12c0*/  USHF.R.U32.HI UR4, URZ, UR23, UR4 ;  /* 0x00000017ff047299 */ /* 0x000fe40008011604 */
[----:B------:R-:W-:Y:S01]  /*12d0*/  @UP0 USHF.R.U32.HI UR7, URZ, UR23, UR10 ;  /* 0x00000017ff070299 */ /* 0x000fe2000801160a */
[----:B------:R-:W-:Y:S01]  /*12e0*/  UMOV UR12, UR13 ;  /* 0x0000000d000c7c82 */ /* 0x000fe20008000000 */
[----:B------:R-:W-:Y:S02]  /*12f0*/  USEL UR4, UR21, UR4, !UP0 ;  /* 0x0000000415047287 */ /* 0x000fe4000c000000 */
[----:B------:R-:W-:Y:S02]  /*1300*/  UIMAD.WIDE.U32 UR10, UR7, UR8, URZ ;  /* 0x00000008070a72a5 */ /* 0x000fe4000f8e00ff */
[----:B------:R-:W-:Y:S02]  /*1310*/  @UP2 USHF.R.U32.HI UR6, URZ, UR9, UR12 ;  /* 0x00000009ff062299 */ /* 0x000fe4000801160c */
[----:B------:R-:W-:-:S02]  /*1320*/  UIMAD.WIDE.U32 UR12, UR4, UR8, URZ ;  /* 0x00000008040c72a5 */ /* 0x000fc4000f8e00ff */
[----:B------:R-:W-:Y:S01]  /*1330*/  UIMAD UR28, UR22, UR28, UR20 ;  /* 0x0000001c161c72a4 */ /* 0x000fe2000f8e0214 */
[----:B------:R-:W-:Y:S02]  /*1340*/  UMOV UR10, UR11 ;  /* 0x0000000b000a7c82 */ /* 0x000fe40008000000 */
[----:B------:R-:W-:Y:S02]  /*1350*/  @UP2 USHF.R.U32.HI UR7, URZ, UR9, UR10 ;  /* 0x00000009ff072299 */ /* 0x000fe4000801160a */
[----:B------:R-:W-:Y:S02]  /*1360*/  UIMAD UR10, UR6, UR19, URZ ;  /* 0x00000013060a72a4 */ /* 0x000fe4000f8e02ff */
[----:B------:R-:W-:-:S04]  /*1370*/  UIMAD UR7, UR7, UR19, URZ ;  /* 0x00000013070772a4 */ /* 0x000fc8000f8e02ff */
[----:B------:R-:W-:-:S03]  /*1380*/  UISETP.GE.AND UP0, UPT, UR4, UR7, UPT ;  /* 0x000000070400728c */ /* 0x000fc6000bf06270 */
[----:B------:R-:W-:Y:S01]  /*1390*/  UMOV UR7, UR13 ;  /* 0x0000000d00077c82 */ /* 0x000fe20008000000 */
[----:B------:R-:W-:Y:S02]  /*13a0*/  UISETP.GE.OR UP0, UPT, UR5, UR10, UP0 ;  /* 0x0000000a0500728c */ /* 0x000fe40008706670 */
[----:B------:R-:W-:Y:S02]  /*13b0*/  UIMAD.WIDE.U32 UR10, UR5, UR8, URZ ;  /* 0x00000008050a72a5 */ /* 0x000fe4000f8e00ff */
[----:B------:R-:W-:Y:S02]  /*13c0*/  USHF.R.U32.HI UR7, URZ, UR9, UR7 ;  /* 0x00000009ff077299 */ /* 0x000fe40008011607 */
[----:B------:R-:W-:Y:S02]  /*13d0*/  UIADD3 UR10, UPT, UPT, -UR4, URZ, URZ ;  /* 0x000000ff040a7290 */ /* 0x000fe4000fffe1ff */
[----:B------:R-:W-:Y:S02]  /*13e0*/  USEL UR7, UR4, UR7, !UP2 ;  /* 0x0000000704077287 */ /* 0x000fe4000d000000 */
[----:B------:R-:W-:Y:S01]  /*13f0*/  UIMAD UR10, UR14, UR10, UR21 ;  /* 0x0000000a0e0a72a4 */ /* 0x000fe2000f8e0215 */
[----:B------:R-:W-:-:S02]  /*1400*/  @!UP0 UMOV UR8, UR11 ;  /* 0x0000000b00088c82 */ /* 0x000fc40008000000 */
[----:B------:R-:W-:Y:S02]  /*1410*/  @!UP0 USHF.R.U32.HI UR8, URZ, UR9, UR8 ;  /* 0x00000009ff088299 */ /* 0x000fe40008011608 */
[----:B------:R-:W-:Y:S02]  /*1420*/  UIADD3 UR9, UPT, UPT, -UR7, URZ, URZ ;  /* 0x000000ff07097290 */ /* 0x000fe4000fffe1ff */
[----:B------:R-:W-:Y:S02]  /*1430*/  @!UP0 USEL UR8, UR5, UR8, !UP2 ;  /* 0x0000000805088287 */ /* 0x000fe4000d000000 */
[----:B------:R-:W-:Y:S02]  /*1440*/  UIMAD UR9, UR19, UR9, UR4 ;  /* 0x00000009130972a4 */ /* 0x000fe4000f8e0204 */
[----:B------:R-:W-:Y:S02]  /*1450*/  @!UP0 UIADD3 UR7, UPT, UPT, UR7, -UR8, URZ ;  /* 0x8000000807078290 */ /* 0x000fe4000fffe0ff */
[----:B------:R-:W-:-:S02]  /*1460*/  @!UP0 UIMAD UR6, UR9, UR6, UR8 ;  /* 0x00000006090682a4 */ /* 0x000fc4000f8e0208 */
[----:B------:R-:W-:-:S04]  /*1470*/  @!UP0 UIMAD UR4, UR7, UR19, UR5 ;  /* 0x00000013070482a4 */ /* 0x000fc8000f8e0205 */
[----:B------:R-:W-:Y:S01]  /*1480*/  UIMAD UR21, UR4, UR14, UR10 ;  /* 0x0000000e041572a4 */ /* 0x000fe2000f8e020a */
[----:B------:R-:W-:Y:S02]  /*1490*/  @!UP0 UMOV UR5, UR6 ;  /* 0x0000000600058c82 */ /* 0x000fe40008000000 */
[----:B------:R-:W-:-:S12]  /*14a0*/  UIMAD UR28, UR5, UR22, UR28 ;  /* 0x00000016051c72a4 */ /* 0x000fd8000f8e021c */
.L_x_17:
[----:B------:R-:W-:-:S09]  /*14b0*/  UISETP.NE.AND UP0, UPT, UR24, 0x1, UPT ;  /* 0x000000011800788c */ /* 0x000fd2000bf05270 */
[----:B------:R-:W-:Y:S05]  /*14c0*/  BRA.U UP0, `(.L_x_18) ;  /* 0x0000000100407547 */ /* 0x000fea000b800000 */
[----:B------:R-:W2:Y:S01]  /*14d0*/  LDCU.128 UR8, c[0x0][0xc10] ;  /* 0x00018200ff0877ac */ /* 0x000ea20008000c00 */
[----:B------:R-:W3:Y:S01]  /*14e0*/  LDCU UR12, c[0x0][0xc0c] ;  /* 0x00018180ff0c77ac */ /* 0x000ee20008000800 */
[----:B------:R-:W4:Y:S01]  /*14f0*/  LDCU UR13, c[0x0][0xc20] ;  /* 0x00018400ff0d77ac */ /* 0x000f220008000800 */
[----:B--2---:R-:W-:Y:S02]  /*1500*/  UIMAD.WIDE.U32 UR4, UR28, UR8, URZ ;  /* 0x000000081c0472a5 */ /* 0x004fe4000f8e00ff */
[----:B------:R-:W-:Y:S02]  /*1510*/  UIMAD.WIDE.U32 UR6, UR21, UR11, URZ ;  /* 0x0000000b150672a5 */ /* 0x000fe4000f8e00ff */
[----:B---3--:R-:W-:Y:S02]  /*1520*/  UISETP.NE.AND UP0, UPT, UR12, 0x1, UPT ;  /* 0x000000010c00788c */ /* 0x008fe4000bf05270 */
[----:B------:R-:W-:-:S03]  /*1530*/  USHF.R.U32.HI UR5, URZ, UR9, UR5 ;  /* 0x00000009ff057299 */ /* 0x000fc60008011605 */
[----:B------:R-:W-:Y:S01]  /*1540*/  UMOV UR4, UR7 ;  /* 0x0000000700047c82 */ /* 0x000fe20008000000 */
[----:B------:R-:W-:Y:S02]  /*1550*/  USEL UR5, UR28, UR5, !UP0 ;  /* 0x000000051c057287 */ /* 0x000fe4000c000000 */
[----:B------:R-:W-:Y:S02]  /*1560*/  UISETP.NE.AND UP0, UPT, UR10, 0x1, UPT ;  /* 0x000000010a00788c */ /* 0x000fe4000bf05270 */
[----:B----4-:R-:W-:-:S04]  /*1570*/  USHF.R.U32.HI UR4, URZ, UR13, UR4 ;  /* 0x0000000dff047299 */ /* 0x010fc80008011604 */
[----:B------:R-:W-:-:S04]  /*1580*/  USEL UR4, UR21, UR4, !UP0 ;  /* 0x0000000415047287 */ /* 0x000fc8000c000000 */
[----:B------:R-:W-:Y:S02]  /*1590*/  UIADD3 UR6, UPT, UPT, -UR4, UR5, URZ ;  /* 0x0000000504067290 */ /* 0x000fe4000fffe1ff */
[----:B------:R-:W-:Y:S02]  /*15a0*/  UIADD3 UR4, UPT, UPT, UR4, -UR5, URZ ;  /* 0x8000000504047290 */ /* 0x000fe4000fffe0ff */
[----:B------:R-:W-:Y:S02]  /*15b0*/  UIMAD UR21, UR6, UR10, UR21 ;  /* 0x0000000a061572a4 */ /* 0x000fe4000f8e0215 */
[----:B------:R-:W-:-:S12]  /*15c0*/  UIMAD UR28, UR4, UR12, UR28 ;  /* 0x0000000c041c72a4 */ /* 0x000fd8000f8e021c */
.L_x_18:
[----:B------:R-:W-:Y:S05]  /*15d0*/  BRA.U !UP6, `(.L_x_19) ;  /* 0x000000010e0c7547 */ /* 0x000fea000b800000 */
[----:B------:R-:W-:Y:S01]  /*15e0*/  UCGABAR_WAIT ;  /* 0x0000000000007dc7 */ /* 0x000fe20008000000 */
[----:B------:R-:W-:Y:S01]  /*15f0*/  CCTL.IVALL ;  /* 0x00000000ff00798f */ /* 0x000fe20002000000 */
[----:B------:R-:W-:Y:S05]  /*1600*/  BRA `(.L_x_20) ;  /* 0x0000000000047947 */ /* 0x000fea0003800000 */
.L_x_19:
[----:B------:R-:W-:Y:S06]  /*1610*/  BAR.SYNC.DEFER_BLOCKING 0x0 ;  /* 0x0000000000007b1d */ /* 0x000fec0000010000 */
.L_x_20:
[----:B------:R-:W-:Y:S05]  /*1620*/  BRA.U UP5, `(.L_x_21) ;  /* 0x0000002105587547 */ /* 0x000fea000b800000 */
[----:B------:R-:W2:Y:S01]  /*1630*/  LDCU UR7, c[0x0][0x394] ;  /* 0x00007280ff0777ac */ /* 0x000ea20008000800 */
[----:B------:R-:W-:Y:S01]  /*1640*/  PLOP3.LUT P1, PT, PT, PT, UP3, 0x80, 0x8 ;  /* 0x000000000008781c */ /* 0x000fe20003f2f038 */
[----:B------:R-:W-:Y:S01]  /*1650*/  IMAD.MOV.U32 R2, RZ, RZ, RZ ;  /* 0x000000ffff027224 */ /* 0x000fe200078e00ff */
[----:B------:R-:W-:Y:S01]  /*1660*/  ISETP.EQ.OR P2, PT, R3, RZ, P3 ;  /* 0x000000ff0300720c */ /* 0x000fe20001f42670 */
[----:B------:R-:W3:Y:S01]  /*1670*/  LDCU UR6, c[0x0][0x5d8] ;  /* 0x0000bb00ff0677ac */ /* 0x000ee20008000800 */
[----:B------:R-:W-:Y:S01]  /*1680*/  PLOP3.LUT P1, PT, P1, PT, PT, 0x8, 0x80 ;  /* 0x000000000080781c */ /* 0x000fe20000f2e170 */
[----:B------:R-:W-:Y:S02]  /*1690*/  UISETP.NE.AND UP0, UPT, UR18, URZ, UPT ;  /* 0x000000ff1200728c */ /* 0x000fe4000bf05270 */
[----:B------:R-:W-:Y:S02]  /*16a0*/  USHF.L.U32 UR8, UR20, 0x6, URZ ;  /* 0x0000000614087899 */ /* 0x000fe400080006ff */
[----:B------:R-:W-:Y:S01]  /*16b0*/  USEL UR54, UR55, 0x2, UP0 ;  /* 0x0000000237367887 */ /* 0x000fe20008000000 */
[----:B------:R-:W4:Y:S01]  /*16c0*/  LDCU UR63, c[0x0][0x370] ;  /* 0x00006e00ff3f77ac */ /* 0x000f220008000800 */
[----:B--2---:R-:W-:Y:S01]  /*16d0*/  UIADD3 UR5, UPT, UPT, UR7, 0x3f, URZ ;  /* 0x0000003f07057890 */ /* 0x004fe2000fffe0ff */
[----:B------:R-:W2:Y:S03]  /*16e0*/  LDCU.64 UR56, c[0x0][0x348] ;  /* 0x00006900ff3877ac */ /* 0x000ea60008000a00 */
[----:B------:R-:W-:-:S02]  /*16f0*/  USHF.R.S32.HI UR4, URZ, 0x1f, UR5 ;  /* 0x0000001fff047899 */ /* 0x000fc40008011405 */
[----:B---3--:R-:W-:Y:S02]  /*1700*/  UIADD3 UR6, UPT, UPT, UR6, 0x7f, URZ ;  /* 0x0000007f06067890 */ /* 0x008fe4000fffe0ff */
[----:B------:R-:W-:Y:S02]  /*1710*/  ULEA.HI UR4, UR4, UR5, URZ, 0x6 ;  /* 0x0000000504047291 */ /* 0x000fe4000f8f30ff */
[----:B------:R-:W-:Y:S02]  /*1720*/  UIADD3 UR5, UPT, UPT, UR7, -0x1, URZ ;  /* 0xffffffff07057890 */ /* 0x000fe4000fffe0ff */
[----:B------:R-:W-:Y:S02]  /*1730*/  USHF.R.S32.HI UR65, URZ, 0x6, UR4 ;  /* 0x00000006ff417899 */ /* 0x000fe40008011404 */
[----:B------:R-:W-:Y:S02]  /*1740*/  UISETP.GE.U32.AND UP1, UPT, UR5, -0x7f, UPT ;  /* 0xffffff810500788c */ /* 0x000fe4000bf26070 */
[----:B------:R-:W-:-:S02]  /*1750*/  UISETP.LT.U32.AND UP0, UPT, UR65, 0x8, UPT ;  /* 0x000000084100788c */ /* 0x000fc4000bf01070 */
[----:B------:R-:W-:Y:S02]  /*1760*/  USHF.R.S32.HI UR4, URZ, 0x1f, UR6 ;  /* 0x0000001fff047899 */ /* 0x000fe40008011406 */
[----:B------:R-:W-:Y:S02]  /*1770*/  USEL UR64, UR65, 0x8, UP0 ;  /* 0x0000000841407887 */ /* 0x000fe40008000000 */
[----:B------:R-:W-:Y:S02]  /*1780*/  ULEA.HI UR4, UR4, UR6, URZ, 0x7 ;  /* 0x0000000604047291 */ /* 0x000fe4000f8f38ff */
[----:B------:R-:W-:Y:S02]  /*1790*/  UIADD3 UR51, UPT, UPT, UR64, -0x1, URZ ;  /* 0xffffffff40337890 */ /* 0x000fe4000fffe0ff */
[----:B------:R-:W-:Y:S02]  /*17a0*/  @UP1 UIADD3 UR51, UPT, UPT, UR64, URZ, URZ ;  /* 0x000000ff40331290 */ /* 0x000fe4000fffe0ff */
[----:B------:R-:W-:-:S02]  /*17b0*/  USHF.L.U32 UR69, UR20, 0x7, URZ ;  /* 0x0000000714457899 */ /* 0x000fc400080006ff */
[----:B------:R-:W-:Y:S01]  /*17c0*/  UIADD3 UR68, UPT, UPT, UR7, 0x7e, URZ ;  /* 0x0000007e07447890 */ /* 0x000fe2000fffe0ff */
[----:B------:R-:W3:Y:S01]  /*17d0*/  LDCU UR62, c[0x0][0x374] ;  /* 0x00006e80ff3e77ac */ /* 0x000ee20008000800 */
[----:B------:R-:W-:Y:S02]  /*17e0*/  ULOP3.LUT UR67, UR8, 0x40, URZ, 0xc0, !UPT ;  /* 0x0000004008437892 */ /* 0x000fe4000f8ec0ff */
[----:B------:R-:W-:Y:S02]  /*17f0*/  USHF.R.S32.HI UR61, URZ, 0x7, UR4 ;  /* 0x00000007ff3d7899 */ /* 0x000fe40008011404 */
[----:B------:R-:W-:Y:S02]  /*1800*/  UIADD3 UR66, UPT, UPT, UR65, -UR64, URZ ;  /* 0x8000004041427290 */ /* 0x000fe4000fffe0ff */
[----:B------:R-:W-:Y:S01]  /*1810*/  UIADD3 UR51, UPT, UPT, UR51, 0x1, URZ ;  /* 0x0000000133337890 */ /* 0x000fe2000fffe0ff */
[----:B------:R-:W-:Y:S01]  /*1820*/  UMOV UR32, 0x1 ;  /* 0x0000000100207882 */ /* 0x000fe20000000000 */
[----:B--2-4-:R-:W-:-:S10]  /*1830*/  UMOV UR36, URZ ;  /* 0x000000ff00247c82 */ /* 0x014fd40008000000 */
.L_x_39:
[----:B------:R-:W-:Y:S01]  /*1840*/  IMAD.U32 R4, RZ, RZ, UR61 ;  /* 0x0000003dff047e24 */ /* 0x000fe2000f8e00ff */
[----:B------:R-:W2:Y:S04]  /*1850*/  LDCU UR60, c[0x0][0x5dc] ;  /* 0x0000bb80ff3c77ac */ /* 0x000ea80008000800 */
[-C--:B------:R-:W-:Y:S01]  /*1860*/  IABS R0, R4.reuse ;  /* 0x0000000400007213 */ /* 0x080fe20000000000 */
[----:B-1----:R-:W1:Y:S01]  /*1870*/  LDCU UR50, c[0x0][0x5e0] ;  /* 0x0000bc00ff3277ac */ /* 0x002e620008000800 */
[----:B------:R-:W-:Y:S02]  /*1880*/  IABS R4, R4 ;  /* 0x0000000400047213 */ /* 0x000fe40000000000 */
[----:B------:R-:W-:Y:S01]  /*1890*/  R2UR UR6, R0 ;  /* 0x00000000000672ca */ /* 0x000fe200000e0000 */
[----:B------:R-:W-:Y:S01]  /*18a0*/  UMOV UR33, 0x400 ;  /* 0x0000040000217882 */ /* 0x000fe20000000000 */
[----:B------:R-:W-:Y:S01]  /*18b0*/  UMOV UR19, URZ ;  /* 0x000000ff00137c82 */ /* 0x000fe20008000000 */
[----:B--2---:R-:W-:-:S10]  /*18c0*/  IMAD.U32 R3, RZ, RZ, UR60 ;  /* 0x0000003cff037e24 */ /* 0x004fd4000f8e00ff */
[----:B------:R-:W2:Y:S01]  /*18d0*/  I2F.RP R6, UR6 ;  /* 0x0000000600067d06 */ /* 0x000ea20008209400 */
[----:B-1----:R-:W-:-:S07]  /*18e0*/  UISETP.NE.AND UP2, UPT, UR50, URZ, UPT ;  /* 0x000000ff3200728c */ /* 0x002fce000bf45270 */
[----:B--2---:R-:W1:Y:S02]  /*18f0*/  MUFU.RCP R5, R6 ;  /* 0x0000000600057308 */ /* 0x004e640000001000 */
[----:B-1----:R-:W-:-:S06]  /*1900*/  VIADD R5, R5, 0xffffffe ;  /* 0x0ffffffe05057836 */ /* 0x002fcc0000000000 */
[----:B------:R-:W1:Y:S02]  /*1910*/  F2I.FTZ.U32.TRUNC.NTZ R0, R5 ;  /* 0x0000000500007305 */ /* 0x000e64000021f000 */
[----:B-1----:R-:W-:Y:S02]  /*1920*/  R2UR UR5, R0 ;  /* 0x00000000000572ca */ /* 0x002fe400000e0000 */
[----:B------:R-:W-:Y:S01]  /*1930*/  IABS R0, R3 ;  /* 0x0000000300007213 */ /* 0x000fe20000000000 */
[----:B------:R-:W-:-:S03]  /*1940*/  IMAD.U32 R3, RZ, RZ, UR21 ;  /* 0x00000015ff037e24 */ /* 0x000fc6000f8e00ff */
[----:B------:R-:W-:Y:S01]  /*1950*/  R2UR UR9, R0 ;  /* 0x00000000000972ca */ /* 0x000fe200000e0000 */
[----:B------:R-:W-:Y:S01]  /*1960*/  IMAD.MOV R0, RZ, RZ, -R4 ;  /* 0x000000ffff007224 */ /* 0x000fe200078e0a04 */
[----:B------:R-:W-:-:S04]  /*1970*/  IABS R3, R3 ;  /* 0x0000000300037213 */ /* 0x000fc80000000000 */
[----:B------:R-:W-:Y:S01]  /*1980*/  R2UR UR8, R3 ;  /* 0x00000000030872ca */ /* 0x000fe200000e0000 */
[----:B------:R-:W-:-:S04]  /*1990*/  UIADD3 UR4, UPT, UPT, URZ, -UR5, URZ ;  /* 0x80000005ff047290 */ /* 0x000fc8000fffe0ff */
[----:B------:R-:W-:Y:S02]  /*19a0*/  UIMAD UR7, UR4, UR6, URZ ;  /* 0x00000006040772a4 */ /* 0x000fe4000f8e02ff */
[----:B------:R-:W1:Y:S01]  /*19b0*/  I2F.RP R3, UR9 ;  /* 0x0000000900037d06 */ /* 0x000e620008209400 */
[----:B------:R-:W-:Y:S02]  /*19c0*/  UMOV UR4, URZ ;  /* 0x000000ff00047c82 */ /* 0x000fe40008000000 */
[----:B------:R-:W-:Y:S02]  /*19d0*/  UIMAD.WIDE.U32 UR4, UR5, UR7, UR4 ;  /* 0x00000007050472a5 */ /* 0x000fe4000f8e0004 */
[----:B------:R-:W-:-:S05]  /*19e0*/  R2UR UR7, R0 ;  /* 0x00000000000772ca */ /* 0x000fca00000e0000 */
[----:B------:R-:W-:Y:S02]  /*19f0*/  UMOV UR4, UR5 ;  /* 0x0000000500047c82 */ /* 0x000fe40008000000 */
[----:B------:R-:W-:Y:S01]  /*1a00*/  UIMAD.WIDE.U32 UR4, UR4, UR8, URZ ;  /* 0x00000008040472a5 */ /* 0x000fe2000f8e00ff */
[----:B-1----:R-:W1:Y:S06]  /*1a10*/  MUFU.RCP R3, R3 ;  /* 0x0000000300037308 */ /* 0x002e6c0000001000 */
[----:B------:R-:W-:Y:S02]  /*1a20*/  UMOV UR4, UR5 ;  /* 0x0000000500047c82 */ /* 0x000fe40008000000 */
[----:B------:R-:W-:-:S04]  /*1a30*/  UIMAD UR5, UR4, UR7, UR8 ;  /* 0x00000007040572a4 */ /* 0x000fc8000f8e0208 */
[----:B------:R-:W-:Y:S01]  /*1a40*/  UISETP.GT.U32.AND UP0, UPT, UR6, UR5, UPT ;  /* 0x000000050600728c */ /* 0x000fe2000bf04070 */
[----:B-1----:R-:W-:-:S10]  /*1a50*/  VIADD R4, R3, 0xffffffe ;  /* 0x0ffffffe03047836 */ /* 0x002fd40000000000 */
[----:B------:R-:W-:Y:S01]  /*1a60*/  @!UP0 UIADD3 UR5, UPT, UPT, UR5, -UR6, URZ ;  /* 0x8000000605058290 */ /* 0x000fe2000fffe0ff */
[----:B------:R-:W1:Y:S01]  /*1a70*/  F2I.FTZ.U32.TRUNC.NTZ R0, R4 ;  /* 0x0000000400007305 */ /* 0x000e62000021f000 */
[----:B------:R-:W-:Y:S02]  /*1a80*/  @!UP0 UIADD3 UR4, UPT, UPT, UR4, 0x1, URZ ;  /* 0x0000000104048890 */ /* 0x000fe4000fffe0ff */
[----:B------:R-:W-:Y:S02]  /*1a90*/  UISETP.GE.U32.AND UP1, UPT, UR5, UR6, UPT ;  /* 0x000000060500728c */ /* 0x000fe4000bf26070 */
[----:B------:R-:W-:-:S04]  /*1aa0*/  ULOP3.LUT UR5, UR21, UR61, URZ, 0x3c, !UPT ;  /* 0x0000003d15057292 */ /* 0x000fc8000f8e3cff */
[----:B------:R-:W-:-:S05]  /*1ab0*/  UISETP.GE.AND UP0, UPT, UR5, URZ, UPT ;  /* 0x000000ff0500728c */ /* 0x000fca000bf06270 */
[----:B------:R-:W-:Y:S01]  /*1ac0*/  @UP1 UIADD3 UR4, UPT, UPT, UR4, 0x1, URZ ;  /* 0x0000000104041890 */ /* 0x000fe2000fffe0ff */
[----:B-1----:R-:W-:Y:S01]  /*1ad0*/  R2UR UR5, R0 ;  /* 0x00000000000572ca */ /* 0x002fe200000e0000 */
[----:B------:R-:W-:Y:S01]  /*1ae0*/  UISETP.NE.AND UP1, UPT, UR61, URZ, UPT ;  /* 0x000000ff3d00728c */ /* 0x000fe2000bf25270 */
[----:B------:R-:W-:-:S04]  /*1af0*/  IMAD.U32 R0, RZ, RZ, UR50 ;  /* 0x00000032ff007e24 */ /* 0x000fc8000f8e00ff */
[----:B------:R-:W-:Y:S01]  /*1b00*/  UMOV UR8, UR4 ;  /* 0x0000000400087c82 */ /* 0x000fe20008000000 */
[----:B------:R-:W-:Y:S01]  /*1b10*/  IABS R0, R0 ;  /* 0x0000000000007213 */ /* 0x000fe20000000000 */
[----:B------:R-:W-:-:S03]  /*1b20*/  @!UP0 UIADD3 UR8, UPT, UPT, -UR8, URZ, URZ ;  /* 0x000000ff08088290 */ /* 0x000fc6000fffe1ff */
[----:B------:R-:W-:Y:S01]  /*1b30*/  R2UR UR10, R0 ;  /* 0x00000000000a72ca */ /* 0x000fe200000e0000 */
[----:B------:R-:W-:Y:S02]  /*1b40*/  @!UP1 ULOP3.LUT UR8, URZ, UR61, URZ, 0x33, !UPT ;  /* 0x0000003dff089292 */ /* 0x000fe4000f8e33ff */
[----:B------:R-:W-:-:S04]  /*1b50*/  UIADD3 UR4, UPT, UPT, URZ, -UR5, URZ ;  /* 0x80000005ff047290 */ /* 0x000fc8000fffe0ff */
[----:B------:R-:W-:Y:S01]  /*1b60*/  IMAD.U32 R3, RZ, RZ, UR8 ;  /* 0x00000008ff037e24 */ /* 0x000fe2000f8e00ff */
[----:B------:R-:W-:-:S03]  /*1b70*/  UIMAD UR6, UR4, UR9, URZ ;  /* 0x00000009040672a4 */ /* 0x000fc6000f8e02ff */
[----:B------:R-:W-:Y:S01]  /*1b80*/  UMOV UR4, URZ ;  /* 0x000000ff00047c82 */ /* 0x000fe20008000000 */
[----:B------:R-:W-:Y:S01]  /*1b90*/  IABS R3, R3 ;  /* 0x0000000300037213 */ /* 0x000fe20000000000 */
[----:B------:R-:W-:-:S03]  /*1ba0*/  UIMAD.WIDE.U32 UR4, UR5, UR6, UR4 ;  /* 0x00000006050472a5 */ /* 0x000fc6000f8e0004 */
[----:B------:R-:W-:Y:S02]  /*1bb0*/  R2UR UR7, R3 ;  /* 0x00000000030772ca */ /* 0x000fe400000e0000 */
[----:B------:R-:W1:Y:S02]  /*1bc0*/  I2F.RP R3, UR10 ;  /* 0x0000000a00037d06 */ /* 0x000e640008209400 */
[----:B------:R-:W-:-:S09]  /*1bd0*/  UMOV UR4, UR5 ;  /* 0x0000000500047c82 */ /* 0x000fd20008000000 */
[----:B------:R-:W-:Y:S01]  /*1be0*/  UIMAD.WIDE.U32 UR4, UR4, UR7, URZ ;  /* 0x00000007040472a5 */ /* 0x000fe2000f8e00ff */
[----:B-1----:R-:W1:Y:S06]  /*1bf0*/  MUFU.RCP R0, R3 ;  /* 0x0000000300007308 */ /* 0x002e6c0000001000 */
[----:B------:R-:W-:Y:S02]  /*1c00*/  UMOV UR4, UR5 ;  /* 0x0000000500047c82 */ /* 0x000fe40008000000 */
[----:B------:R-:W-:-:S04]  /*1c10*/  UIADD3 UR5, UPT, UPT, -UR4, URZ, URZ ;  /* 0x000000ff04057290 */ /* 0x000fc8000fffe1ff */
[----:B------:R-:W-:Y:S01]  /*1c20*/  UIMAD UR5, UR9, UR5, UR7 ;  /* 0x00000005090572a4 */ /* 0x000fe2000f8e0207 */
[----:B------:R-:W2:Y:S03]  /*1c30*/  S2UR UR7, SR_CgaCtaId ;  /* 0x00000000000779c3 */ /* 0x000ea60000008800 */
[----:B------:R-:W-:Y:S01]  /*1c40*/  UISETP.GT.U32.AND UP0, UPT, UR9, UR5, UPT ;  /* 0x000000050900728c */ /* 0x000fe2000bf04070 */
[----:B-1----:R-:W-:Y:S02]  /*1c50*/  VIADD R0, R0, 0xffffffe ;  /* 0x0ffffffe00007836 */ /* 0x002fe40000000000 */
[----:B------:R-:W-:-:S04]  /*1c60*/  IMAD.U32 R3, RZ, RZ, UR32 ;  /* 0x00000020ff037e24 */ /* 0x000fc8000f8e00ff */
[----:B------:R-:W1:Y:S04]  /*1c70*/  F2I.FTZ.U32.TRUNC.NTZ R0, R0 ;  /* 0x0000000000007305 */ /* 0x000e68000021f000 */
[----:B------:R-:W-:Y:S01]  /*1c80*/  @!UP0 UIADD3 UR5, UPT, UPT, UR5, -UR9, URZ ;  /* 0x8000000905058290 */ /* 0x000fe2000fffe0ff */
[----:B------:R-:W-:Y:S01]  /*1c90*/  SHF.L.U32 R3, R3, 0x1f, RZ ;  /* 0x0000001f03037819 */ /* 0x000fe200000006ff */
[----:B------:R-:W-:Y:S02]  /*1ca0*/  @!UP0 UIADD3 UR4, UPT, UPT, UR4, 0x1, URZ ;  /* 0x0000000104048890 */ /* 0x000fe4000fffe0ff */
[----:B------:R-:W-:Y:S02]  /*1cb0*/  UISETP.GE.U32.AND UP1, UPT, UR5, UR9, UPT ;  /* 0x000000090500728c */ /* 0x000fe4000bf26070 */
[----:B------:R-:W-:-:S04]  /*1cc0*/  ULOP3.LUT UR5, UR8, UR60, URZ, 0x3c, !UPT ;  /* 0x0000003c08057292 */ /* 0x000fc8000f8e3cff */
[----:B------:R-:W-:Y:S02]  /*1cd0*/  UISETP.GE.AND UP0, UPT, UR5, URZ, UPT ;  /* 0x000000ff0500728c */ /* 0x000fe4000bf06270 */
[----:B--2---:R-:W-:Y:S01]  /*1ce0*/  ULEA UR33, UR7, UR33, 0x18 ;  /* 0x0000002107217291 */ /* 0x004fe2000f8ec0ff */
[----:B-1----:R-:W-:Y:S02]  /*1cf0*/  R2UR UR5, R0 ;  /* 0x00000000000572ca */ /* 0x002fe400000e0000 */
[----:B------:R-:W-:Y:S02]  /*1d00*/  @UP1 UIADD3 UR4, UPT, UPT, UR4, 0x1, URZ ;  /* 0x0000000104041890 */ /* 0x000fe4000fffe0ff */
[----:B------:R-:W-:Y:S02]  /*1d10*/  UISETP.NE.AND UP1, UPT, UR60, URZ, UPT ;  /* 0x000000ff3c00728c */ /* 0x000fe4000bf25270 */
[----:B------:R-:W-:-:S03]  /*1d20*/  ULEA UR7, UR36, UR33, 0x3 ;  /* 0x0000002124077291 */ /* 0x000fc6000f8e18ff */
[----:B------:R-:W-:Y:S02]  /*1d30*/  UMOV UR6, UR4 ;  /* 0x0000000400067c82 */ /* 0x000fe40008000000 */
[----:B------:R-:W-:Y:S02]  /*1d40*/  @!UP0 UIADD3 UR6, UPT, UPT, -UR6, URZ, URZ ;  /* 0x000000ff06068290 */ /* 0x000fe4000fffe1ff */
[----:B------:R-:W-:Y:S02]  /*1d50*/  UIADD3 UR4, UPT, UPT, URZ, -UR5, URZ ;  /* 0x80000005ff047290 */ /* 0x000fe4000fffe0ff */
[----:B------:R1:W2:Y:S01]  /*1d60*/  SYNCS.PHASECHK.TRANS64.TRYWAIT P0, [UR7+0x40], R3 ;  /* 0x00004003ff0075a7 */ /* 0x0002a20008001107 */
[----:B------:R-:W-:Y:S02]  /*1d70*/  @!UP1 ULOP3.LUT UR6, URZ, UR60, URZ, 0x33, !UPT ;  /* 0x0000003cff069292 */ /* 0x000fe4000f8e33ff */
[----:B------:R-:W-:-:S03]  /*1d80*/  UIMAD UR7, UR4, UR10, URZ ;  /* 0x0000000a040772a4 */ /* 0x000fc6000f8e02ff */
[----:B------:R-:W-:Y:S01]  /*1d90*/  UMOV UR4, URZ ;  /* 0x000000ff00047c82 */ /* 0x000fe20008000000 */
[----:B------:R-:W-:Y:S01]  /*1da0*/  IMAD.U32 R0, RZ, RZ, UR6 ;  /* 0x00000006ff007e24 */ /* 0x000fe2000f8e00ff */
[----:B------:R-:W-:Y:S02]  /*1db0*/  UIMAD.WIDE.U32 UR4, UR5, UR7, UR4 ;  /* 0x00000007050472a5 */ /* 0x000fe4000f8e0004 */
[----:B------:R-:W-:Y:S02]  /*1dc0*/  ULEA.HI UR7, UR28, UR28, URZ, 0x1 ;  /* 0x0000001c1c077291 */ /* 0x000fe4000f8f08ff */
[----:B------:R-:W-:Y:S02]  /*1dd0*/  IABS R0, R0 ;  /* 0x0000000000007213 */ /* 0x000fe40000000000 */
[----:B------:R-:W-:Y:S02]  /*1de0*/  USHF.L.U32 UR7, UR7, 0x7, URZ ;  /* 0x0000000707077899 */ /* 0x000fe400080006ff */
[----:B------:R-:W-:Y:S01]  /*1df0*/  R2UR UR9, R0 ;  /* 0x00000000000972ca */ /* 0x000fe200000e0000 */
[----:B------:R-:W-:Y:S01]  /*1e00*/  UMOV UR4, UR5 ;  /* 0x0000000500047c82 */ /* 0x000fe20008000000 */
[----:B------:R-:W-:-:S04]  /*1e10*/  ULOP3.LUT UR42, UR7, 0xffffff00, URZ, 0xc0, !UPT ;  /* 0xffffff00072a7892 */ /* 0x000fc8000f8ec0ff */
[----:B------:R-:W-:-:S07]  /*1e20*/  ULOP3.LUT UR42, UR42, 0x80, UR69, 0xf8, !UPT ;  /* 0x000000802a2a7892 */ /* 0x000fce000f8ef845 */
[----:B------:R-:W-:-:S07]  /*1e30*/  UIMAD.WIDE.U32 UR4, UR4, UR9, URZ ;  /* 0x00000009040472a5 */ /* 0x000fce000f8e00ff */
[----:B------:R-:W-:Y:S02]  /*1e40*/  UMOV UR4, UR5 ;  /* 0x0000000500047c82 */ /* 0x000fe40008000000 */
[----:B------:R-:W-:-:S04]  /*1e50*/  UIADD3 UR5, UPT, UPT, -UR4, URZ, URZ ;  /* 0x000000ff04057290 */ /* 0x000fc8000fffe1ff */
[----:B------:R-:W-:-:S04]  /*1e60*/  UIMAD UR5, UR10, UR5, UR9 ;  /* 0x000000050a0572a4 */ /* 0x000fc8000f8e0209 */
[----:B------:R-:W-:-:S11]  /*1e70*/  UISETP.GT.U32.AND UP0, UPT, UR10, UR5, UPT ;  /* 0x000000050a00728c */ /* 0x000fd6000bf04070 */
[----:B------:R-:W-:Y:S02]  /*1e80*/  @!UP0 UIADD3 UR5, UPT, UPT, UR5, -UR10, URZ ;  /* 0x8000000a05058290 */ /* 0x000fe4000fffe0ff */
[----:B------:R-:W-:Y:S02]  /*1e90*/  @!UP0 UIADD3 UR4, UPT, UPT, UR4, 0x1, URZ ;  /* 0x0000000104048890 */ /* 0x000fe4000fffe0ff */
[----:B------:R-:W-:Y:S02]  /*1ea0*/  UISETP.GE.U32.AND UP1, UPT, UR5, UR10, UPT ;  /* 0x0000000a0500728c */ /* 0x000fe4000bf26070 */
[----:B------:R-:W-:Y:S02]  /*1eb0*/  ULOP3.LUT UR5, UR6, UR50, URZ, 0x3c, !UPT ;  /* 0x0000003206057292 */ /* 0x000fe4000f8e3cff */
[----:B------:R-:W-:Y:S02]  /*1ec0*/  UIADD3 UR10, UPT, UPT, -UR8, URZ, URZ ;  /* 0x000000ff080a7290 */ /* 0x000fe4000fffe1ff */
[----:B------:R-:W-:-:S02]  /*1ed0*/  UISETP.GE.AND UP0, UPT, UR5, URZ, UPT ;  /* 0x000000ff0500728c */ /* 0x000fc4000bf06270 */
[----:B------:R-:W-:Y:S02]  /*1ee0*/  UIMAD UR10, UR61, UR10, UR21 ;  /* 0x0000000a3d0a72a4 */ /* 0x000fe4000f8e0215 */
[----:B------:R-:W-:Y:S02]  /*1ef0*/  UIADD3 UR5, UPT, UPT, -UR6, URZ, URZ ;  /* 0x000000ff06057290 */ /* 0x000fe4000fffe1ff */
[----:B------:R-:W-:Y:S02]  /*1f00*/  @UP1 UIADD3 UR4, UPT, UPT, UR4, 0x1, URZ ;  /* 0x0000000104041890 */ /* 0x000fe4000fffe0ff */
[----:B------:R-:W-:Y:S02]  /*1f10*/  ULEA UR10, UR10, UR67, 0x7 ;  /* 0x000000430a0a7291 */ /* 0x000fe4000f8e38ff */
[----:B------:R-:W-:-:S03]  /*1f20*/  UIMAD UR60, UR60, UR5, UR8 ;  /* 0x000000053c3c72a4 */ /* 0x000fc6000f8e0208 */
[----:B------:R-:W-:Y:S02]  /*1f30*/  UMOV UR55, UR4 ;  /* 0x0000000400377c82 */ /* 0x000fe40008000000 */
[----:B------:R-:W-:Y:S02]  /*1f40*/  @!UP0 UIADD3 UR55, UPT, UPT, -UR55, URZ, URZ ;  /* 0x000000ff37378290 */ /* 0x000fe4000fffe1ff */
[----:B------:R-:W-:Y:S02]  /*1f50*/  UISETP.GE.U32.AND UP0, UPT, UR68, 0x7f, UPT ;  /* 0x0000007f4400788c */ /* 0x000fe4000bf06070 */
[----:B------:R-:W-:-:S04]  /*1f60*/  @!UP2 ULOP3.LUT UR55, URZ, UR50, URZ, 0x33, !UPT ;  /* 0x00000032ff37a292 */ /* 0x000fc8000f8e33ff */
[----:B------:R-:W-:-:S04]  /*1f70*/  UIADD3 UR4, UPT, UPT, -UR55, URZ, URZ ;  /* 0x000000ff37047290 */ /* 0x000fc8000fffe1ff */
[----:B------:R-:W-:Y:S01]  /*1f80*/  UIMAD UR50, UR50, UR4, UR6 ;  /* 0x00000004323272a4 */ /* 0x000fe2000f8e0206 */
[----:B-12---:R-:W-:Y:S11]  /*1f90*/  BRA.U !UP0, `(.L_x_22) ;  /* 0x0000000508807547 */ /* 0x006ff6000b800000 */
[----:B------:R-:W1:Y:S01]  /*1fa0*/  LDCU UR11, c[0x0][0x5c8] ;  /* 0x0000b900ff0b77ac */ /* 0x000e620008000800 */
[----:B------:R-:W2:Y:S01]  /*1fb0*/  LDCU.64 UR8, c[0x0][0x5c0] ;  /* 0x0000b800ff0877ac */ /* 0x000ea20008000a00 */
[----:B------:R-:W2:Y:S01]  /*1fc0*/  LDCU.64 UR48, c[0x0][0x5f8] ;  /* 0x0000bf00ff3077ac */ /* 0x000ea20008000a00 */
[----:B------:R-:W1:Y:S01]  /*1fd0*/  LDCU UR37, c[0x0][0x600] ;  /* 0x0000c000ff2577ac */ /* 0x000e620008000800 */
[----:B------:R-:W4:Y:S01]  /*1fe0*/  LDCU UR24, c[0x0][0x5a8] ;  /* 0x0000b500ff1877ac */ /* 0x000f220008000800 */
[----:B------:R-:W1:Y:S01]  /*1ff0*/  LDCU UR23, c[0x0][0x59c] ;  /* 0x0000b380ff1777ac */ /* 0x000e620008000800 */
[----:B------:R-:W1:Y:S01]  /*2000*/  LDCU UR22, c[0x0][0x590] ;  /* 0x0000b200ff1677ac */ /* 0x000e620008000800 */
[----:B------:R-:W1:Y:S01]  /*2010*/  LDCU UR28, c[0x0][0x594] ;  /* 0x0000b280ff1c77ac */ /* 0x000e620008000800 */
[----:B------:R-:W1:Y:S01]  /*2020*/  LDCU UR27, c[0x0][0x598] ;  /* 0x0000b300ff1b77ac */ /* 0x000e620008000800 */
[----:B------:R-:W3:Y:S01]  /*2030*/  LDCU UR26, c[0x0][0x5ac] ;  /* 0x0000b580ff1a77ac */ /* 0x000ee20008000800 */
[----:B------:R-:W3:Y:S01]  /*2040*/  LDCU UR25, c[0x0][0x5b0] ;  /* 0x0000b600ff1977ac */ /* 0x000ee20008000800 */
[----:B------:R-:W3:Y:S01]  /*2050*/  LDCU UR5, c[0x0][0x5cc] ;  /* 0x0000b980ff0577ac */ /* 0x000ee20008000800 */
[----:B------:R-:W3:Y:S01]  /*2060*/  LDCU UR4, c[0x0][0x5ec] ;  /* 0x0000bd80ff0477ac */ /* 0x000ee20008000800 */
[----:B------:R-:W3:Y:S01]  /*2070*/  LDCU.64 UR20, c[0x0][0x5a0] ;  /* 0x0000b400ff1477ac */ /* 0x000ee20008000a00 */
[----:B------:R-:W3:Y:S01]  /*2080*/  LDCU.64 UR16, c[0x0][0x5d0] ;  /* 0x0000ba00ff1077ac */ /* 0x000ee20008000a00 */
[----:B------:R-:W3:Y:S01]  /*2090*/  LDCU.64 UR6, c[0x0][0x5f0] ;  /* 0x0000be00ff0677ac */ /* 0x000ee20008000a00 */
[----:B--2---:R-:W-:-:S02]  /*20a0*/  UIMAD UR48, UR60, UR8, UR48 ;  /* 0x000000083c3072a4 */ /* 0x004fc4000f8e0230 */
[----:B------:R-:W-:Y:S02]  /*20b0*/  UIMAD UR38, UR50, UR9, UR49 ;  /* 0x00000009322672a4 */ /* 0x000fe4000f8e0231 */
[----:B------:R-:W-:Y:S02]  /*20c0*/  UIADD3 UR46, UPT, UPT, UR42, 0x40, URZ ;  /* 0x000000402a2e7890 */ /* 0x000fe4000fffe0ff */
[----:B-1----:R-:W-:Y:S01]  /*20d0*/  UIMAD UR37, UR55, UR11, UR37 ;  /* 0x0000000b372572a4 */ /* 0x002fe2000f8e0225 */
[----:B------:R-:W-:Y:S01]  /*20e0*/  UMOV UR18, URZ ;  /* 0x000000ff00127c82 */ /* 0x000fe20008000000 */
[----:B----4-:R-:W-:-:S10]  /*20f0*/  UMOV UR14, UR36 ;  /* 0x00000024000e7c82 */ /* 0x010fd40008000000 */
.L_x_28:
[----:B------:R-:W-:Y:S01]  /*2100*/  @!P3 MOV R3, 0xc000 ;  /* 0x0000c0000003b802 */ /* 0x000fe20000000f00 */
[----:B------:R-:W-:Y:S01]  /*2110*/  ULEA UR11, UR14, UR33, 0x3 ;  /* 0x000000210e0b7291 */ /* 0x000fe2000f8e18ff */
[----:B--2---:R-:W-:Y:S11]  /*2120*/  @P0 BRA `(.L_x_23) ;  /* 0x0000000000100947 */ /* 0x004ff60003800000 */
[----:B------:R-:W-:Y:S04]  /*2130*/  MOV R0, UR32 ;  /* 0x0000002000007c02 */ /* 0x000fe80008000f00 */
[----:B------:R-:W-:Y:S04]  /*2140*/  SHF.L.U32 R5, R0, 0x1f, RZ ;  /* 0x0000001f00057819 */ /* 0x000fe800000006ff */
[----:B------:R-:W1:Y:S02]  /*2150*/  SYNCS.PHASECHK.TRANS64.TRYWAIT P0, [UR11+0x40], R5 ;  /* 0x00004005ff0075a7 */ /* 0x000e64000800110b */
[----:B-1----:R-:W-:Y:S05]  /*2160*/  @!P0 BRA `(.L_x_24) ;  /* 0x0000008c00a88947 */ /* 0x002fea0003800000 */
.L_x_23:
[----:B------:R2:W-:Y:S01]  /*2170*/  @!P3 SYNCS.ARRIVE.TRANS64 RZ, [UR11], R3 ;  /* 0x00000003ffffb9a7 */ /* 0x0005e2000800000b */
[----:B------:R-:W-:Y:S04]  /*2180*/  ULOP3.LUT UR8, UR54, 0x2, URZ, 0xfc, !UPT ;  /* 0x0000000236087892 */ /* 0x000fe8000f8efcff */
[----:B------:R-:W-:Y:S09]  /*2190*/  UISETP.NE.AND UP0, UPT, UR8, 0x2, UPT ;  /* 0x000000020800788c */ /* 0x000ff2000bf05270 */
[----:B------:R-:W-:Y:S05]  /*21a0*/  BRA.U UP0, `(.L_x_25) ;  /* 0x0000000100047547 */ /* 0x000fea000b800000 */
[----:B---3--:R-:W-:Y:S05]  /*21b0*/  BPT.TRAP 0x1 ;  /* 0x000000040000795c */ /* 0x008fea0000300000 */
.L_x_25:
[----:B------:R-:W-:Y:S04]  /*21c0*/  BSSY.RECONVERGENT B0, `(.L_x_26) ;  /* 0x0000003000007945 */ /* 0x000fe80003800200 */
[----:B------:R-:W-:Y:S05]  /*21d0*/  @P2 BRA `(.L_x_27) ;  /* 0x0000000000042947 */ /* 0x000fea0003800000 */
[----:B---3--:R-:W-:Y:S05]  /*21e0*/  BPT.TRAP 0x1 ;  /* 0x000000040000795c */ /* 0x008fea0000300000 */
.L_x_27:
[----:B---3--:R-:W-:Y:S05]  /*21f0*/  BSYNC.RECONVERGENT B0 ;  /* 0x0000000000007941 */ /* 0x008fea0003800200 */
.L_x_26:
[----:B------:R-:W-:Y:S02]  /*2200*/  UIADD3 UR8, UPT, UPT, UR14, 0x1, URZ ;  /* 0x000000010e087890 */ /* 0x000fe4000fffe0ff */
[----:B------:R-:W-:Y:S02]  /*2210*/  USHF.L.U32 UR43, UR18, 0x6, URZ ;  /* 0x00000006122b7899 */ /* 0x000fe400080006ff */
[----:B------:R-:W-:Y:S02]  /*2220*/  UISETP.NE.AND UP0, UPT, UR8, 0x8, UPT ;  /* 0x000000080800788c */ /* 0x000fe4000bf05270 */
[----:B------:R-:W-:Y:S02]  /*2230*/  UISETP.NE.AND UP2, UPT, UR23, 0x1, UPT ;  /* 0x000000011700788c */ /* 0x000fe4000bf45270 */
[----:B------:R-:W-:Y:S02]  /*2240*/  USEL UR9, URZ, 0x1, UP0 ;  /* 0x00000001ff097887 */ /* 0x000fe40008000000 */
[----:B------:R-:W-:Y:S02]  /*2250*/  USEL UR36, UR8, URZ, UP0 ;  /* 0x000000ff08247287 */ /* 0x000fe40008000000 */
[----:B------:R-:W-:Y:S02]  /*2260*/  ULOP3.LUT UR32, UR32, UR9, URZ, 0x3c, !UPT ;  /* 0x0000000920207292 */ /* 0x000fe4000f8e3cff */
[----:B------:R-:W-:Y:S02]  /*2270*/  ULEA UR8, UR36, UR33, 0x3 ;  /* 0x0000002124087291 */ /* 0x000fe4000f8e18ff */
[----:B------:R-:W-:Y:S02]  /*2280*/  UISETP.NE.AND UP0, UPT, UR22, 0x1, UPT ;  /* 0x000000011600788c */ /* 0x000fe4000bf05270 */
[----:B------:R-:W-:Y:S01]  /*2290*/  ULEA UR19, UR14, UR33, 0xe ;  /* 0x000000210e137291 */ /* 0x000fe2000f8e70ff */
[----:B-1----:R-:W-:Y:S01]  /*22a0*/  MOV R0, UR32 ;  /* 0x0000002000007c02 */ /* 0x002fe20008000f00 */
[----:B------:R-:W-:Y:S02]  /*22b0*/  UIADD3 UR30, UP1, UPT, UR56, 0x80, URZ ;  /* 0x00000080381e7890 */ /* 0x000fe4000ff3e0ff */
[----:B------:R-:W-:Y:S01]  /*22c0*/  ULOP3.LUT UR41, UR11, 0xfefffff8, URZ, 0xc0, !UPT ;  /* 0xfefffff80b297892 */ /* 0x000fe2000f8ec0ff */
[----:B--2---:R-:W-:Y:S01]  /*22d0*/  SHF.L.U32 R3, R0, 0x1f, RZ ;  /* 0x0000001f00037819 */ /* 0x004fe200000006ff */
[----:B------:R-:W-:Y:S02]  /*22e0*/  UISETP.NE.AND UP3, UPT, UR24, 0x1, UPT ;  /* 0x000000011800788c */ /* 0x000fe4000bf65270 */
[----:B------:R-:W-:Y:S01]  /*22f0*/  UIADD3.X UR31, UPT, UPT, URZ, UR57, URZ, UP1, !UPT ;  /* 0x00000039ff1f7290 */ /* 0x000fe20008ffe4ff */
[----:B------:R1:W2:Y:S01]  /*2300*/  SYNCS.PHASECHK.TRANS64.TRYWAIT P0, [UR8+0x40], R3 ;  /* 0x00004003ff0075a7 */ /* 0x0002a20008001108 */
[----:B------:R-:W-:Y:S02]  /*2310*/  UIMAD.WIDE.U32 UR8, UR43, UR28, URZ ;  /* 0x0000001c2b0872a5 */ /* 0x000fe4000f8e00ff */
[----:B------:R-:W-:Y:S02]  /*2320*/  ULEA UR8, UR38, UR48, 0x5 ;  /* 0x0000003026087291 */ /* 0x000fe4000f8e28ff */
[----:B------:R-:W-:Y:S02]  /*2330*/  USHF.R.U32.HI UR9, URZ, UR27, UR9 ;  /* 0x0000001bff097299 */ /* 0x000fe40008011609 */
[----:B------:R-:W-:Y:S02]  /*2340*/  ULEA UR29, UR37, UR8, 0xa ;  /* 0x00000008251d7291 */ /* 0x000fe4000f8e50ff */
[----:B------:R-:W-:Y:S02]  /*2350*/  USEL UR9, UR43, UR9, !UP0 ;  /* 0x000000092b097287 */ /* 0x000fe4000c000000 */
[----:B------:R-:W-:Y:S02]  /*2360*/  UIADD3 UR40, UPT, UPT, UR19, 0x8400, URZ ;  /* 0x0000840013287890 */ /* 0x000fe4000fffe0ff */
[----:B------:R-:W-:Y:S02]  /*2370*/  UIMAD.WIDE.U32 UR12, UR9, UR20, URZ ;  /* 0x00000014090c72a5 */ /* 0x000fe4000f8e00ff */
[----:B------:R-:W-:Y:S02]  /*2380*/  ULEA UR12, UR14, UR33, 0xd ;  /* 0x000000210e0c7291 */ /* 0x000fe4000f8e68ff */
[----:B------:R-:W-:Y:S02]  /*2390*/  USHF.R.U32.HI UR13, URZ, UR21, UR13 ;  /* 0x00000015ff0d7299 */ /* 0x000fe4000801160d */
[----:B------:R-:W-:Y:S02]  /*23a0*/  UIADD3 UR44, UPT, UPT, UR19, 0xa400, URZ ;  /* 0x0000a400132c7890 */ /* 0x000fe4000fffe0ff */
[----:B------:R-:W-:Y:S02]  /*23b0*/  USEL UR13, UR9, UR13, !UP2 ;  /* 0x0000000d090d7287 */ /* 0x000fe4000d000000 */
[----:B------:R-:W-:Y:S02]  /*23c0*/  UIADD3 UR34, UP0, UPT, UR56, 0x180, URZ ;  /* 0x0000018038227890 */ /* 0x000fe4000ff1e0ff */
[----:B------:R-:W-:Y:S02]  /*23d0*/  UIMAD.WIDE.U32 UR14, UR13, UR26, URZ ;  /* 0x0000001a0d0e72a5 */ /* 0x000fe4000f8e00ff */
[----:B------:R-:W-:Y:S02]  /*23e0*/  UIADD3.X UR35, UPT, UPT, URZ, UR57, URZ, UP0, !UPT ;  /* 0x00000039ff237290 */ /* 0x000fe400087fe4ff */
[----:B------:R-:W-:Y:S01]  /*23f0*/  UIADD3 UR18, UPT, UPT, UR18, 0x1, URZ ;  /* 0x0000000112127890 */ /* 0x000fe2000fffe0ff */
[----:B------:R-:W-:Y:S01]  /*2400*/  UMOV UR52, 0x0 ;  /* 0x0000000000347882 */ /* 0x000fe20000000000 */
[----:B------:R-:W-:Y:S02]  /*2410*/  UMOV UR53, 0x10000000 ;  /* 0x1000000000357882 */ /* 0x000fe40000000000 */
[----:B------:R-:W-:Y:S01]  /*2420*/  UISETP.NE.AND UP0, UPT, UR18, UR51, UPT ;  /* 0x000000331200728c */ /* 0x000fe2000bf05270 */
[----:B------:R-:W-:Y:S01]  /*2430*/  UTMALDG.2D.2CTA [UR40], [UR30], desc[UR52] ;  /* 0x000034281e0075b4 */ /* 0x000fe20008209000 */
[----:B------:R-:W-:Y:S01]  /*2440*/  UMOV UR45, UR41 ;  /* 0x00000029002d7c82 */ /* 0x000fe20008000000 */
[----:B------:R-:W-:Y:S01]  /*2450*/  UMOV UR47, UR43 ;  /* 0x0000002b002f7c82 */ /* 0x000fe20008000000 */
[----:B------:R-:W-:Y:S01]  /*2460*/  UMOV UR8, UR15 ;  /* 0x0000000f00087c82 */ /* 0x000fe20008000000 */
[----:B------:R-:W-:Y:S01]  /*2470*/  UMOV UR19, UR51 ;  /* 0x0000003300137c82 */ /* 0x000fe20008000000 */
[----:B------:R-:W-:Y:S02]  /*2480*/  USHF.R.U32.HI UR11, URZ, UR25, UR8 ;  /* 0x00000019ff0b7299 */ /* 0x000fe40008011608 */
[----:B------:R-:W-:Y:S01]  /*2490*/  UIADD3 UR8, UPT, UPT, UR12, 0x28400, URZ ;  /* 0x000284000c087890 */ /* 0x000fe2000fffe0ff */
[----:B------:R-:W-:Y:S01]  /*24a0*/  UTMALDG.2D.2CTA [UR44], [UR30], desc[UR52] ;  /* 0x0000342c1e0075b4 */ /* 0x000fe20008209000 */
[----:B------:R-:W-:Y:S02]  /*24b0*/  USEL UR14, UR13, UR11, !UP3 ;  /* 0x0000000b0d0e7287 */ /* 0x000fe4000d800000 */
[----:B------:R-:W-:Y:S02]  /*24c0*/  UIADD3 UR12, UPT, UPT, -UR9, URZ, URZ ;  /* 0x000000ff090c7290 */ /* 0x000fe4000fffe1ff */
[----:B------:R-:W-:Y:S02]  /*24d0*/  UIADD3 UR11, UPT, UPT, -UR13, URZ, URZ ;  /* 0x000000ff0d0b7290 */ /* 0x000fe4000fffe1ff */
[----:B------:R-:W-:Y:S02]  /*24e0*/  UIADD3 UR15, UPT, UPT, -UR14, URZ, URZ ;  /* 0x000000ff0e0f7290 */ /* 0x000fe4000fffe1ff */
[----:B------:R-:W-:Y:S02]  /*24f0*/  UIMAD UR12, UR22, UR12, UR43 ;  /* 0x0000000c160c72a4 */ /* 0x000fe4000f8e022b */
[----:B------:R-:W-:Y:S02]  /*2500*/  UIMAD UR9, UR23, UR11, UR9 ;  /* 0x0000000b170972a4 */ /* 0x000fe4000f8e0209 */
[----:B------:R-:W-:Y:S02]  /*2510*/  UIMAD UR13, UR24, UR15, UR13 ;  /* 0x0000000f180d72a4 */ /* 0x000fe4000f8e020d */
[----:B------:R-:W-:Y:S02]  /*2520*/  UIMAD UR11, UR12, UR5, UR4 ;  /* 0x000000050c0b72a4 */ /* 0x000fe4000f8e0204 */
[----:B------:R-:W-:Y:S02]  /*2530*/  UIMAD UR12, UR9, UR16, UR6 ;  /* 0x00000010090c72a4 */ /* 0x000fe4000f8e0206 */
[----:B------:R-:W-:Y:S02]  /*2540*/  UIMAD UR13, UR13, UR17, UR7 ;  /* 0x000000110d0d72a4 */ /* 0x000fe4000f8e0207 */
[----:B------:R-:W-:Y:S01]  /*2550*/  UPRMT UR15, UR29, 0x5410, URZ ;  /* 0x000054101d0f7896 */ /* 0x000fe200080000ff */
[----:B------:R-:W-:Y:S08]  /*2560*/  UMOV UR9, UR41 ;  /* 0x0000002900097c82 */ /* 0x000ff00008000000 */
[----:B------:R3:W-:Y:S02]  /*2570*/  UTMALDG.5D.IM2COL.2CTA [UR8], [UR34], UR15, desc[UR52] ;  /* 0x00003408220073b4 */ /* 0x0007e4000826100f */
[----:B---3--:R-:W-:Y:S01]  /*2580*/  UMOV UR14, UR36 ;  /* 0x00000024000e7c82 */ /* 0x008fe20008000000 */
[----:B-1----:R-:W-:Y:S05]  /*2590*/  BRA.U UP0, `(.L_x_28) ;  /* 0xfffffff900d87547 */ /* 0x002fea000b83ffff */
.L_x_22:
[----:B------:R-:W-:Y:S01]  /*25a0*/  ULEA UR4, UR36, UR33, 0x3 ;  /* 0x0000002124047291 */ /* 0x000fe2000f8e18ff */
[----:B------:R-:W-:Y:S01]  /*25b0*/  MOV R0, UR32 ;  /* 0x0000002000007c02 */ /* 0x000fe20008000f00 */
[----:B------:R-:W-:Y:S01]  /*25c0*/  @!P1 SYNCS.ARRIVE.TRANS64.A1T0 RZ, [UR33+0xc8], RZ ;  /* 0x0000c8ffffff99a7 */ /* 0x000fe20008100021 */
[----:B------:R-:W-:Y:S02]  /*25d0*/  UISETP.GT.AND UP0, UPT, UR65, UR64, UPT ;  /* 0x000000404100728c */ /* 0x000fe4000bf04270 */
[----:B------:R-:W-:-:S04]  /*25e0*/  SHF.L.U32 R0, R0, 0x1f, RZ ;  /* 0x0000001f00007819 */ /* 0x000fc800000006ff */
[----:B--2---:R1:W2:Y:S03]  /*25f0*/  SYNCS.PHASECHK.TRANS64.TRYWAIT P0, [UR4+0x40], R0 ;  /* 0x00004000ff0075a7 */ /* 0x0042a60008001104 */
[----:B------:R-:W-:Y:S05]  /*2600*/  BRA.U !UP0, `(.L_x_29) ;  /* 0x00000005087c7547 */ /* 0x000fea000b800000 */
[----:B------:R-:W4:Y:S01]  /*2610*/  LDCU.64 UR12, c[0x0][0x5c0] ;  /* 0x0000b800ff0c77ac */ /* 0x000f220008000a00 */
[----:B------:R-:W4:Y:S01]  /*2620*/  LDCU.64 UR8, c[0x0][0x5f8] ;  /* 0x0000bf00ff0877ac */ /* 0x000f220008000a00 */
[----:B------:R-:W3:Y:S01]  /*2630*/  LDCU UR11, c[0x0][0x5c8] ;  /* 0x0000b900ff0b77ac */ /* 0x000ee20008000800 */
[----:B------:R-:W3:Y:S01]  /*2640*/  LDCU UR38, c[0x0][0x600] ;  /* 0x0000c000ff2677ac */ /* 0x000ee20008000800 */
[----:B------:R-:W1:Y:S01]  /*2650*/  LDCU UR23, c[0x0][0x5a8] ;  /* 0x0000b500ff1777ac */ /* 0x000e620008000800 */
[----:B------:R-:W1:Y:S01]  /*2660*/  LDCU UR22, c[0x0][0x59c] ;  /* 0x0000b380ff1677ac */ /* 0x000e620008000800 */
[----:B----4-:R-:W-:Y:S01]  /*2670*/  UIMAD UR48, UR50, UR13, UR9 ;  /* 0x0000000d323072a4 */ /* 0x010fe2000f8e0209 */
[----:B------:R-:W4:Y:S01]  /*2680*/  LDCU UR18, c[0x0][0x590] ;  /* 0x0000b200ff1277ac */ /* 0x000f220008000800 */
[----:B------:R-:W1:Y:S01]  /*2690*/  LDCU UR27, c[0x0][0x594] ;  /* 0x0000b280ff1b77ac */ /* 0x000e620008000800 */
[----:B------:R-:W1:Y:S01]  /*26a0*/  LDCU UR26, c[0x0][0x598] ;  /* 0x0000b300ff1a77ac */ /* 0x000e620008000800 */
[----:B------:R-:W1:Y:S01]  /*26b0*/  LDCU UR25, c[0x0][0x5ac] ;  /* 0x0000b580ff1977ac */ /* 0x000e620008000800 */
[----:B------:R-:W1:Y:S01]  /*26c0*/  LDCU UR24, c[0x0][0x5b0] ;  /* 0x0000b600ff1877ac */ /* 0x000e620008000800 */
[----:B------:R-:W1:Y:S01]  /*26d0*/  LDCU UR5, c[0x0][0x5cc] ;  /* 0x0000b980ff0577ac */ /* 0x000e620008000800 */
[----:B------:R-:W1:Y:S01]  /*26e0*/  LDCU UR4, c[0x0][0x5ec] ;  /* 0x0000bd80ff0477ac */ /* 0x000e620008000800 */
[----:B------:R-:W1:Y:S01]  /*26f0*/  LDCU.64 UR20, c[0x0][0x5a0] ;  /* 0x0000b400ff1477ac */ /* 0x000e620008000a00 */
[----:B------:R-:W1:Y:S01]  /*2700*/  LDCU.64 UR16, c[0x0][0x5d0] ;  /* 0x0000ba00ff1077ac */ /* 0x000e620008000a00 */
[----:B------:R-:W1:Y:S01]  /*2710*/  LDCU.64 UR6, c[0x0][0x5f0] ;  /* 0x0000be00ff0677ac */ /* 0x000e620008000a00 */
[----:B------:R-:W-:-:S02]  /*2720*/  UIMAD UR49, UR60, UR12, UR8 ;  /* 0x0000000c3c3172a4 */ /* 0x000fc4000f8e0208 */
[----:B------:R-:W-:Y:S02]  /*2730*/  UIADD3 UR50, UPT, UPT, UR66, UR19, URZ ;  /* 0x0000001342327290 */ /* 0x000fe4000fffe0ff */
[----:B------:R-:W-:Y:S02]  /*2740*/  UIADD3 UR46, UPT, UPT, UR42, 0x40, URZ ;  /* 0x000000402a2e7890 */ /* 0x000fe4000fffe0ff */
[----:B---3--:R-:W-:Y:S01]  /*2750*/  UIMAD UR38, UR55, UR11, UR38 ;  /* 0x0000000b372672a4 */ /* 0x008fe2000f8e0226 */
[----:B------:R-:W-:-:S11]  /*2760*/  UMOV UR14, UR36 ;  /* 0x00000024000e7c82 */ /* 0x000fd60008000000 */
.L_x_35:
[----:B------:R-:W-:Y:S01]  /*2770*/  @!P3 MOV R3, 0xc000 ;  /* 0x0000c0000003b802 */ /* 0x000fe20000000f00 */
[----:B------:R-:W-:Y:S01]  /*2780*/  ULEA UR11, UR14, UR33, 0x3 ;  /* 0x000000210e0b7291 */ /* 0x000fe2000f8e18ff */
[----:B--2---:R-:W-:Y:S11]  /*2790*/  @P0 BRA `(.L_x_30) ;  /* 0x0000000000100947 */ /* 0x004ff60003800000 */
[----:B-1----:R-:W-:Y:S04]  /*27a0*/  MOV R0, UR32 ;  /* 0x0000002000007c02 */ /* 0x002fe80008000f00 */
[----:B------:R-:W-:Y:S04]  /*27b0*/  SHF.L.U32 R5, R0, 0x1f, RZ ;  /* 0x0000001f00057819 */ /* 0x000fe800000006ff */
[----:B------:R-:W1:Y:S02]  /*27c0*/  SYNCS.PHASECHK.TRANS64.TRYWAIT P0, [UR11+0x40], R5 ;  /* 0x00004005ff0075a7 */ /* 0x000e64000800110b */
[----:B-1----:R-:W-:Y:S05]  /*27d0*/  @!P0 BRA `(.L_x_31) ;  /* 0x0000008800248947 */ /* 0x002fea0003800000 */
.L_x_30:
[----:B------:R2:W-:Y:S01]  /*27e0*/  @!P3 SYNCS.ARRIVE.TRANS64 RZ, [UR11], R3 ;  /* 0x00000003ffffb9a7 */ /* 0x0005e2000800000b */
[----:B------:R-:W-:Y:S04]  /*27f0*/  ULOP3.LUT UR8, UR54, 0x2, URZ, 0xfc, !UPT ;  /* 0x0000000236087892 */ /* 0x000fe8000f8efcff */
[----:B------:R-:W-:Y:S09]  /*2800*/  UISETP.NE.AND UP0, UPT, UR8, 0x2, UPT ;  /* 0x000000020800788c */ /* 0x000ff2000bf05270 */
[----:B------:R-:W-:Y:S05]  /*2810*/  BRA.U UP0, `(.L_x_32) ;  /* 0x0000000100047547 */ /* 0x000fea000b800000 */
[----:B-1--4-:R-:W-:Y:S05]  /*2820*/  BPT.TRAP 0x1 ;  /* 0x000000040000795c */ /* 0x012fea0000300000 */
.L_x_32:
[----:B------:R-:W-:Y:S04]  /*2830*/  BSSY.RECONVERGENT B0, `(.L_x_33) ;  /* 0x0000003000007945 */ /* 0x000fe80003800200 */
[----:B------:R-:W-:Y:S05]  /*2840*/  @P2 BRA `(.L_x_34) ;  /* 0x0000000000042947 */ /* 0x000fea0003800000 */
[----:B-1--4-:R-:W-:Y:S05]  /*2850*/  BPT.TRAP 0x1 ;  /* 0x000000040000795c */ /* 0x012fea0000300000 */
.L_x_34:
[----:B-1--4-:R-:W-:Y:S05]  /*2860*/  BSYNC.RECONVERGENT B0 ;  /* 0x0000000000007941 */ /* 0x012fea0003800200 */
.L_x_33:
        /* <DEDUP_REMOVED lines=10> */
[----:B------:R-:W-:Y:S01]  /*2910*/  MOV R0, UR32 ;  /* 0x0000002000007c02 */ /* 0x000fe20008000f00 */
[----:B------:R-:W-:Y:S02]  /*2920*/  ULEA UR31, UR14, UR33, 0xd ;  /* 0x000000210e1f7291 */ /* 0x000fe4000f8e68ff */
[----:B------:R-:W-:Y:S01]  /*2930*/  UIADD3 UR28, UP1, UPT, UR56, 0x80, URZ ;  /* 0x00000080381c7890 */ /* 0x000fe2000ff3e0ff */
[----:B--2---:R-:W-:Y:S01]  /*2940*/  SHF.L.U32 R3, R0, 0x1f, RZ ;  /* 0x0000001f00037819 */ /* 0x004fe200000006ff */
[----:B------:R-:W-:Y:S02]  /*2950*/  ULOP3.LUT UR41, UR11, 0xfefffff8, URZ, 0xc0, !UPT ;  /* 0xfefffff80b297892 */ /* 0x000fe4000f8ec0ff */
[----:B------:R-:W-:Y:S01]  /*2960*/  UISETP.NE.AND UP3, UPT, UR23, 0x1, UPT ;  /* 0x000000011700788c */ /* 0x000fe2000bf65270 */
[----:B------:R1:W2:Y:S01]  /*2970*/  SYNCS.PHASECHK.TRANS64.TRYWAIT P0, [UR8+0x40], R3 ;  /* 0x00004003ff0075a7 */ /* 0x0002a20008001108 */
[----:B------:R-:W-:Y:S02]  /*2980*/  UIMAD.WIDE.U32 UR8, UR43, UR27, URZ ;  /* 0x0000001b2b0872a5 */ /* 0x000fe4000f8e00ff */
[----:B------:R-:W-:Y:S02]  /*2990*/  ULEA UR8, UR48, UR49, 0x5 ;  /* 0x0000003130087291 */ /* 0x000fe4000f8e28ff */
[----:B------:R-:W-:Y:S02]  /*29a0*/  USHF.R.U32.HI UR9, URZ, UR26, UR9 ;  /* 0x0000001aff097299 */ /* 0x000fe40008011609 */
[----:B------:R-:W-:Y:S02]  /*29b0*/  ULEA UR37, UR38, UR8, 0xa ;  /* 0x0000000826257291 */ /* 0x000fe4000f8e50ff */
[----:B------:R-:W-:Y:S02]  /*29c0*/  USEL UR9, UR43, UR9, !UP0 ;  /* 0x000000092b097287 */ /* 0x000fe4000c000000 */
[----:B------:R-:W-:Y:S02]  /*29d0*/  UIADD3.X UR29, UPT, UPT, URZ, UR57, URZ, UP1, !UPT ;  /* 0x00000039ff1d7290 */ /* 0x000fe40008ffe4ff */
[----:B------:R-:W-:Y:S02]  /*29e0*/  UIMAD.WIDE.U32 UR12, UR9, UR20, URZ ;  /* 0x00000014090c72a5 */ /* 0x000fe4000f8e00ff */
[----:B------:R-:W-:Y:S02]  /*29f0*/  UIADD3 UR40, UPT, UPT, UR30, 0x8400, URZ ;  /* 0x000084001e287890 */ /* 0x000fe4000fffe0ff */
[----:B------:R-:W-:Y:S02]  /*2a00*/  USHF.R.U32.HI UR13, URZ, UR21, UR13 ;  /* 0x00000015ff0d7299 */ /* 0x000fe4000801160d */
[----:B------:R-:W-:Y:S02]  /*2a10*/  UIADD3 UR12, UPT, UPT, -UR9, URZ, URZ ;  /* 0x000000ff090c7290 */ /* 0x000fe4000fffe1ff */
[----:B------:R-:W-:Y:S02]  /*2a20*/  USEL UR13, UR9, UR13, !UP2 ;  /* 0x0000000d090d7287 */ /* 0x000fe4000d000000 */
[----:B------:R-:W-:Y:S02]  /*2a30*/  UIADD3 UR44, UPT, UPT, UR30, 0xa400, URZ ;  /* 0x0000a4001e2c7890 */ /* 0x000fe4000fffe0ff */
[----:B------:R-:W-:Y:S02]  /*2a40*/  UIMAD.WIDE.U32 UR14, UR13, UR25, URZ ;  /* 0x000000190d0e72a5 */ /* 0x000fe4000f8e00ff */
[----:B------:R-:W-:Y:S02]  /*2a50*/  UIMAD UR12, UR18, UR12, UR43 ;  /* 0x0000000c120c72a4 */ /* 0x000fe4000f8e022b */
[----:B------:R-:W-:Y:S02]  /*2a60*/  UIADD3 UR34, UP0, UPT, UR56, 0x180, URZ ;  /* 0x0000018038227890 */ /* 0x000fe4000ff1e0ff */
[----:B------:R-:W-:Y:S02]  /*2a70*/  UIADD3 UR19, UPT, UPT, UR19, 0x1, URZ ;  /* 0x0000000113137890 */ /* 0x000fe4000fffe0ff */
[----:B------:R-:W-:Y:S02]  /*2a80*/  UIADD3.X UR35, UPT, UPT, URZ, UR57, URZ, UP0, !UPT ;  /* 0x00000039ff237290 */ /* 0x000fe400087fe4ff */
[----:B------:R-:W-:Y:S01]  /*2a90*/  UISETP.NE.AND UP0, UPT, UR19, UR50, UPT ;  /* 0x000000321300728c */ /* 0x000fe2000bf05270 */
[----:B------:R-:W-:Y:S01]  /*2aa0*/  UMOV UR52, 0x0 ;  /* 0x0000000000347882 */ /* 0x000fe20000000000 */
[----:B------:R-:W-:Y:S01]  /*2ab0*/  UMOV UR53, 0x10000000 ;  /* 0x1000000000357882 */ /* 0x000fe20000000000 */
[----:B------:R-:W-:Y:S01]  /*2ac0*/  UMOV UR45, UR41 ;  /* 0x00000029002d7c82 */ /* 0x000fe20008000000 */
[----:B------:R-:W-:Y:S01]  /*2ad0*/  UTMALDG.2D.2CTA [UR40], [UR28], desc[UR52] ;  /* 0x000034281c0075b4 */ /* 0x000fe20008209000 */
[----:B------:R-:W-:Y:S01]  /*2ae0*/  UMOV UR47, UR43 ;  /* 0x0000002b002f7c82 */ /* 0x000fe20008000000 */
[----:B------:R-:W-:Y:S02]  /*2af0*/  UMOV UR8, UR15 ;  /* 0x0000000f00087c82 */ /* 0x000fe40008000000 */
[----:B------:R-:W-:Y:S02]  /*2b00*/  USHF.R.U32.HI UR11, URZ, UR24, UR8 ;  /* 0x00000018ff0b7299 */ /* 0x000fe40008011608 */
[----:B------:R-:W-:Y:S02]  /*2b10*/  UIADD3 UR8, UPT, UPT, UR31, 0x28400, URZ ;  /* 0x000284001f087890 */ /* 0x000fe4000fffe0ff */
[----:B------:R-:W-:Y:S01]  /*2b20*/  USEL UR14, UR13, UR11, !UP3 ;  /* 0x0000000b0d0e7287 */ /* 0x000fe2000d800000 */
[----:B------:R-:W-:Y:S01]  /*2b30*/  UTMALDG.2D.2CTA [UR44], [UR28], desc[UR52] ;  /* 0x0000342c1c0075b4 */ /* 0x000fe20008209000 */
[----:B------:R-:W-:Y:S02]  /*2b40*/  UIADD3 UR11, UPT, UPT, -UR13, URZ, URZ ;  /* 0x000000ff0d0b7290 */ /* 0x000fe4000fffe1ff */
[----:B------:R-:W-:Y:S02]  /*2b50*/  UIADD3 UR15, UPT, UPT, -UR14, URZ, URZ ;  /* 0x000000ff0e0f7290 */ /* 0x000fe4000fffe1ff */
        /* <DEDUP_REMOVED lines=10> */
.L_x_29:
[----:B------:R-:W-:Y:S01]  /*2c00*/  SHF.L.U32 R3, R2, 0x1f, RZ ;  /* 0x0000001f02037819 */ /* 0x000fe200000006ff */
[----:B------:R-:W-:-:S03]  /*2c10*/  NOP ;  /* 0x0000000000007918 */ /* 0x000fc60000000000 */
[----:B--2---:R-:W2:Y:S02]  /*2c20*/  SYNCS.PHASECHK.TRANS64.TRYWAIT P0, [UR33+0xd0], R3 ;  /* 0x0000d003ff0075a7 */ /* 0x004ea40008001121 */
[----:B--2---:R-:W-:Y:S05]  /*2c30*/  @!P0 BRA `(.L_x_36) ;  /* 0x0000008400248947 */ /* 0x004fea0003800000 */
.L_x_149:
[----:B------:R-:W2:Y:S01]  /*2c40*/  LDS.128 R4, [UR33+0x110] ;  /* 0x00011021ff047984 */ /* 0x000ea20008000c00 */
[----:B------:R-:W-:Y:S02]  /*2c50*/  UIADD3 UR4, UPT, UPT, UR33, 0xd8, URZ ;  /* 0x000000d821047890 */ /* 0x000fe4000fffe0ff */
[----:B------:R-:W-:Y:S01]  /*2c60*/  UISETP.GE.AND UP0, UPT, UR39, 0x1, UPT ;  /* 0x000000012700788c */ /* 0x000fe2000bf06270 */
[----:B------:R-:W-:Y:S01]  /*2c70*/  @!PT LDS RZ, [RZ] ;  /* 0x00000000fffff984 */ /* 0x000fe20000000800 */
[----:B------:R-:W-:Y:S01]  /*2c80*/  @!PT LDS RZ, [RZ] ;  /* 0x00000000fffff984 */ /* 0x000fe20000000800 */
[----:B------:R-:W-:Y:S01]  /*2c90*/  @!PT LDS RZ, [RZ] ;  /* 0x00000000fffff984 */ /* 0x000fe20000000800 */
[----:B------:R-:W-:Y:S01]  /*2ca0*/  @!PT LDS RZ, [RZ] ;  /* 0x00000000fffff984 */ /* 0x000fe20000000800 */
[----:B------:R4:W-:Y:S06]  /*2cb0*/  MEMBAR.ALL.CTA ;  /* 0x0000000000007992 */ /* 0x0009ec0000008000 */
[----:B----4-:R-:W4:Y:S01]  /*2cc0*/  FENCE.VIEW.ASYNC.S ;  /* 0x00000000000073c6 */ /* 0x010f220000000000 */
[----:B------:R-:W-:-:S09]  /*2cd0*/  UPRMT UR4, URZ, 0x654, UR4 ;  /* 0x00000654ff047896 */ /* 0x000fd20008000004 */
[----:B----4-:R-:W-:Y:S01]  /*2ce0*/  SYNCS.ARRIVE.TRANS64.RED.A1T0 RZ, [UR4], RZ ;  /* 0x000000ffffff79a7 */ /* 0x010fe20008100404 */
[----:B--2---:R-:W-:-:S13]  /*2cf0*/  LOP3.LUT P0, RZ, R6, 0x1, RZ, 0xc0, !PT ;  /* 0x0000000106ff7812 */ /* 0x004fda000780c0ff */
[----:B------:R-:W-:Y:S01]  /*2d00*/  VOTEU.ANY UP1, P0 ;  /* 0x0000000000ff7886 */ /* 0x000fe20000020100 */
[----:B------:R-:W-:-:S13]  /*2d10*/  PLOP3.LUT P0, PT, PT, PT, UP1, 0x80, 0x8 ;  /* 0x000000000008781c */ /* 0x000fda0003f0f018 */
[----:B-1----:R-:W-:Y:S02]  /*2d20*/  @P0 MOV R0, R4 ;  /* 0x0000000400000202 */ /* 0x002fe40000000f00 */
[----:B------:R-:W-:Y:S02]  /*2d30*/  @P0 LOP3.LUT R4, R5, 0xffff, RZ, 0xc0, !PT ;  /* 0x0000ffff05040812 */ /* 0x000fe400078ec0ff */
[----:B------:R-:W-:Y:S02]  /*2d40*/  @P0 R2UR UR6, R0 ;  /* 0x00000000000602ca */ /* 0x000fe400000e0000 */
[----:B------:R-:W-:-:S11]  /*2d50*/  @P0 R2UR UR5, R4 ;  /* 0x00000000040502ca */ /* 0x000fd600000e0000 */
[----:B------:R-:W-:Y:S02]  /*2d60*/  @UP1 UMOV UR59, UR6 ;  /* 0x00000006003b1c82 */ /* 0x000fe40008000000 */
[----:B------:R-:W-:Y:S01]  /*2d70*/  @UP1 UMOV UR58, UR5 ;  /* 0x00000005003a1c82 */ /* 0x000fe20008000000 */
[----:B------:R-:W-:Y:S05]  /*2d80*/  BRA.U !UP0, `(.L_x_37) ;  /* 0x0000000108d47547 */ /* 0x000fea000b800000 */
[----:B------:R-:W3:Y:S01]  /*2d90*/  LDCU.128 UR16, c[0x0][0xc10] ;  /* 0x00018200ff1077ac */ /* 0x000ee20008000c00 */
[----:B------:R-:W1:Y:S01]  /*2da0*/  LDCU UR20, c[0x0][0xc20] ;  /* 0x00018400ff1477ac */ /* 0x000e620008000800 */
[----:B------:R-:W2:Y:S01]  /*2db0*/  LDCU UR13, c[0x0][0xc0c] ;  /* 0x00018180ff0d77ac */ /* 0x000ea20008000800 */
[----:B------:R-:W4:Y:S01]  /*2dc0*/  LDCU.64 UR14, c[0x0][0xc28] ;  /* 0x00018500ff0e77ac */ /* 0x000f220008000a00 */
[----:B------:R-:W-:Y:S02]  /*2dd0*/  UISETP.NE.AND UP3, UPT, UR39, 0x1, UPT ;  /* 0x000000012700788c */ /* 0x000fe4000bf65270 */
[----:B---3--:R-:W-:Y:S02]  /*2de0*/  UIMAD.WIDE.U32 UR4, UR62, UR19, URZ ;  /* 0x000000133e0472a5 */ /* 0x008fe4000f8e00ff */
[----:B------:R-:W-:Y:S02]  /*2df0*/  UIMAD.WIDE.U32 UR6, UR63, UR16, URZ ;  /* 0x000000103f0672a5 */ /* 0x000fe4000f8e00ff */
[----:B------:R-:W-:-:S02]  /*2e00*/  UISETP.NE.AND UP0, UPT, UR18, 0x1, UPT ;  /* 0x000000011200788c */ /* 0x000fc4000bf05270 */
[----:B------:R-:W-:Y:S01]  /*2e10*/  UIMAD.WIDE.U32 UR10, UR58, UR19, URZ ;  /* 0x000000133a0a72a5 */ /* 0x000fe2000f8e00ff */
[----:B------:R-:W-:Y:S01]  /*2e20*/  UMOV UR4, UR5 ;  /* 0x0000000500047c82 */ /* 0x000fe20008000000 */
[----:B--2---:R-:W-:Y:S02]  /*2e30*/  UISETP.NE.AND UP2, UPT, UR13, 0x1, UPT ;  /* 0x000000010d00788c */ /* 0x004fe4000bf45270 */
[----:B-1----:R-:W-:Y:S02]  /*2e40*/  USHF.R.U32.HI UR5, URZ, UR20, UR4 ;  /* 0x00000014ff057299 */ /* 0x002fe40008011604 */
[----:B------:R-:W-:Y:S01]  /*2e50*/  UIMAD.WIDE.U32 UR8, UR59, UR16, URZ ;  /* 0x000000103b0872a5 */ /* 0x000fe2000f8e00ff */
[----:B------:R-:W-:Y:S01]  /*2e60*/  UMOV UR4, UR7 ;  /* 0x0000000700047c82 */ /* 0x000fe20008000000 */
[----:B------:R-:W-:Y:S02]  /*2e70*/  USEL UR5, UR62, UR5, !UP0 ;  /* 0x000000053e057287 */ /* 0x000fe4000c000000 */
[----:B------:R-:W-:-:S02]  /*2e80*/  USHF.R.U32.HI UR4, URZ, UR17, UR4 ;  /* 0x00000011ff047299 */ /* 0x000fc40008011604 */
[----:B----4-:R-:W-:Y:S02]  /*2e90*/  UIMAD.WIDE.U32 UR6, UR5, UR14, URZ ;  /* 0x0000000e050672a5 */ /* 0x010fe4000f8e00ff */
[----:B------:R-:W-:Y:S01]  /*2ea0*/  USEL UR12, UR63, UR4, !UP2 ;  /* 0x000000043f0c7287 */ /* 0x000fe2000d000000 */
[----:B------:R-:W-:Y:S02]  /*2eb0*/  UMOV UR8, UR9 ;  /* 0x0000000900087c82 */ /* 0x000fe40008000000 */
[----:B------:R-:W-:Y:S01]  /*2ec0*/  UMOV UR4, UR11 ;  /* 0x0000000b00047c82 */ /* 0x000fe20008000000 */
[----:B------:R-:W-:Y:S01]  /*2ed0*/  UIMAD.WIDE.U32 UR10, UR12, UR14, URZ ;  /* 0x0000000e0c0a72a5 */ /* 0x000fe2000f8e00ff */
[----:B------:R-:W-:Y:S01]  /*2ee0*/  UMOV UR6, UR7 ;  /* 0x0000000700067c82 */ /* 0x000fe20008000000 */
[----:B------:R-:W-:Y:S02]  /*2ef0*/  USHF.R.U32.HI UR4, URZ, UR20, UR4 ;  /* 0x00000014ff047299 */ /* 0x000fe40008011604 */
[----:B------:R-:W-:-:S02]  /*2f00*/  @UP3 USHF.R.U32.HI UR5, URZ, UR15, UR6 ;  /* 0x0000000fff053299 */ /* 0x000fc40008011606 */
[----:B------:R-:W-:Y:S01]  /*2f10*/  USHF.R.U32.HI UR17, URZ, UR17, UR8 ;  /* 0x00000011ff117299 */ /* 0x000fe20008011608 */
[----:B------:R-:W-:Y:S01]  /*2f20*/  UMOV UR6, UR11 ;  /* 0x0000000b00067c82 */ /* 0x000fe20008000000 */
[----:B------:R-:W-:Y:S02]  /*2f30*/  USEL UR4, UR58, UR4, !UP0 ;  /* 0x000000043a047287 */ /* 0x000fe4000c000000 */
[----:B------:R-:W-:Y:S02]  /*2f40*/  @UP3 USHF.R.U32.HI UR12, URZ, UR15, UR6 ;  /* 0x0000000fff0c3299 */ /* 0x000fe40008011606 */
[----:B------:R-:W-:Y:S02]  /*2f50*/  UIMAD UR6, UR39, UR5, URZ ;  /* 0x00000005270672a4 */ /* 0x000fe4000f8e02ff */
[----:B------:R-:W-:Y:S02]  /*2f60*/  USEL UR5, UR59, UR17, !UP2 ;  /* 0x000000113b057287 */ /* 0x000fe4000d000000 */
[----:B------:R-:W-:-:S02]  /*2f70*/  UIMAD UR8, UR39, UR12, URZ ;  /* 0x0000000c270872a4 */ /* 0x000fc4000f8e02ff */
[----:B------:R-:W-:Y:S02]  /*2f80*/  UISETP.GE.AND UP0, UPT, UR4, UR6, UPT ;  /* 0x000000060400728c */ /* 0x000fe4000bf06270 */
[----:B------:R-:W-:Y:S02]  /*2f90*/  UIMAD.WIDE.U32 UR6, UR4, UR14, URZ ;  /* 0x0000000e040672a5 */ /* 0x000fe4000f8e00ff */
[----:B------:R-:W-:Y:S02]  /*2fa0*/  UISETP.GE.OR UP0, UPT, UR5, UR8, UP0 ;  /* 0x000000080500728c */ /* 0x000fe40008706670 */
[----:B------:R-:W-:Y:S02]  /*2fb0*/  UIMAD.WIDE.U32 UR8, UR5, UR14, URZ ;  /* 0x0000000e050872a5 */ /* 0x000fe4000f8e00ff */
[----:B------:R-:W-:Y:S01]  /*2fc0*/  UIADD3 UR10, UPT, UPT, -UR4, URZ, URZ ;  /* 0x000000ff040a7290 */ /* 0x000fe2000fffe1ff */
[----:B------:R-:W-:Y:S02]  /*2fd0*/  UMOV UR6, UR7 ;  /* 0x0000000700067c82 */ /* 0x000fe40008000000 */
[----:B------:R-:W-:-:S02]  /*2fe0*/  USHF.R.U32.HI UR6, URZ, UR15, UR6 ;  /* 0x0000000fff067299 */ /* 0x000fc40008011606 */
[----:B------:R-:W-:Y:S02]  /*2ff0*/  UIMAD UR10, UR18, UR10, UR58 ;  /* 0x0000000a120a72a4 */ /* 0x000fe4000f8e023a */
[----:B------:R-:W-:Y:S01]  /*3000*/  USEL UR6, UR4, UR6, !UP3 ;  /* 0x0000000604067287 */ /* 0x000fe2000d800000 */
[----:B------:R-:W-:Y:S01]  /*3010*/  @!UP0 UMOV UR7, UR9 ;  /* 0x0000000900078c82 */ /* 0x000fe20008000000 */
[----:B------:R-:W-:Y:S02]  /*3020*/  UIADD3 UR9, UPT, UPT, -UR5, URZ, URZ ;  /* 0x000000ff05097290 */ /* 0x000fe4000fffe1ff */
[----:B------:R-:W-:Y:S02]  /*3030*/  @!UP0 USHF.R.U32.HI UR7, URZ, UR15, UR7 ;  /* 0x0000000fff078299 */ /* 0x000fe40008011607 */
[----:B------:R-:W-:Y:S02]  /*3040*/  UIADD3 UR8, UPT, UPT, -UR6, URZ, URZ ;  /* 0x000000ff06087290 */ /* 0x000fe4000fffe1ff */
[----:B------:R-:W-:-:S02]  /*3050*/  @!UP0 USEL UR7, UR5, UR7, !UP3 ;  /* 0x0000000705078287 */ /* 0x000fc4000d800000 */
[----:B------:R-:W-:Y:S02]  /*3060*/  UIMAD UR8, UR39, UR8, UR4 ;  /* 0x00000008270872a4 */ /* 0x000fe4000f8e0204 */
[----:B------:R-:W-:Y:S02]  /*3070*/  @!UP0 UIADD3 UR6, UPT, UPT, UR6, -UR7, URZ ;  /* 0x8000000706068290 */ /* 0x000fe4000fffe0ff */
[----:B------:R-:W-:Y:S02]  /*3080*/  @!UP0 UIMAD UR7, UR8, UR12, UR7 ;  /* 0x0000000c080782a4 */ /* 0x000fe4000f8e0207 */
[----:B------:R-:W-:Y:S02]  /*3090*/  @!UP0 UIMAD UR4, UR39, UR6, UR5 ;  /* 0x00000006270482a4 */ /* 0x000fe4000f8e0205 */
[----:B------:R-:W-:Y:S02]  /*30a0*/  UIMAD UR6, UR13, UR9, UR59 ;  /* 0x000000090d0672a4 */ /* 0x000fe4000f8e023b */
[----:B------:R-:W-:Y:S01]  /*30b0*/  UIMAD UR58, UR4, UR18, UR10 ;  /* 0x00000012043a72a4 */ /* 0x000fe2000f8e020a */
[----:B------:R-:W-:-:S02]  /*30c0*/  @!UP0 UMOV UR5, UR7 ;  /* 0x0000000700058c82 */ /* 0x000fc40008000000 */
[----:B------:R-:W-:-:S12]  /*30d0*/  UIMAD UR59, UR5, UR13, UR6 ;  /* 0x0000000d053b72a4 */ /* 0x000fd8000f8e0206 */
.L_x_37:
[----:B------:R-:W1:Y:S02]  /*30e0*/  LDCU UR4, c[0x0][0xc30] ;  /* 0x00018600ff0477ac */ /* 0x000e640008000800 */
[----:B-1----:R-:W-:-:S09]  /*30f0*/  UISETP.NE.AND UP0, UPT, UR4, 0x1, UPT ;  /* 0x000000010400788c */ /* 0x002fd2000bf05270 */
[----:B------:R-:W-:Y:S05]  /*3100*/  BRA.U UP0, `(.L_x_38) ;  /* 0x0000000100447547 */ /* 0x000fea000b800000 */
[----:B------:R-:W1:Y:S01]  /*3110*/  LDCU.128 UR8, c[0x0][0xc10] ;  /* 0x00018200ff0877ac */ /* 0x000e620008000c00 */
[----:B------:R-:W2:Y:S01]  /*3120*/  LDCU UR12, c[0x0][0xc0c] ;  /* 0x00018180ff0c77ac */ /* 0x000ea20008000800 */
[----:B------:R-:W4:Y:S01]  /*3130*/  LDCU UR13, c[0x0][0xc20] ;  /* 0x00018400ff0d77ac */ /* 0x000f220008000800 */
[----:B-1----:R-:W-:Y:S02]  /*3140*/  UIMAD.WIDE.U32 UR6, UR59, UR8, URZ ;  /* 0x000000083b0672a5 */ /* 0x002fe4000f8e00ff */
[----:B------:R-:W-:Y:S02]  /*3150*/  UIMAD.WIDE.U32 UR4, UR58, UR11, URZ ;  /* 0x0000000b3a0472a5 */ /* 0x000fe4000f8e00ff */
[----:B--2---:R-:W-:Y:S02]  /*3160*/  UISETP.NE.AND UP2, UPT, UR12, 0x1, UPT ;  /* 0x000000010c00788c */ /* 0x004fe4000bf45270 */
[----:B------:R-:W-:Y:S01]  /*3170*/  UISETP.NE.AND UP0, UPT, UR10, 0x1, UPT ;  /* 0x000000010a00788c */ /* 0x000fe2000bf05270 */
[----:B------:R-:W-:-:S02]  /*3180*/  UMOV UR6, UR7 ;  /* 0x0000000700067c82 */ /* 0x000fc40008000000 */
[----:B------:R-:W-:Y:S01]  /*3190*/  UMOV UR4, UR5 ;  /* 0x0000000500047c82 */ /* 0x000fe20008000000 */
[----:B------:R-:W-:Y:S02]  /*31a0*/  USHF.R.U32.HI UR6, URZ, UR9, UR6 ;  /* 0x00000009ff067299 */ /* 0x000fe40008011606 */
[----:B----4-:R-:W-:Y:S02]  /*31b0*/  USHF.R.U32.HI UR4, URZ, UR13, UR4 ;  /* 0x0000000dff047299 */ /* 0x010fe40008011604 */
[----:B------:R-:W-:Y:S02]  /*31c0*/  USEL UR5, UR59, UR6, !UP2 ;  /* 0x000000063b057287 */ /* 0x000fe4000d000000 */
[----:B------:R-:W-:-:S04]  /*31d0*/  USEL UR4, UR58, UR4, !UP0 ;  /* 0x000000043a047287 */ /* 0x000fc8000c000000 */
[----:B------:R-:W-:Y:S02]  /*31e0*/  UIADD3 UR6, UPT, UPT, UR5, -UR4, URZ ;  /* 0x8000000405067290 */ /* 0x000fe4000fffe0ff */
[----:B------:R-:W-:Y:S02]  /*31f0*/  UIADD3 UR4, UPT, UPT, -UR5, UR4, URZ ;  /* 0x0000000405047290 */ /* 0x000fe4000fffe1ff */
[----:B------:R-:W-:Y:S02]  /*3200*/  UIMAD UR58, UR6, UR10, UR58 ;  /* 0x0000000a063a72a4 */ /* 0x000fe4000f8e023a */
[----:B------:R-:W-:-:S12]  /*3210*/  UIMAD UR59, UR4, UR12, UR59 ;  /* 0x0000000c043b72a4 */ /* 0x000fd8000f8e023b */
.L_x_38:
[----:B------:R-:W-:Y:S02]  /*3220*/  R2UR UR5, R92 ;  /* 0x000000005c0572ca */ /* 0x000fe400000e0000 */
[----:B------:R-:W-:Y:S02]  /*3230*/  R2UR UR4, R91 ;  /* 0x000000005b0472ca */ /* 0x000fe400000e0000 */
[----:B------:R-:W-:Y:S02]  /*3240*/  PLOP3.LUT P1, PT, PT, PT, PT, 0x80, 0x8 ;  /* 0x000000000008781c */ /* 0x000fe40003f2f070 */
[----:B------:R-:W-:-:S07]  /*3250*/  LOP3.LUT R2, R2, 0x1, RZ, 0x3c, !PT ;  /* 0x0000000102027812 */ /* 0x000fce00078e3cff */
[----:B------:R-:W-:Y:S02]  /*3260*/  UIADD3 UR28, UPT, UPT, UR59, UR5, URZ ;  /* 0x000000053b1c7290 */ /* 0x000fe4000fffe0ff */
[----:B------:R-:W-:Y:S01]  /*3270*/  UIADD3 UR21, UPT, UPT, UR58, UR4, URZ ;  /* 0x000000043a157290 */ /* 0x000fe2000fffe0ff */
[----:B------:R-:W-:Y:S11]  /*3280*/  BRA.U UP1, `(.L_x_39) ;  /* 0xffffffe5016c7547 */ /* 0x000ff6000b83ffff */
[----:B------:R-:W-:Y:S01]  /*3290*/  UIADD3 UR33, UPT, UPT, UR33, 0x40, URZ ;  /* 0x0000004021217890 */ /* 0x000fe2000fffe0ff */
[----:B------:R-:W-:-:S03]  /*32a0*/  MOV R3, UR32 ;  /* 0x0000002000037c02 */ /* 0x000fc60008000f00 */
[----:B------:R-:W-:Y:S01]  /*32b0*/  ULEA UR4, UR36, UR33, 0x3 ;  /* 0x0000002124047291 */ /* 0x000fe2000f8e18ff */
[----:B------:R-:W-:-:S08]  /*32c0*/  SHF.L.U32 R3, R3, 0x1f, RZ ;  /* 0x0000001f03037819 */ /* 0x000fd000000006ff */
[----:B------:R-:W1:Y:S02]  /*32d0*/  SYNCS.PHASECHK.TRANS64.TRYWAIT P0, [UR4], R3 ;  /* 0x00000003ff0075a7 */ /* 0x000e640008001104 */
[----:B-1----:R-:W-:Y:S05]  /*32e0*/  @!P0 BRA `(.L_x_40) ;  /* 0x0000007c00908947 */ /* 0x002fea0003800000 */
.L_x_151:
[----:B------:R-:W-:-:S04]  /*32f0*/  UIADD3 UR4, UPT, UPT, UR36, 0x1, URZ ;  /* 0x0000000124047890 */ /* 0x000fc8000fffe0ff */
[----:B------:R-:W-:-:S04]  /*3300*/  UISETP.NE.AND UP0, UPT, UR4, 0x8, UPT ;  /* 0x000000080400788c */ /* 0x000fc8000bf05270 */
[----:B------:R-:W-:Y:S02]  /*3310*/  USEL UR5, URZ, 0x1, UP0 ;  /* 0x00000001ff057887 */ /* 0x000fe40008000000 */
[----:B------:R-:W-:Y:S02]  /*3320*/  USEL UR4, UR4, URZ, UP0 ;  /* 0x000000ff04047287 */ /* 0x000fe40008000000 */
[----:B------:R-:W-:Y:S02]  /*3330*/  ULOP3.LUT UR6, UR32, UR5, URZ, 0x3c, !UPT ;  /* 0x0000000520067292 */ /* 0x000fe4000f8e3cff */
[----:B------:R-:W-:-:S04]  /*3340*/  ULEA UR5, UR4, UR33, 0x3 ;  /* 0x0000002104057291 */ /* 0x000fc8000f8e18ff */
[----:B-1----:R-:W-:-:S04]  /*3350*/  MOV R3, UR6 ;  /* 0x0000000600037c02 */ /* 0x002fc80008000f00 */
[----:B------:R-:W-:-:S04]  /*3360*/  SHF.L.U32 R3, R3, 0x1f, RZ ;  /* 0x0000001f03037819 */ /* 0x000fc800000006ff */
[----:B------:R-:W1:Y:S02]  /*3370*/  SYNCS.PHASECHK.TRANS64.TRYWAIT P0, [UR5], R3 ;  /* 0x00000003ff0075a7 */ /* 0x000e640008001105 */
[----:B-1----:R-:W-:Y:S05]  /*3380*/  @!P0 BRA `(.L_x_41) ;  /* 0x0000007c00808947 */ /* 0x002fea0003800000 */
.L_x_153:
        /* <DEDUP_REMOVED lines=10> */
.L_x_155:
        /* <DEDUP_REMOVED lines=10> */
.L_x_157:
        /* <DEDUP_REMOVED lines=10> */
.L_x_159:
        /* <DEDUP_REMOVED lines=10> */
.L_x_161:
        /* <DEDUP_REMOVED lines=10> */
.L_x_163:
[----:B------:R-:W-:-:S04]  /*36b0*/  UIADD3 UR4, UPT, UPT, UR4, 0x1, URZ ;  /* 0x0000000104047890 */ /* 0x000fc8000fffe0ff */
[----:B------:R-:W-:-:S04]  /*36c0*/  UISETP.NE.AND UP0, UPT, UR4, 0x8, UPT ;  /* 0x000000080400788c */ /* 0x000fc8000bf05270 */
[----:B------:R-:W-:Y:S02]  /*36d0*/  USEL UR5, URZ, 0x1, UP0 ;  /* 0x00000001ff057887 */ /* 0x000fe40008000000 */
[----:B------:R-:W-:Y:S02]  /*36e0*/  USEL UR4, UR4, URZ, UP0 ;  /* 0x000000ff04047287 */ /* 0x000fe40008000000 */
[----:B------:R-:W-:Y:S02]  /*36f0*/  ULOP3.LUT UR5, UR6, UR5, URZ, 0x3c, !UPT ;  /* 0x0000000506057292 */ /* 0x000fe4000f8e3cff */
[----:B------:R-:W-:-:S04]  /*3700*/  ULEA UR4, UR4, UR33, 0x3 ;  /* 0x0000002104047291 */ /* 0x000fc8000f8e18ff */
[----:B------:R-:W-:Y:S02]  /*3710*/  IMAD.U32 R2, RZ, RZ, UR5 ;  /* 0x00000005ff027e24 */ /* 0x000fe4000f8e00ff */
[----:B-1----:R-:W-:-:S03]  /*3720*/  MOV R0, UR4 ;  /* 0x0000000400007c02 */ /* 0x002fc60008000f00 */
[----:B------:R-:W-:-:S07]  /*3730*/  SHF.L.U32 R3, R2, 0x1f, RZ ;  /* 0x0000001f02037819 */ /* 0x000fce00000006ff */
.L_x_47:
[----:B-1----:R1:W2:Y:S02]  /*3740*/  SYNCS.PHASECHK.TRANS64.TRYWAIT P0, [R0+URZ], R3 ;  /* 0x00000003000075a7 */ /* 0x0022a400080011ff */
[----:B--2---:R-:W-:Y:S05]  /*3750*/  @!P0 NANOSLEEP.SYNCS 0x989680 ;  /* 0x009896800000895d */ /* 0x004fea0003900000 */
[----:B------:R-:W2:Y:S02]  /*3760*/  @!P0 SYNCS.PHASECHK.TRANS64 P0, [R0+URZ], R3 ;  /* 0x00000003000085a7 */ /* 0x000ea400080010ff */
[----:B--23--:R-:W-:Y:S05]  /*3770*/  @P0 EXIT ;  /* 0x000000000000094d */ /* 0x00cfea0003800000 */
[----:B------:R-:W-:Y:S05]  /*3780*/  BRA `(.L_x_47) ;  /* 0xfffffffc00ec7947 */ /* 0x000fea000383ffff */
.L_x_21:
[----:B------:R-:W2:Y:S02]  /*3790*/  S2UR UR4, SR_CgaCtaId ;  /* 0x00000000000479c3 */ /* 0x000ea40000008800 */
[----:B--2---:R-:W-:-:S04]  /*37a0*/  UISETP.NE.AND UP0, UPT, UR4, URZ, UPT ;  /* 0x000000ff0400728c */ /* 0x004fc8000bf05270 */
[----:B------:R-:W-:-:S09]  /*37b0*/  UISETP.NE.OR UP0, UPT, UR18, 0x1, UP0 ;  /* 0x000000011200788c */ /* 0x000fd20008705670 */
[----:B------:R-:W-:Y:S05]  /*37c0*/  BRA.U UP0, `(.L_x_48) ;  /* 0x0000000100b47547 */ /* 0x000fea000b800000 */
[----:B------:R-:W2:Y:S01]  /*37d0*/  S2UR UR5, SR_CgaCtaId ;  /* 0x00000000000579c3 */ /* 0x000ea20000008800 */
[----:B------:R-:W-:Y:S01]  /*37e0*/  UMOV UR4, 0x400 ;  /* 0x0000040000047882 */ /* 0x000fe20000000000 */
[----:B------:R-:W-:Y:S01]  /*37f0*/  HFMA2 R2, -RZ, RZ, 0, 5.9604644775390625e-08 ;  /* 0x00000001ff027431 */ /* 0x000fe200000001ff */
[----:B------:R-:W-:Y:S01]  /*3800*/  ISETP.GE.U32.AND P0, PT, R3, 0x2, PT ;  /* 0x000000020300780c */ /* 0x000fe20003f06070 */
[----:B------:R-:W-:Y:S01]  /*3810*/  IMAD.MOV.U32 R8, RZ, RZ, RZ ;  /* 0x000000ffff087224 */ /* 0x000fe200078e00ff */
[----:B--2---:R-:W-:-:S04]  /*3820*/  ULEA UR4, UR5, UR4, 0x18 ;  /* 0x0000000405047291 */ /* 0x004fc8000f8ec0ff */
[----:B------:R-:W-:Y:S02]  /*3830*/  UIADD3 UR5, UPT, UPT, UR4, 0xd8, URZ ;  /* 0x000000d804057890 */ /* 0x000fe4000fffe0ff */
[----:B------:R-:W-:Y:S02]  /*3840*/  UIADD3 UR8, UPT, UPT, UR4, 0xd0, URZ ;  /* 0x000000d004087890 */ /* 0x000fe4000fffe0ff */
[----:B------:R-:W-:-:S12]  /*3850*/  UPRMT UR5, URZ, 0x654, UR5 ;  /* 0x00000654ff057896 */ /* 0x000fd80008000005 */
.L_x_51:
[----:B------:R-:W-:Y:S01]  /*3860*/  SHF.L.U32 R7, R2, 0x1f, RZ ;  /* 0x0000001f02077819 */ /* 0x000fe200000006ff */
[----:B------:R-:W-:Y:S02]  /*3870*/  IMAD.U32 R4, RZ, RZ, UR8 ;  /* 0x00000008ff047e24 */ /* 0x000fe4000f8e00ff */
[----:B------:R-:W-:Y:S01]  /*3880*/  @!P0 IMAD.MOV.U32 R5, RZ, RZ, 0x10 ;  /* 0x00000010ff058424 */ /* 0x000fe200078e00ff */
[----:B------:R-:W2:Y:S02]  /*3890*/  SYNCS.PHASECHK.TRANS64.TRYWAIT P1, [UR4+0xd8], R7 ;  /* 0x0000d807ff0075a7 */ /* 0x000ea40008021104 */
[----:B------:R-:W-:-:S04]  /*38a0*/  PRMT R9, R3, 0x654, R4 ;  /* 0x0000065403097816 */ /* 0x000fc80000000004 */
[----:B------:R-:W-:Y:S01]  /*38b0*/  SEL R0, R9, R0, !P0 ;  /* 0x0000000009007207 */ /* 0x000fe20004000000 */
[----:B--2---:R-:W-:Y:S06]  /*38c0*/  @!P1 BRA `(.L_x_49) ;  /* 0x0000007800c09947 */ /* 0x004fec0003800000 */
.L_x_165:
[----:B------:R-:W-:Y:S01]  /*38d0*/  UIADD3 UR6, UPT, UPT, UR4, 0x110, URZ ;  /* 0x0000011004067890 */ /* 0x000fe2000fffe0ff */
[----:B------:R3:W-:Y:S01]  /*38e0*/  @!P0 SYNCS.ARRIVE.TRANS64.RED RZ, [R0+URZ], R5 ;  /* 0x0000000500ff89a7 */ /* 0x0007e200080004ff */
[----:B------:R-:W-:Y:S01]  /*38f0*/  UIADD3 UR7, UPT, UPT, UR4, 0xd0, URZ ;  /* 0x000000d004077890 */ /* 0x000fe2000fffe0ff */
[----:B------:R-:W-:-:S08]  /*3900*/  LOP3.LUT R2, R2, 0x1, RZ, 0x3c, !PT ;  /* 0x0000000102027812 */ /* 0x000fd000078e3cff */
[----:B------:R-:W-:Y:S06]  /*3910*/  UGETNEXTWORKID.BROADCAST [UR6], [UR7] ;  /* 0x00000000060073ca */ /* 0x000fec0008000100 */
[----:B---3--:R-:W-:-:S04]  /*3920*/  SHF.L.U32 R5, R8, 0x1f, RZ ;  /* 0x0000001f08057819 */ /* 0x008fc800000006ff */
[----:B------:R-:W3:Y:S02]  /*3930*/  SYNCS.PHASECHK.TRANS64.TRYWAIT P1, [UR4+0xd0], R5 ;  /* 0x0000d005ff0075a7 */ /* 0x000ee40008021104 */
[----:B---3--:R-:W-:Y:S05]  /*3940*/  @!P1 BRA `(.L_x_50) ;  /* 0x0000007800b89947 */ /* 0x008fea0003800000 */
.L_x_167:
[----:B--2---:R-:W2:Y:S01]  /*3950*/  LDS.128 R4, [UR4+0x110] ;  /* 0x00011004ff047984 */ /* 0x004ea20008000c00 */
[----:B------:R-:W-:Y:S01]  /*3960*/  LOP3.LUT R8, R8, 0x1, RZ, 0x3c, !PT ;  /* 0x0000000108087812 */ /* 0x000fe200078e3cff */
[----:B------:R-:W-:Y:S01]  /*3970*/  @!PT LDS RZ, [RZ] ;  /* 0x00000000fffff984 */ /* 0x000fe20000000800 */
[----:B------:R-:W-:Y:S01]  /*3980*/  @!PT LDS RZ, [RZ] ;  /* 0x00000000fffff984 */ /* 0x000fe20000000800 */
[----:B------:R-:W-:Y:S01]  /*3990*/  @!PT LDS RZ, [RZ] ;  /* 0x00000000fffff984 */ /* 0x000fe20000000800 */
[----:B------:R-:W-:Y:S01]  /*39a0*/  @!PT LDS RZ, [RZ] ;  /* 0x00000000fffff984 */ /* 0x000fe20000000800 */
[----:B------:R3:W-:Y:S06]  /*39b0*/  MEMBAR.ALL.CTA ;  /* 0x0000000000007992 */ /* 0x0007ec0000008000 */
[----:B---3--:R-:W3:Y:S02]  /*39c0*/  FENCE.VIEW.ASYNC.S ;  /* 0x00000000000073c6 */ /* 0x008ee40000000000 */
[----:B---3--:R-:W-:Y:S01]  /*39d0*/  SYNCS.ARRIVE.TRANS64.RED.A1T0 RZ, [UR5], RZ ;  /* 0x000000ffffff79a7 */ /* 0x008fe20008100405 */
[----:B--2---:R-:W-:-:S13]  /*39e0*/  LOP3.LUT P1, RZ, R6, 0x1, RZ, 0xc0, !PT ;  /* 0x0000000106ff7812 */ /* 0x004fda000782c0ff */
[----:B------:R-:W-:Y:S05]  /*39f0*/  @P1 BRA `(.L_x_51) ;  /* 0xfffffffc00981947 */ /* 0x000fea000383ffff */
[----:B------:R-:W-:-:S04]  /*3a00*/  SHF.L.U32 R0, R2, 0x1f, RZ ;  /* 0x0000001f02007819 */ /* 0x000fc800000006ff */
[----:B------:R-:W2:Y:S02]  /*3a10*/  SYNCS.PHASECHK.TRANS64 P0, [UR4+0xd8], R0 ;  /* 0x0000d800ff0075a7 */ /* 0x000ea40008001004 */
[----:B-12---:R-:W-:Y:S05]  /*3a20*/  @P0 EXIT ;  /* 0x000000000000094d */ /* 0x006fea0003800000 */
[----:B------:R-:W-:-:S07]  /*3a30*/  MOV R0, UR4 ;  /* 0x0000000400007c02 */ /* 0x000fce0008000f00 */
.L_x_52:
[----:B-1----:R-:W-:-:S04]  /*3a40*/  SHF.L.U32 R3, R2, 0x1f, RZ ;  /* 0x0000001f02037819 */ /* 0x002fc800000006ff */
[----:B------:R1:W2:Y:S03]  /*3a50*/  SYNCS.PHASECHK.TRANS64.TRYWAIT P0, [R0+URZ+0xd8], R3 ;  /* 0x0000d803000075a7 */ /* 0x0002a600080011ff */
[----:B--2---:R-:W-:Y:S05]  /*3a60*/  @!P0 NANOSLEEP.SYNCS 0x989680 ;  /* 0x009896800000895d */ /* 0x004fea0003900000 */
[----:B------:R-:W2:Y:S02]  /*3a70*/  @!P0 SYNCS.PHASECHK.TRANS64 P0, [R0+URZ+0xd8], R3 ;  /* 0x0000d803000085a7 */ /* 0x000ea400080010ff */
[----:B--2---:R-:W-:Y:S05]  /*3a80*/  @P0 EXIT ;  /* 0x000000000000094d */ /* 0x004fea0003800000 */
[----:B------:R-:W-:Y:S05]  /*3a90*/  BRA `(.L_x_52) ;  /* 0xfffffffc00e87947 */ /* 0x000fea000383ffff */
.L_x_48:
[----:B------:R-:W-:Y:S05]  /*3aa0*/  BRA.U UP4, `(.L_x_53) ;  /* 0x0000001104a07547 */ /* 0x000fea000b800000 */
[----:B------:R-:W2:Y:S01]  /*3ab0*/  S2UR UR4, SR_CgaCtaId ;  /* 0x00000000000479c3 */ /* 0x000ea20000008800 */
[----:B------:R-:W-:Y:S01]  /*3ac0*/  UMOV UR5, 0x40 ;  /* 0x0000004000057882 */ /* 0x000fe20000000000 */
[----:B------:R-:W-:Y:S01]  /*3ad0*/  NOP ;  /* 0x0000000000007918 */ /* 0x000fe20000000000 */
[----:B------:R-:W-:Y:S01]  /*3ae0*/  UMOV UR6, 0x400 ;  /* 0x0000040000067882 */ /* 0x000fe20000000000 */
[----:B--2---:R-:W-:Y:S02]  /*3af0*/  ULEA UR5, UR4, UR5, 0x18 ;  /* 0x0000000504057291 */ /* 0x004fe4000f8ec0ff */
[----:B------:R-:W-:-:S07]  /*3b00*/  ULEA UR6, UR4, UR6, 0x18 ;  /* 0x0000000604067291 */ /* 0x000fce000f8ec0ff */
[----:B------:R-:W2:Y:S02]  /*3b10*/  LDS.U8 R3, [UR5+0x1c] ;  /* 0x00001c05ff037984 */ /* 0x000ea40008000000 */
[----:B--2---:R-:W-:-:S13]  /*3b20*/  ISETP.NE.AND P0, PT, R3, RZ, PT ;  /* 0x000000ff0300720c */ /* 0x004fda0003f05270 */
[----:B------:R-:W-:Y:S05]  /*3b30*/  @P0 BRA `(.L_x_54) ;  /* 0x0000000400080947 */ /* 0x000fea0003800000 */
[----:B------:R-:W-:Y:S02]  /*3b40*/  UISETP.NE.U32.AND UP1, UPT, UR41, 0x1, UPT ;  /* 0x000000012900788c */ /* 0x000fe4000bf25070 */
[----:B------:R-:W-:-:S07]  /*3b50*/  UIADD3 UR7, UPT, UPT, UR5, 0x8, URZ ;  /* 0x0000000805077890 */ /* 0x000fce000fffe0ff */
[----:B------:R-:W-:Y:S05]  /*3b60*/  BRA.U !UP1, `(.L_x_55) ;  /* 0x00000001099c7547 */ /* 0x000fea000b800000 */
[----:B------:R-:W-:Y:S01]  /*3b70*/  ELECT P0, URZ, PT ;  /* 0x0000000000ff782f */ /* 0x000fe20003800000 */
[----:B------:R-:W-:-:S12]  /*3b80*/  BSSY B0, `(.L_x_55) ;  /* 0x0000025000007945 */ /* 0x000fd80003800000 */
[----:B------:R-:W-:Y:S05]  /*3b90*/  @!P0 BRA `(.L_x_56) ;  /* 0x00000000008c8947 */ /* 0x000fea0003800000 */
[----:B------:R-:W-:-:S05]  /*3ba0*/  UMOV UR4, 0x10 ;  /* 0x0000001000047882 */ /* 0x000fca0000000000 */
[----:B------:R-:W-:Y:S04]  /*3bb0*/  DEPBAR.LE SB2, 0x36 ;  /* 0x0000ad800000791a */ /* 0x000fe80000000000 */
[----:B------:R-:W2:Y:S02]  /*3bc0*/  UTCATOMSWS.2CTA.FIND_AND_SET.ALIGN UP0, UR4, UR4 ;  /* 0x00000004000475e3 */ /* 0x000ea40008200800 */
[----:B--2---:R-:W-:Y:S01]  /*3bd0*/  MOV R10, UR4 ;  /* 0x00000004000a7c02 */ /* 0x004fe20008000f00 */
[----:B------:R-:W-:Y:S06]  /*3be0*/  BRA.U UP0, `(.L_x_57) ;  /* 0x0000000100187547 */ /* 0x000fec000b800000 */
.L_x_58:
[----:B------:R-:W-:Y:S05]  /*3bf0*/  NANOSLEEP 0x64 ;  /* 0x000000640000795d */ /* 0x000fea0003800000 */
[----:B------:R-:W-:-:S05]  /*3c00*/  UMOV UR4, 0x10 ;  /* 0x0000001000047882 */ /* 0x000fca0000000000 */
[----:B------:R-:W-:Y:S04]  /*3c10*/  DEPBAR.LE SB2, 0x36 ;  /* 0x0000ad800000791a */ /* 0x000fe80000000000 */
[----:B------:R-:W2:Y:S02]  /*3c20*/  UTCATOMSWS.2CTA.FIND_AND_SET.ALIGN UP0, UR4, UR4 ;  /* 0x00000004000475e3 */ /* 0x000ea40008200800 */
[----:B--2---:R-:W-:Y:S01]  /*3c30*/  MOV R10, UR4 ;  /* 0x00000004000a7c02 */ /* 0x004fe20008000f00 */
[----:B------:R-:W-:Y:S05]  /*3c40*/  BRA.U !UP0, `(.L_x_58) ;  /* 0xfffffffd08e87547 */ /* 0x000fea000b83ffff */
.L_x_57:
[----:B------:R-:W2:Y:S01]  /*3c50*/  LDS R6, [UR5+0x10] ;  /* 0x00001005ff067984 */ /* 0x000ea20008000800 */
[----:B------:R-:W-:Y:S01]  /*3c60*/  IMAD.U32 R3, RZ, RZ, UR6 ;  /* 0x00000006ff037e24 */ /* 0x000fe2000f8e00ff */
[----:B------:R-:W-:-:S03]  /*3c70*/  MOV R4, UR40 ;  /* 0x0000002800047c02 */ /* 0x000fc60008000f00 */
[----:B------:R-:W-:Y:S01]  /*3c80*/  VIADD R3, R3, 0x120 ;  /* 0x0000012003037836 */ /* 0x000fe20000000000 */
[----:B--2---:R-:W-:-:S04]  /*3c90*/  SHF.L.U32 R6, R6, 0x1f, RZ ;  /* 0x0000001f06067819 */ /* 0x004fc800000006ff */
[----:B------:R-:W2:Y:S02]  /*3ca0*/  SYNCS.PHASECHK.TRANS64.TRYWAIT P0, [UR5+0x8], R6 ;  /* 0x00000806ff0075a7 */ /* 0x000ea40008001105 */
[----:B--2---:R-:W-:Y:S05]  /*3cb0*/  @P0 BRA `(.L_x_59) ;  /* 0x0000000000080947 */ /* 0x004fea0003800000 */
[----:B------:R-:W2:Y:S02]  /*3cc0*/  SYNCS.PHASECHK.TRANS64.TRYWAIT P0, [UR5+0x8], R6 ;  /* 0x00000806ff0075a7 */ /* 0x000ea40008001105 */
[----:B--2---:R-:W-:Y:S05]  /*3cd0*/  @!P0 BRA `(.L_x_60) ;  /* 0x0000007400ec8947 */ /* 0x004fea0003800000 */
.L_x_59:
[----:B------:R-:W-:Y:S01]  /*3ce0*/  PRMT R4, R4, 0x654, R3 ;  /* 0x0000065404047816 */ /* 0x000fe20000000003 */
[----:B------:R-:W-:Y:S01]  /*3cf0*/  HFMA2 R3, -RZ, RZ, 0, 5.9604644775390625e-08 ;  /* 0x00000001ff037431 */ /* 0x000fe200000001ff */
[----:B------:R-:W-:Y:S01]  /*3d00*/  UPRMT UR4, UR40, 0x654, UR7 ;  /* 0x0000065428047896 */ /* 0x000fe20008000007 */
[----:B------:R-:W-:Y:S02]  /*3d10*/  IMAD.MOV.U32 R7, RZ, RZ, 0xffff ;  /* 0x0000ffffff077424 */ /* 0x000fe400078e00ff */
[----:B--2---:R-:W-:Y:S02]  /*3d20*/  IMAD.MOV.U32 R6, RZ, RZ, 0x4 ;  /* 0x00000004ff067424 */ /* 0x004fe400078e00ff */
[----:B------:R-:W-:Y:S01]  /*3d30*/  IMAD.SHL.U32 R9, R10, 0x20, RZ ;  /* 0x000000200a097824 */ /* 0x000fe200078e00ff */
[----:B------:R-:W-:Y:S02]  /*3d40*/  MOV R5, UR4 ;  /* 0x0000000400057c02 */ /* 0x000fe40008000f00 */
[-C--:B------:R-:W-:Y:S01]  /*3d50*/  SHF.L.U32 R8, R7, R10.reuse, RZ ;  /* 0x0000000a07087219 */ /* 0x080fe200000006ff */
[----:B------:R2:W-:Y:S01]  /*3d60*/  SYNCS.ARRIVE.TRANS64.RED RZ, [UR4], R6 ;  /* 0x00000006ffff79a7 */ /* 0x0005e20008000404 */
[----:B------:R-:W-:Y:S01]  /*3d70*/  SHF.L.U32 R7, R3, R10, RZ ;  /* 0x0000000a03077219 */ /* 0x000fe200000006ff */
[----:B------:R2:W-:Y:S04]  /*3d80*/  STS [UR6+0x120], R9 ;  /* 0x00012009ff007988 */ /* 0x0005e80008000806 */
[----:B------:R2:W-:Y:S04]  /*3d90*/  STAS [R4.64], R10 ;  /* 0x0000000a04007dbd */ /* 0x0005e8000c0008ff */
[----:B------:R2:W-:Y:S04]  /*3da0*/  ATOMS.OR RZ, [UR5+0x14], R8 ;  /* 0x00001408ffff798c */ /* 0x0005e8000b000005 */
[----:B------:R2:W-:Y:S04]  /*3db0*/  ATOMS.OR RZ, [UR5+0x18], R7 ;  /* 0x00001807ffff798c */ /* 0x0005e8000b000005 */
[----:B------:R2:W-:Y:S02]  /*3dc0*/  ATOMS.XOR RZ, [UR5+0x10], R3 ;  /* 0x00001003ffff798c */ /* 0x0005e4000b800005 */
.L_x_56:
[----:B-1----:R-:W-:Y:S05]  /*3dd0*/  BSYNC B0 ;  /* 0x0000000000007941 */ /* 0x002fea0003800000 */
.L_x_55:
[----:B------:R-:W-:Y:S05]  /*3de0*/  BRA.U UP1, `(.L_x_61) ;  /* 0x00000001016c7547 */ /* 0x000fea000b800000 */
[----:B------:R-:W-:-:S03]  /*3df0*/  UMOV UR4, 0xffffffff ;  /* 0xffffffff00047882 */ /* 0x000fc60000000000 */
[----:B------:R-:W-:Y:S05]  /*3e00*/  BRA.DIV UR4, `(.L_x_62) ;  /* 0x0000007604b87947 */ /* 0x000fea000b800000 */
[----:B------:R-:W-:-:S13]  /*3e10*/  ELECT P0, URZ, PT ;  /* 0x0000000000ff782f */ /* 0x000fda0003800000 */
.L_x_170:
[----:B------:R-:W-:Y:S05]  /*3e20*/  @!P0 BRA `(.L_x_61) ;  /* 0x00000000005c8947 */ /* 0x000fea0003800000 */
[----:B--2---:R-:W2:Y:S02]  /*3e30*/  LDS R4, [UR5+0x10] ;  /* 0x00001005ff047984 */ /* 0x004ea40008000800 */
[----:B--2---:R-:W-:-:S04]  /*3e40*/  SHF.L.U32 R4, R4, 0x1f, RZ ;  /* 0x0000001f04047819 */ /* 0x004fc800000006ff */
[----:B------:R-:W2:Y:S02]  /*3e50*/  SYNCS.PHASECHK.TRANS64.TRYWAIT P0, [UR5+0x8], R4 ;  /* 0x00000804ff0075a7 */ /* 0x000ea40008001105 */
[----:B--2---:R-:W-:Y:S05]  /*3e60*/  @P0 BRA `(.L_x_63) ;  /* 0x0000000000080947 */ /* 0x004fea0003800000 */
[----:B------:R-:W2:Y:S02]  /*3e70*/  SYNCS.PHASECHK.TRANS64.TRYWAIT P0, [UR5+0x8], R4 ;  /* 0x00000804ff0075a7 */ /* 0x000ea40008001105 */
[----:B--2---:R-:W-:Y:S05]  /*3e80*/  @!P0 BRA `(.L_x_64) ;  /* 0x0000007400bc8947 */ /* 0x004fea0003800000 */
.L_x_63:
[----:B------:R-:W3:Y:S01]  /*3e90*/  LDS R6, [UR6+0x120] ;  /* 0x00012006ff067984 */ /* 0x000ee20008000800 */
[----:B--2---:R-:W-:Y:S02]  /*3ea0*/  HFMA2 R3, -RZ, RZ, 0, 5.9604644775390625e-08 ;  /* 0x00000001ff037431 */ /* 0x004fe400000001ff */
[----:B------:R-:W-:Y:S01]  /*3eb0*/  IMAD.MOV.U32 R4, RZ, RZ, 0xffff ;  /* 0x0000ffffff047424 */ /* 0x000fe200078e00ff */
[----:B------:R-:W-:Y:S01]  /*3ec0*/  UPRMT UR4, UR40, 0x654, UR7 ;  /* 0x0000065428047896 */ /* 0x000fe20008000007 */
[----:B---3--:R-:W-:-:S03]  /*3ed0*/  IMAD.SHL.U32 R5, R6, 0x20, RZ ;  /* 0x0000002006057824 */ /* 0x008fc600078e00ff */
[-C--:B------:R-:W-:Y:S02]  /*3ee0*/  SHF.L.U32 R4, R4, R6.reuse, RZ ;  /* 0x0000000604047219 */ /* 0x080fe400000006ff */
[----:B------:R-:W-:Y:S01]  /*3ef0*/  SHF.L.U32 R6, R3, R6, RZ ;  /* 0x0000000603067219 */ /* 0x000fe200000006ff */
[----:B------:R3:W-:Y:S04]  /*3f00*/  STS [UR6+0x120], R5 ;  /* 0x00012005ff007988 */ /* 0x0007e80008000806 */
[----:B------:R3:W-:Y:S04]  /*3f10*/  ATOMS.OR RZ, [UR5+0x14], R4 ;  /* 0x00001404ffff798c */ /* 0x0007e8000b000005 */
[----:B------:R3:W-:Y:S01]  /*3f20*/  ATOMS.OR RZ, [UR5+0x18], R6 ;  /* 0x00001806ffff798c */ /* 0x0007e2000b000005 */
[----:B------:R-:W-:Y:S03]  /*3f30*/  SYNCS.ARRIVE.TRANS64.RED.A1T0 RZ, [UR4], RZ ;  /* 0x000000ffffff79a7 */ /* 0x000fe60008100404 */
[----:B------:R3:W-:Y:S01]  /*3f40*/  ATOMS.XOR RZ, [UR5+0x10], R3 ;  /* 0x00001003ffff798c */ /* 0x0007e2000b800005 */
[----:B------:R-:W-:Y:S05]  /*3f50*/  BRA `(.L_x_61) ;  /* 0x0000000000107947 */ /* 0x000fea0003800000 */
.L_x_54:
[----:B------:R-:W-:Y:S02]  /*3f60*/  MOV R3, 0xffffffff ;  /* 0xffffffff00037802 */ /* 0x000fe40000000f00 */
[----:B------:R-:W-:-:S03]  /*3f70*/  MOV R4, 0x3fa0 ;  /* 0x00003fa000047802 */ /* 0x000fc60000000f00 */
[----:B------:R2:W-:Y:S04]  /*3f80*/  STS [UR6+0x120], R3 ;  /* 0x00012003ff007988 */ /* 0x0005e80008000806 */
[----:B-12--5:R-:W-:Y:S05]  /*3f90*/  CALL.REL.NOINC `($__internal_1_$__cuda_sm10x_tcgen05_guardrail_trap_phase_invalid_during_alloc) ;  /* 0x0000007c006c7944 */ /* 0x026fea0003c00000 */
.L_x_61:
[----:B------:R-:W-:Y:S05]  /*3fa0*/  WARPSYNC.ALL ;  /* 0x0000000000007948 */ /* 0x000fea0003800000 */
[----:B------:R-:W4:Y:S01]  /*3fb0*/  S2UR UR21, SR_CgaCtaId ;  /* 0x00000000001579c3 */ /* 0x000f220000008800 */
[----:B------:R-:W-:Y:S01]  /*3fc0*/  UMOV UR4, 0x400 ;  /* 0x0000040000047882 */ /* 0x000fe20000000000 */
[----:B------:R-:W-:-:S06]  /*3fd0*/  NOP ;  /* 0x0000000000007918 */ /* 0x000fcc0000000000 */
[----:B------:R-:W-:Y:S06]  /*3fe0*/  BAR.ARV 0x6, 0xa0 ;  /* 0x0182800000007b1d */ /* 0x000fec0000002000 */
[----:B------:R-:W1:Y:S01]  /*3ff0*/  LDCU UR7, c[0x0][0x394] ;  /* 0x00007280ff0777ac */ /* 0x000e620008000800 */
[----:B------:R-:W-:Y:S01]  /*4000*/  LOP3.LUT R2, R2, 0xffff, RZ, 0xc0, !PT ;  /* 0x0000ffff02027812 */ /* 0x000fe200078ec0ff */
[----:B--2---:R-:W-:Y:S01]  /*4010*/  IMAD.MOV.U32 R8, RZ, RZ, 0x1 ;  /* 0x00000001ff087424 */ /* 0x004fe200078e00ff */
[----:B------:R-:W-:Y:S01]  /*4020*/  LOP3.LUT R0, R0, 0xffff, RZ, 0xc0, !PT ;  /* 0x0000ffff00007812 */ /* 0x000fe200078ec0ff */
[----:B------:R-:W-:Y:S01]  /*4030*/  UMOV UR25, URZ ;  /* 0x000000ff00197c82 */ /* 0x000fe20008000000 */
[----:B------:R-:W-:Y:S01]  /*4040*/  R2UR UR22, R2 ;  /* 0x00000000021672ca */ /* 0x000fe200000e0000 */
[----:B------:R-:W-:Y:S01]  /*4050*/  IMAD.MOV.U32 R2, RZ, RZ, RZ ;  /* 0x000000ffff027224 */ /* 0x000fe200078e00ff */
[----:B------:R-:W-:Y:S01]  /*4060*/  R2UR UR37, R0 ;  /* 0x00000000002572ca */ /* 0x000fe200000e0000 */
[----:B------:R-:W-:Y:S01]  /*4070*/  IMAD.MOV.U32 R0, RZ, RZ, RZ ;  /* 0x000000ffff007224 */ /* 0x000fe200078e00ff */
[----:B------:R-:W-:Y:S01]  /*4080*/  UMOV UR18, URZ ;  /* 0x000000ff00127c82 */ /* 0x000fe20008000000 */
[----:B----4-:R-:W-:-:S02]  /*4090*/  ULEA UR21, UR21, UR4, 0x18 ;  /* 0x0000000415157291 */ /* 0x010fc4000f8ec0ff */
[----:B------:R-:W-:Y:S02]  /*40a0*/  UISETP.NE.AND UP4, UPT, UR41, URZ, UPT ;  /* 0x000000ff2900728c */ /* 0x000fe4000bf85270 */
[----:B------:R-:W-:Y:S02]  /*40b0*/  UIADD3 UR5, UPT, UPT, UR21, 0x8400, URZ ;  /* 0x0000840015057890 */ /* 0x000fe4000fffe0ff */
[----:B------:R-:W-:Y:S02]  /*40c0*/  UIADD3 UR6, UPT, UPT, UR21, 0x28400, URZ ;  /* 0x0002840015067890 */ /* 0x000fe4000fffe0ff */
[----:B-1----:R-:W-:Y:S01]  /*40d0*/  UIADD3 UR7, UPT, UPT, UR7, 0x3f, URZ ;  /* 0x0000003f07077890 */ /* 0x002fe2000fffe0ff */
[----:B---3--:R-:W1:Y:S01]  /*40e0*/  LDS R3, [UR21+0x120] ;  /* 0x00012015ff037984 */ /* 0x008e620008000800 */
[----:B------:R-:W-:Y:S02]  /*40f0*/  USHF.R.U32.HI UR5, URZ, 0x4, UR5 ;  /* 0x00000004ff057899 */ /* 0x000fe40008011605 */
[----:B------:R-:W-:-:S02]  /*4100*/  USHF.R.S32.HI UR4, URZ, 0x1f, UR7 ;  /* 0x0000001fff047899 */ /* 0x000fc40008011407 */
[----:B------:R-:W-:Y:S02]  /*4110*/  UIADD3 UR36, UPT, UPT, UR21, 0xd8, URZ ;  /* 0x000000d815247890 */ /* 0x000fe4000fffe0ff */
[----:B------:R-:W-:Y:S02]  /*4120*/  ULEA.HI UR4, UR4, UR7, URZ, 0x6 ;  /* 0x0000000704047291 */ /* 0x000fe4000f8f30ff */
[----:B------:R-:W-:Y:S02]  /*4130*/  USHF.R.U32.HI UR6, URZ, 0x4, UR6 ;  /* 0x00000004ff067899 */ /* 0x000fe40008011606 */
[----:B------:R-:W-:Y:S02]  /*4140*/  USHF.R.S32.HI UR27, URZ, 0x6, UR4 ;  /* 0x00000006ff1b7899 */ /* 0x000fe40008011404 */
[----:B------:R-:W-:Y:S02]  /*4150*/  ULOP3.LUT UR23, UR5, 0x3fff, URZ, 0xc0, !UPT ;  /* 0x00003fff05177892 */ /* 0x000fe4000f8ec0ff */
[----:B------:R-:W-:-:S02]  /*4160*/  UISETP.LT.AND UP0, UPT, UR27, 0x1, UPT ;  /* 0x000000011b00788c */ /* 0x000fc4000bf01270 */
[----:B------:R-:W-:Y:S02]  /*4170*/  UPRMT UR36, URZ, 0x654, UR36 ;  /* 0x00000654ff247896 */ /* 0x000fe40008000024 */
[----:B------:R-:W-:Y:S02]  /*4180*/  USEL UR38, UR27, 0x1, !UP0 ;  /* 0x000000011b267887 */ /* 0x000fe4000c000000 */
[----:B------:R-:W-:Y:S02]  /*4190*/  ULOP3.LUT UR24, UR6, 0x3fff, URZ, 0xc0, !UPT ;  /* 0x00003fff06187892 */ /* 0x000fe4000f8ec0ff */
[----:B------:R-:W-:Y:S02]  /*41a0*/  ULOP3.LUT UR23, UR23, 0x2000000, URZ, 0xfc, !UPT ;  /* 0x0200000017177892 */ /* 0x000fe4000f8efcff */
[----:B------:R-:W-:Y:S01]  /*41b0*/  UIADD3 UR38, UPT, UPT, -UR38, URZ, URZ ;  /* 0x000000ff26267290 */ /* 0x000fe2000fffe1ff */
[----:B------:R-:W-:Y:S01]  /*41c0*/  UMOV UR34, 0x0 ;  /* 0x0000000000227882 */ /* 0x000fe20000000000 */
[----:B------:R-:W-:Y:S01]  /*41d0*/  UMOV UR35, 0x10218010 ;  /* 0x1021801000237882 */ /* 0x000fe20000000000 */
[----:B------:R-:W-:Y:S01]  /*41e0*/  UMOV UR32, 0x0 ;  /* 0x0000000000207882 */ /* 0x000fe20000000000 */
[----:B------:R-:W-:Y:S01]  /*41f0*/  UMOV UR33, 0x10218010 ;  /* 0x1021801000217882 */ /* 0x000fe20000000000 */
[----:B------:R-:W-:Y:S01]  /*4200*/  UMOV UR30, 0x0 ;  /* 0x00000000001e7882 */ /* 0x000fe20000000000 */
[----:B------:R-:W-:Y:S01]  /*4210*/  UMOV UR31, 0x10218010 ;  /* 0x10218010001f7882 */ /* 0x000fe20000000000 */
[----:B------:R-:W-:Y:S01]  /*4220*/  UMOV UR28, 0x0 ;  /* 0x00000000001c7882 */ /* 0x000fe20000000000 */
[----:B------:R-:W-:Y:S01]  /*4230*/  UMOV UR29, 0x10218010 ;  /* 0x10218010001d7882 */ /* 0x000fe20000000000 */
[C---:B-1----:R-:W-:Y:S01]  /*4240*/  VIADD R5, R3.reuse, 0x80 ;  /* 0x0000008003057836 */ /* 0x042fe20000000000 */
[----:B------:R-:W-:-:S04]  /*4250*/  LOP3.LUT R4, R3, 0xffff, RZ, 0xc0, !PT ;  /* 0x0000ffff03047812 */ /* 0x000fc800078ec0ff */
[----:B------:R-:W-:-:S05]  /*4260*/  LOP3.LUT R5, R5, 0xffff, RZ, 0xc0, !PT ;  /* 0x0000ffff05057812 */ /* 0x000fca00078ec0ff */
[----:B------:R1:W-:Y:S02]  /*4270*/  STL.64 [R1], R4 ;  /* 0x0000000401007387 */ /* 0x0003e40000100a00 */
.L_x_73:
[----:B-1----:R-:W-:-:S04]  /*4280*/  SHF.L.U32 R5, R2, 0x1f, RZ ;  /* 0x0000001f02057819 */ /* 0x002fc800000006ff */
[----:B------:R-:W1:Y:S02]  /*4290*/  SYNCS.PHASECHK.TRANS64.TRYWAIT P0, [UR21+0xd0], R5 ;  /* 0x0000d005ff0075a7 */ /* 0x000e640008001115 */
[----:B-1-34-:R-:W-:Y:S05]  /*42a0*/  @!P0 BRA `(.L_x_65) ;  /* 0x0000007000cc8947 */ /* 0x01afea0003800000 */
.L_x_172:
[----:B-1----:R-:W1:Y:S01]  /*42b0*/  LDS.128 R4, [UR21+0x110] ;  /* 0x00011015ff047984 */ /* 0x002e620008000c00 */
[----:B------:R-:W-:Y:S01]  /*42c0*/  ULEA UR26, UR25, UR21, 0x3 ;  /* 0x00000015191a7291 */ /* 0x000fe2000f8e18ff */
[----:B------:R-:W-:Y:S01]  /*42d0*/  @!PT LDS RZ, [RZ] ;  /* 0x00000000fffff984 */ /* 0x000fe20000000800 */
[----:B------:R-:W-:Y:S01]  /*42e0*/  @!PT LDS RZ, [RZ] ;  /* 0x00000000fffff984 */ /* 0x000fe20000000800 */
[----:B------:R-:W-:Y:S01]  /*42f0*/  @!PT LDS RZ, [RZ] ;  /* 0x00000000fffff984 */ /* 0x000fe20000000800 */
[----:B------:R-:W-:Y:S01]  /*4300*/  @!PT LDS RZ, [RZ] ;  /* 0x00000000fffff984 */ /* 0x000fe20000000800 */
[----:B------:R2:W-:Y:S06]  /*4310*/  MEMBAR.ALL.CTA ;  /* 0x0000000000007992 */ /* 0x0005ec0000008000 */
[----:B--2---:R-:W2:Y:S02]  /*4320*/  FENCE.VIEW.ASYNC.S ;  /* 0x00000000000073c6 */ /* 0x004ea40000000000 */
[----:B--2---:R-:W-:Y:S01]  /*4330*/  SYNCS.ARRIVE.TRANS64.RED.A1T0 RZ, [UR36], RZ ;  /* 0x000000ffffff79a7 */ /* 0x004fe20008100424 */
[----:B-1----:R-:W-:Y:S01]  /*4340*/  LOP3.LUT P3, RZ, R6, 0x1, RZ, 0xc0, !PT ;  /* 0x0000000106ff7812 */ /* 0x002fe2000786c0ff */
[----:B------:R-:W-:-:S12]  /*4350*/  BRA.U UP4, `(.L_x_66) ;  /* 0x00000001040c7547 */ /* 0x000fd8000b800000 */
[----:B------:R-:W-:-:S04]  /*4360*/  SHF.L.U32 R5, R8, 0x1f, RZ ;  /* 0x0000001f08057819 */ /* 0x000fc800000006ff */
[----:B------:R-:W1:Y:S02]  /*4370*/  SYNCS.PHASECHK.TRANS64.TRYWAIT P0, [UR26+0xf0], R5 ;  /* 0x0000f005ff0075a7 */ /* 0x000e64000800111a */
[----:B-1----:R-:W-:Y:S05]  /*4380*/  @!P0 BRA `(.L_x_67) ;  /* 0x0000007000ac8947 */ /* 0x002fea0003800000 */
.L_x_66:
[----:B------:R-:W-:Y:S05]  /*4390*/  BRA.U UP4, `(.L_x_68) ;  /* 0x00000005040c7547 */ /* 0x000fea000b800000 */
[----:B------:R-:W2:Y:S02]  /*43a0*/  LDCU UR4, c[0x0][0x394] ;  /* 0x00007280ff0477ac */ /* 0x000ea40008000800 */
[----:B--2---:R-:W-:-:S09]  /*43b0*/  UISETP.GE.AND UP0, UPT, UR4, 0x1, UPT ;  /* 0x000000010400788c */ /* 0x004fd2000bf06270 */
[----:B------:R-:W-:Y:S05]  /*43c0*/  BRA.U !UP0, `(.L_x_69) ;  /* 0x0000000108f47547 */ /* 0x000fea000b800000 */
[----:B------:R-:W-:Y:S01]  /*43d0*/  ULEA UR4, UR25, UR49, 0x2 ;  /* 0x0000003119047291 */ /* 0x000fe2000f8e10ff */
[----:B-1----:R-:W-:-:S08]  /*43e0*/  SHF.L.U32 R4, R0, 0x1f, RZ ;  /* 0x0000001f00047819 */ /* 0x002fd000000006ff */
[----:B------:R-:W5:Y:S01]  /*43f0*/  LDL R5, [UR4] ;  /* 0x00000004ff057983 */ /* 0x000f620008100800 */
[----:B------:R-:W-:Y:S02]  /*4400*/  ULEA UR4, UR18, UR21, 0x3 ;  /* 0x0000001512047291 */ /* 0x000fe4000f8e18ff */
[----:B------:R-:W-:Y:S01]  /*4410*/  UPLOP3.LUT UP2, UPT, UPT, UPT, UPT, 0x40, 0x4 ;  /* 0x000000000004789c */ /* 0x000fe20003f4e870 */
[----:B------:R-:W-:Y:S01]  /*4420*/  UMOV UR20, UR38 ;  /* 0x0000002600147c82 */ /* 0x000fe20008000000 */
[----:B------:R-:W-:-:S05]  /*4430*/  UMOV UR19, UR27 ;  /* 0x0000001b00137c82 */ /* 0x000fca0008000000 */
[----:B------:R1:W2:Y:S01]  /*4440*/  SYNCS.PHASECHK.TRANS64.TRYWAIT P2, [UR4], R4 ;  /* 0x00000004ff0075a7 */ /* 0x0002a20008041104 */
[----:B------:R-:W-:-:S05]  /*4450*/  UMOV UR4, UR18 ;  /* 0x0000001200047c82 */ /* 0x000fca0008000000 */
.L_x_72:
[----:B------:R-:W-:Y:S02]  /*4460*/  UIADD3 UR20, UPT, UPT, UR20, 0x1, URZ ;  /* 0x0000000114147890 */ /* 0x000fe4000fffe0ff */
[----:B------:R-:W-:Y:S02]  /*4470*/  ULEA UR17, UR4, UR21, 0x3 ;  /* 0x0000001504117291 */ /* 0x000fe4000f8e18ff */
[----:B------:R-:W-:Y:S01]  /*4480*/  UISETP.NE.AND UP3, UPT, UR20, URZ, UPT ;  /* 0x000000ff1400728c */ /* 0x000fe2000bf65270 */
[----:B--234-:R-:W-:Y:S10]  /*4490*/  @P2 BRA `(.L_x_70) ;  /* 0x00000000000c2947 */ /* 0x01cff40003800000 */
[----:B------:R-:W-:Y:S04]  /*44a0*/  SHF.L.U32 R7, R0, 0x1f, RZ ;  /* 0x0000001f00077819 */ /* 0x000fe800000006ff */
[----:B------:R-:W2:Y:S02]  /*44b0*/  SYNCS.PHASECHK.TRANS64.TRYWAIT P0, [UR17], R7 ;  /* 0x00000007ff0075a7 */ /* 0x000ea40008001111 */
[----:B--2---:R-:W-:Y:S05]  /*44c0*/  @!P0 BRA `(.L_x_71) ;  /* 0x0000007000748947 */ /* 0x004fea0003800000 */
.L_x_70:
[----:B------:R-:W-:Y:S01]  /*44d0*/  UISETP.NE.AND UP0, UPT, UR19, 0x1, UPT ;  /* 0x000000011300788c */ /* 0x000fe2000bf05270 */
[----:B------:R-:W-:Y:S01]  /*44e0*/  PLOP3.LUT P2, PT, PT, PT, PT, 0x80, 0x8 ;  /* 0x000000000008781c */ /* 0x000fe20003f4f070 */
[----:B------:R-:W-:Y:S02]  /*44f0*/  UIADD3 UR5, UPT, UPT, UR4, 0x1, URZ ;  /* 0x0000000104057890 */ /* 0x000fe4000fffe0ff */
[----:B------:R-:W-:Y:S02]  /*4500*/  ULEA UR10, UR4, UR24, 0x9 ;  /* 0x00000018040a7291 */ /* 0x000fe4000f8e48ff */
[----:B------:R-:W-:Y:S01]  /*4510*/  UISETP.NE.AND UP1, UPT, UR5, 0x8, UPT ;  /* 0x000000080500788c */ /* 0x000fe2000bf25270 */
[----:B------:R-:W-:Y:S01]  /*4520*/  PLOP3.LUT P0, PT, PT, PT, UP0, 0x80, 0x8 ;  /* 0x000000000008781c */ /* 0x000fe20003f0f008 */
[----:B------:R-:W-:Y:S02]  /*4530*/  ULEA UR14, UR4, UR23, 0xa ;  /* 0x00000017040e7291 */ /* 0x000fe4000f8e50ff */
[----:B------:R-:W-:Y:S02]  /*4540*/  USEL UR6, URZ, 0x1, UP1 ;  /* 0x00000001ff067887 */ /* 0x000fe40008800000 */
[----:B------:R-:W-:Y:S01]  /*4550*/  USEL UR18, UR5, URZ, UP1 ;  /* 0x000000ff05127287 */ /* 0x000fe20008800000 */
[----:B------:R-:W-:Y:S11]  /*4560*/  ELECT P1, URZ, PT ;  /* 0x0000000000ff782f */ /* 0x000ff60003820000 */
[----:B------:R-:W-:Y:S02]  /*4570*/  @!UPT UIADD3 URZ, UPT, UPT, URZ, URZ, URZ ;  /* 0x000000fffffff290 */ /* 0x000fe4000fffe0ff */
[C---:B-----5:R-:W-:Y:S01]  /*4580*/  @P1 R2UR.BROADCAST UR4, R5.reuse ;  /* 0x00000000050412ca */ /* 0x060fe200008e0000 */
[----:B------:R-:W-:Y:S01]  /*4590*/  @UP0 ULEA UR5, UR18, UR21, 0x3 ;  /* 0x0000001512050291 */ /* 0x000fe2000f8e18ff */
[----:B------:R-:W-:Y:S01]  /*45a0*/  LOP3.LUT R0, R0, UR6, RZ, 0x3c, !PT ;  /* 0x0000000600007c12 */ /* 0x000fe2000f8e3cff */
[----:B------:R-:W-:Y:S02]  /*45b0*/  UIADD3 UR8, UPT, UPT, UR10, 0x80, URZ ;  /* 0x000000800a087890 */ /* 0x000fe4000fffe0ff */
[----:B------:R-:W-:Y:S01]  /*45c0*/  UIADD3 UR6, UPT, UPT, UR14, 0x80, URZ ;  /* 0x000000800e067890 */ /* 0x000fe2000fffe0ff */
[----:B-1----:R-:W-:Y:S01]  /*45d0*/  @P0 SHF.L.U32 R4, R0, 0x1f, RZ ;  /* 0x0000001f00040819 */ /* 0x002fe200000006ff */
[----:B------:R-:W-:Y:S02]  /*45e0*/  UIADD3 UR12, UPT, UPT, UR10, 0x100, URZ ;  /* 0x000001000a0c7890 */ /* 0x000fe4000fffe0ff */
[----:B------:R-:W-:Y:S01]  /*45f0*/  UIADD3 UR19, UPT, UPT, UR19, -0x1, URZ ;  /* 0xffffffff13137890 */ /* 0x000fe2000fffe0ff */
[----:B------:R3:W4:Y:S01]  /*4600*/  @P0 SYNCS.PHASECHK.TRANS64.TRYWAIT P2, [UR5], R4 ;  /* 0x00000004ff0005a7 */ /* 0x0007220008041105 */
[----:B------:R-:W-:Y:S11]  /*4610*/  ELECT P0, URZ, PT ;  /* 0x0000000000ff782f */ /* 0x000ff60003800000 */
[----:B------:R-:W-:Y:S02]  /*4620*/  @!UPT UIADD3 URZ, UPT, UPT, URZ, URZ, URZ ;  /* 0x000000fffffff290 */ /* 0x000fe4000fffe0ff */
[C---:B------:R-:W-:Y:S02]  /*4630*/  @P0 R2UR.BROADCAST UR16, R5.reuse ;  /* 0x00000000051002ca */ /* 0x040fe400008e0000 */
[----:B------:R-:W-:Y:S01]  /*4640*/  ELECT P0, URZ, PT ;  /* 0x0000000000ff782f */ /* 0x000fe20003800000 */
[----:B------:R-:W-:Y:S01]  /*4650*/  UMOV UR11, 0x40004040 ;  /* 0x40004040000b7882 */ /* 0x000fe20000000000 */
[----:B------:R-:W-:Y:S01]  /*4660*/  UMOV UR15, 0x40004040 ;  /* 0x40004040000f7882 */ /* 0x000fe20000000000 */
[----:B------:R-:W-:Y:S01]  /*4670*/  UMOV UR9, 0x40004040 ;  /* 0x4000404000097882 */ /* 0x000fe20000000000 */
[----:B------:R1:W-:Y:S01]  /*4680*/  UTCHMMA.2CTA gdesc[UR14], gdesc[UR10], tmem[UR4], tmem[UR34], idesc[UR35], UP2 ;  /* 0x00ff220a0e0075ea */ /* 0x0003e20009200004 */
[----:B------:R-:W-:Y:S01]  /*4690*/  UPLOP3.LUT UP2, UPT, UPT, UPT, UPT, 0x80, 0x8 ;  /* 0x000000000008789c */ /* 0x000fe20003f4f070 */
[----:B------:R-:W-:Y:S01]  /*46a0*/  UMOV UR7, 0x40004040 ;  /* 0x4000404000077882 */ /* 0x000fe20000000000 */
[----:B------:R-:W-:Y:S01]  /*46b0*/  UMOV UR13, 0x40004040 ;  /* 0x40004040000d7882 */ /* 0x000fe20000000000 */
[----:B------:R-:W-:Y:S03]  /*46c0*/  UMOV UR5, 0x40004040 ;  /* 0x4000404000057882 */ /* 0x000fe60000000000 */
[----:B------:R2:W-:Y:S01]  /*46d0*/  UTCHMMA.2CTA gdesc[UR6], gdesc[UR8], tmem[UR16], tmem[UR32], idesc[UR33], UPT ;  /* 0x00ff2008060075ea */ /* 0x0005e2000ba00010 */
[----:B-1----:R-:W-:Y:S01]  /*46e0*/  UIADD3 UR4, UPT, UPT, UR14, 0x100, URZ ;  /* 0x000001000e047890 */ /* 0x002fe2000fffe0ff */
[C---:B------:R-:W-:Y:S02]  /*46f0*/  @P0 R2UR.BROADCAST UR15, R5.reuse ;  /* 0x00000000050f02ca */ /* 0x040fe400008e0000 */
[----:B------:R-:W-:Y:S01]  /*4700*/  ELECT P0, URZ, PT ;  /* 0x0000000000ff782f */ /* 0x000fe20003800000 */
[----:B------:R-:W-:Y:S02]  /*4710*/  UIADD3 UR10, UPT, UPT, UR10, 0x180, URZ ;  /* 0x000001800a0a7890 */ /* 0x000fe4000fffe0ff */
[----:B--2---:R-:W-:Y:S10]  /*4720*/  UIADD3 UR6, UPT, UPT, UR14, 0x180, URZ ;  /* 0x000001800e067890 */ /* 0x004ff4000fffe0ff */
[----:B------:R-:W-:Y:S01]  /*4730*/  @P0 R2UR.BROADCAST UR9, R5 ;  /* 0x00000000050902ca */ /* 0x000fe200008e0000 */
[----:B------:R-:W-:Y:S01]  /*4740*/  UIADD3 UR8, UPT, UPT, UR17, 0x40, URZ ;  /* 0x0000004011087890 */ /* 0x000fe2000fffe0ff */
[----:B------:R1:W-:Y:S11]  /*4750*/  UTCHMMA.2CTA gdesc[UR4], gdesc[UR12], tmem[UR15], tmem[UR30], idesc[UR31], UPT ;  /* 0x00ff1e0c040075ea */ /* 0x0003f6000ba0000f */
[----:B------:R3:W-:Y:S01]  /*4760*/  UTCHMMA.2CTA gdesc[UR6], gdesc[UR10], tmem[UR9], tmem[UR28], idesc[UR29], UPT ;  /* 0x00ff1c0a060075ea */ /* 0x0007e2000ba00009 */
[----:B------:R3:W-:Y:S01]  /*4770*/  UTCBAR.2CTA.MULTICAST [UR8], URZ, UR22 ;  /* 0x000000ff080073e9 */ /* 0x0007e20008200816 */
[----:B-1----:R-:W-:Y:S01]  /*4780*/  UMOV UR4, UR18 ;  /* 0x0000001200047c82 */ /* 0x002fe20008000000 */
[----:B------:R-:W-:Y:S05]  /*4790*/  BRA.U UP3, `(.L_x_72) ;  /* 0xfffffffd03307547 */ /* 0x000fea000b83ffff */
.L_x_69:
[----:B------:R-:W-:-:S09]  /*47a0*/  UIADD3 UR4, UPT, UPT, UR26, 0xe0, URZ ;  /* 0x000000e01a047890 */ /* 0x000fd2000fffe0ff */
[----:B------:R2:W-:Y:S01]  /*47b0*/  UTCBAR.2CTA.MULTICAST [UR4], URZ, UR37 ;  /* 0x000000ff040073e9 */ /* 0x0005e20008200825 */
[----:B------:R-:W-:Y:S02]  /*47c0*/  NOP ;  /* 0x0000000000007918 */ /* 0x000fe40000000000 */
.L_x_68:
[----:B--2---:R-:W-:Y:S01]  /*47d0*/  UIADD3 UR4, UPT, UPT, UR25, 0x1, URZ ;  /* 0x0000000119047890 */ /* 0x004fe2000fffe0ff */
[----:B------:R-:W-:-:S03]  /*47e0*/  LOP3.LUT R2, R2, 0x1, RZ, 0x3c, !PT ;  /* 0x0000000102027812 */ /* 0x000fc600078e3cff */
[----:B------:R-:W-:-:S04]  /*47f0*/  UISETP.NE.AND UP0, UPT, UR4, 0x2, UPT ;  /* 0x000000020400788c */ /* 0x000fc8000bf05270 */
[----:B------:R-:W-:Y:S02]  /*4800*/  USEL UR5, URZ, 0x1, UP0 ;  /* 0x00000001ff057887 */ /* 0x000fe40008000000 */
[----:B------:R-:W-:-:S04]  /*4810*/  USEL UR25, UR4, URZ, UP0 ;  /* 0x000000ff04197287 */ /* 0x000fc80008000000 */
[----:B------:R-:W-:Y:S01]  /*4820*/  LOP3.LUT R8, R8, UR5, RZ, 0x3c, !PT ;  /* 0x0000000508087c12 */ /* 0x000fe2000f8e3cff */
[----:B------:R-:W-:Y:S07]  /*4830*/  @P3 BRA `(.L_x_73) ;  /* 0xfffffff800903947 */ /* 0x000fee000383ffff */
[----:B---3--:R-:W2:Y:S01]  /*4840*/  S2UR UR8, SR_CgaCtaId ;  /* 0x00000000000879c3 */ /* 0x008ea20000008800 */
[----:B------:R-:W-:Y:S01]  /*4850*/  ELECT P0, URZ, PT ;  /* 0x0000000000ff782f */ /* 0x000fe20003800000 */
[----:B------:R-:W-:Y:S01]  /*4860*/  HFMA2 R0, -RZ, RZ, 0, 5.9604644775390625e-08 ;  /* 0x00000001ff007431 */ /* 0x000fe200000001ff */
[----:B------:R-:W-:-:S05]  /*4870*/  UMOV UR4, 0x40 ;  /* 0x0000004000047882 */ /* 0x000fca0000000000 */
[----:B------:R-:W-:Y:S01]  /*4880*/  UVIRTCOUNT.DEALLOC.SMPOOL 0x80 ;  /* 0x000000800000784c */ /* 0x000fe20000000000 */
[----:B------:R-:W-:Y:S02]  /*4890*/  UISETP.NE.AND UP0, UPT, UR41, URZ, UPT ;  /* 0x000000ff2900728c */ /* 0x000fe4000bf05270 */
[----:B--2---:R-:W-:-:S09]  /*48a0*/  ULEA UR8, UR8, UR4, 0x18 ;  /* 0x0000000408087291 */ /* 0x004fd2000f8ec0ff */
[----:B------:R2:W-:Y:S01]  /*48b0*/  @P0 STS.U8 [UR8+0x1c], R0 ;  /* 0x00001c00ff000988 */ /* 0x0005e20008000008 */
[----:B------:R-:W-:Y:S05]  /*48c0*/  BRA.U UP0, `(.L_x_74) ;  /* 0x0000000100587547 */ /* 0x000fea000b800000 */
[----:B------:R-:W-:Y:S01]  /*48d0*/  UIADD3 UR5, UPT, UPT, UR21, 0xf0, URZ ;  /* 0x000000f015057890 */ /* 0x000fe2000fffe0ff */
[----:B-1----:R-:W-:-:S03]  /*48e0*/  SHF.L.U32 R5, R8, 0x1f, RZ ;  /* 0x0000001f08057819 */ /* 0x002fc600000006ff */
[----:B------:R-:W-:-:S09]  /*48f0*/  ULEA UR4, UR25, UR5, 0x3 ;  /* 0x0000000519047291 */ /* 0x000fd2000f8e18ff */
[----:B------:R-:W1:Y:S02]  /*4900*/  SYNCS.PHASECHK.TRANS64.TRYWAIT P0, [UR4], R5 ;  /* 0x00000005ff0075a7 */ /* 0x000e640008001104 */
[----:B-1----:R-:W-:Y:S05]  /*4910*/  @!P0 BRA `(.L_x_75) ;  /* 0x0000006c00788947 */ /* 0x002fea0003800000 */
.L_x_176:
[----:B------:R-:W-:-:S04]  /*4920*/  UIADD3 UR4, UPT, UPT, UR25, 0x1, URZ ;  /* 0x0000000119047890 */ /* 0x000fc8000fffe0ff */
[----:B------:R-:W-:-:S04]  /*4930*/  UISETP.NE.AND UP1, UPT, UR4, 0x2, UPT ;  /* 0x000000020400788c */ /* 0x000fc8000bf25270 */
[----:B------:R-:W-:Y:S02]  /*4940*/  USEL UR6, URZ, 0x1, UP1 ;  /* 0x00000001ff067887 */ /* 0x000fe40008800000 */
[----:B------:R-:W-:-:S04]  /*4950*/  USEL UR4, UR4, URZ, UP1 ;  /* 0x000000ff04047287 */ /* 0x000fc80008800000 */
[----:B------:R-:W-:Y:S01]  /*4960*/  ULEA UR4, UR4, UR5, 0x3 ;  /* 0x0000000504047291 */ /* 0x000fe2000f8e18ff */
[----:B-1----:R-:W-:-:S04]  /*4970*/  LOP3.LUT R5, R8, UR6, RZ, 0x3c, !PT ;  /* 0x0000000608057c12 */ /* 0x002fc8000f8e3cff */
[----:B------:R-:W-:Y:S01]  /*4980*/  SHF.L.U32 R5, R5, 0x1f, RZ ;  /* 0x0000001f05057819 */ /* 0x000fe200000006ff */
[----:B--2---:R-:W-:-:S04]  /*4990*/  IMAD.U32 R0, RZ, RZ, UR4 ;  /* 0x00000004ff007e24 */ /* 0x004fc8000f8e00ff */
[----:B------:R1:W2:Y:S03]  /*49a0*/  SYNCS.PHASECHK.TRANS64.TRYWAIT P0, [R0+URZ], R5 ;  /* 0x00000005000075a7 */ /* 0x0002a600080011ff */
[----:B--2---:R-:W-:Y:S05]  /*49b0*/  @!P0 NANOSLEEP.SYNCS 0x989680 ;  /* 0x009896800000895d */ /* 0x004fea0003900000 */
[----:B------:R-:W2:Y:S02]  /*49c0*/  @!P0 SYNCS.PHASECHK.TRANS64 P0, [R0+URZ], R5 ;  /* 0x00000005000085a7 */ /* 0x000ea400080010ff */
[----:B--2---:R-:W-:Y:S05]  /*49d0*/  @P0 BRA `(.L_x_76) ;  /* 0x0000000000200947 */ /* 0x004fea0003800000 */
.L_x_77:
[----:B--2---:R2:W3:Y:S02]  /*49e0*/  SYNCS.PHASECHK.TRANS64.TRYWAIT P0, [R0+URZ], R5 ;  /* 0x00000005000075a7 */ /* 0x0044e400080011ff */
[----:B---3--:R-:W-:Y:S05]  /*49f0*/  @!P0 NANOSLEEP.SYNCS 0x989680 ;  /* 0x009896800000895d */ /* 0x008fea0003900000 */
[----:B------:R-:W3:Y:S02]  /*4a00*/  @!P0 SYNCS.PHASECHK.TRANS64 P0, [R0+URZ], R5 ;  /* 0x00000005000085a7 */ /* 0x000ee400080010ff */
[----:B---3--:R-:W-:Y:S05]  /*4a10*/  @!P0 BRA `(.L_x_77) ;  /* 0xfffffffc00f08947 */ /* 0x008fea000383ffff */
[----:B------:R-:W-:Y:S05]  /*4a20*/  BRA `(.L_x_76) ;  /* 0x00000000000c7947 */ /* 0x000fea0003800000 */
.L_x_74:
[----:B------:R-:W-:-:S04]  /*4a30*/  UIADD3 UR4, UPT, UPT, UR21, 0x100, URZ ;  /* 0x0000010015047890 */ /* 0x000fc8000fffe0ff */
[----:B------:R-:W-:-:S09]  /*4a40*/  UPRMT UR4, UR40, 0x654, UR4 ;  /* 0x0000065428047896 */ /* 0x000fd20008000004 */
[----:B------:R-:W-:Y:S03]  /*4a50*/  SYNCS.ARRIVE.TRANS64.RED.A1T0 RZ, [UR4], RZ ;  /* 0x000000ffffff79a7 */ /* 0x000fe60008100404 */
.L_x_76:
[----:B-12---:R-:W-:Y:S01]  /*4a60*/  SHF.L.U32 R5, RZ, 0x1f, RZ ;  /* 0x0000001fff057819 */ /* 0x006fe200000006ff */
[----:B------:R-:W-:Y:S01]  /*4a70*/  UIADD3 UR4, UPT, UPT, UR21, 0x100, URZ ;  /* 0x0000010015047890 */ /* 0x000fe2000fffe0ff */
[----:B------:R-:W-:Y:S02]  /*4a80*/  PLOP3.LUT P0, PT, PT, PT, UP0, 0x80, 0x8 ;  /* 0x000000000008781c */ /* 0x000fe40003f0f008 */
[----:B------:R-:W1:Y:S02]  /*4a90*/  SYNCS.PHASECHK.TRANS64.TRYWAIT P1, [UR21+0x100], R5 ;  /* 0x00010005ff0075a7 */ /* 0x000e640008021115 */
[----:B-1----:R-:W-:Y:S09]  /*4aa0*/  @!P1 BRA `(.L_x_78) ;  /* 0x0000006c002c9947 */ /* 0x002ff20003800000 */
.L_x_178:
[----:B------:R-:W-:Y:S01]  /*4ab0*/  @!UP0 UPRMT UR4, UR40, 0x654, UR4 ;  /* 0x0000065428048896 */ /* 0x000fe20008000004 */
[----:B------:R-:W-:Y:S01]  /*4ac0*/  LOP3.LUT R2, R3, 0xffff, RZ, 0xc0, !PT ;  /* 0x0000ffff03027812 */ /* 0x000fe200078ec0ff */
[----:B------:R-:W-:Y:S02]  /*4ad0*/  IMAD.MOV.U32 R3, RZ, RZ, 0xffff ;  /* 0x0000ffffff037424 */ /* 0x000fe400078e00ff */
[----:B-1----:R-:W-:Y:S01]  /*4ae0*/  IMAD.MOV.U32 R5, RZ, RZ, 0x1 ;  /* 0x00000001ff057424 */ /* 0x002fe200078e00ff */
[----:B------:R-:W-:-:S04]  /*4af0*/  SHF.R.U32.HI R2, RZ, 0x5, R2 ;  /* 0x00000005ff027819 */ /* 0x000fc80000011602 */
[----:B------:R-:W-:Y:S01]  /*4b00*/  @!P0 SYNCS.ARRIVE.TRANS64.RED.A1T0 RZ, [UR4], RZ ;  /* 0x000000ffffff89a7 */ /* 0x000fe20008100404 */
[----:B------:R-:W-:Y:S01]  /*4b10*/  NOP ;  /* 0x0000000000007918 */ /* 0x000fe20000000000 */
[----:B------:R-:W1:Y:S01]  /*4b20*/  LDS R0, [UR8+0x14] ;  /* 0x00001408ff007984 */ /* 0x000e620008000800 */
[-C--:B------:R-:W-:Y:S02]  /*4b30*/  SHF.L.U32 R3, R3, R2.reuse, RZ ;  /* 0x0000000203037219 */ /* 0x080fe400000006ff */
[----:B------:R-:W-:Y:S02]  /*4b40*/  SHF.L.U32 R5, R5, R2, RZ ;  /* 0x0000000205057219 */ /* 0x000fe400000006ff */
[----:B-1----:R-:W-:-:S04]  /*4b50*/  LOP3.LUT R0, R0, R3, RZ, 0xc0, !PT ;  /* 0x0000000300007212 */ /* 0x002fc800078ec0ff */
[----:B------:R-:W-:-:S13]  /*4b60*/  ISETP.NE.AND P0, PT, R0, R3, PT ;  /* 0x000000030000720c */ /* 0x000fda0003f05270 */
[----:B------:R-:W-:Y:S05]  /*4b70*/  @P0 BRA `(.L_x_79) ;  /* 0x00000000005c0947 */ /* 0x000fea0003800000 */
[----:B------:R-:W1:Y:S02]  /*4b80*/  LDS R0, [UR8+0x18] ;  /* 0x00001808ff007984 */ /* 0x000e640008000800 */
[----:B-1----:R-:W-:-:S04]  /*4b90*/  LOP3.LUT R0, R0, R5, RZ, 0xc0, !PT ;  /* 0x0000000500007212 */ /* 0x002fc800078ec0ff */
[----:B------:R-:W-:-:S13]  /*4ba0*/  ISETP.NE.AND P0, PT, R0, R5, PT ;  /* 0x000000050000720c */ /* 0x000fda0003f05270 */
[----:B------:R-:W-:Y:S05]  /*4bb0*/  @P0 BRA `(.L_x_80) ;  /* 0x0000000000400947 */ /* 0x000fea0003800000 */
[----:B------:R-:W-:Y:S01]  /*4bc0*/  R2UR UR4, R3 ;  /* 0x00000000030472ca */ /* 0x000fe200000e0000 */
[----:B------:R-:W1:Y:S01]  /*4bd0*/  S2R R2, SR_LANEID ;  /* 0x0000000000027919 */ /* 0x000e620000000000 */
[----:B------:R-:W-:-:S04]  /*4be0*/  LOP3.LUT R5, RZ, R5, RZ, 0x33, !PT ;  /* 0x00000005ff057212 */ /* 0x000fc800078e33ff */
[----:B------:R-:W2:Y:S07]  /*4bf0*/  REDUX UR6, R5 ;  /* 0x00000000050673c4 */ /* 0x000eae0000000000 */
[----:B------:R-:W-:-:S03]  /*4c00*/  ULOP3.LUT UR5, URZ, UR4, URZ, 0x33, !UPT ;  /* 0x00000004ff057292 */ /* 0x000fc6000f8e33ff */
[----:B------:R-:W-:Y:S02]  /*4c10*/  VOTEU.ANY UR4, UPT, PT ;  /* 0x0000000000047886 */ /* 0x000fe400038e0100 */
[----:B------:R-:W-:Y:S01]  /*4c20*/  UFLO.U32 UR4, UR4 ;  /* 0x00000004000472bd */ /* 0x000fe200080e0000 */
[----:B------:R-:W-:-:S04]  /*4c30*/  IMAD.U32 R0, RZ, RZ, UR5 ;  /* 0x00000005ff007e24 */ /* 0x000fc8000f8e00ff */
[----:B------:R-:W3:Y:S02]  /*4c40*/  REDUX UR7, R0 ;  /* 0x00000000000773c4 */ /* 0x000ee40000000000 */
[----:B------:R1:W-:Y:S02]  /*4c50*/  UTCATOMSWS.AND URZ, UR5 ;  /* 0x0000000500ff79e3 */ /* 0x0003e40008000000 */
[----:B-1----:R-:W-:Y:S01]  /*4c60*/  ISETP.EQ.U32.AND P0, PT, R2, UR4, PT ;  /* 0x0000000402007c0c */ /* 0x002fe2000bf02070 */
[----:B--2---:R-:W-:Y:S02]  /*4c70*/  IMAD.U32 R2, RZ, RZ, UR6 ;  /* 0x00000006ff027e24 */ /* 0x004fe4000f8e00ff */
[----:B---3--:R-:W-:-:S10]  /*4c80*/  IMAD.U32 R3, RZ, RZ, UR7 ;  /* 0x00000007ff037e24 */ /* 0x008fd4000f8e00ff */
[----:B------:R1:W-:Y:S04]  /*4c90*/  @P0 ATOMS.AND RZ, [UR8+0x14], R3 ;  /* 0x00001403ffff098c */ /* 0x0003e8000a800008 */
[----:B------:R1:W-:Y:S01]  /*4ca0*/  @P0 ATOMS.AND RZ, [UR8+0x18], R2 ;  /* 0x00001802ffff098c */ /* 0x0003e2000a800008 */
[----:B------:R-:W-:Y:S05]  /*4cb0*/  BRA `(.L_x_81) ;  /* 0x0000000000147947 */ /* 0x000fea0003800000 */
.L_x_80:
[----:B------:R-:W-:Y:S02]  /*4cc0*/  MOV R2, 0x4ce0 ;  /* 0x00004ce000027802 */ /* 0x000fe40000000f00 */
[----:B----45:R-:W-:Y:S05]  /*4cd0*/  CALL.REL.NOINC `($__internal_0_$__cuda_sm10x_tcgen05_guardrail_trap_col_being_dealloced_not_returned_by_alloc) ;  /* 0x0000007000107944 */ /* 0x030fea0003c00000 */
[----:B------:R-:W-:Y:S05]  /*4ce0*/  BRA `(.L_x_81) ;  /* 0x0000000000087947 */ /* 0x000fea0003800000 */
.L_x_79:
[----:B------:R-:W-:Y:S02]  /*4cf0*/  MOV R2, 0x4d10 ;  /* 0x00004d1000027802 */ /* 0x000fe40000000f00 */
[----:B----45:R-:W-:Y:S05]  /*4d00*/  CALL.REL.NOINC `($__internal_2_$__cuda_sm10x_tcgen05_guardrail_trap_unallocated_columns_being_dealloced) ;  /* 0x00000070001c7944 */ /* 0x030fea0003c00000 */
.L_x_81:
[----:B------:R-:W-:Y:S01]  /*4d10*/  NOP ;  /* 0x0000000000007918 */ /* 0x000fe20000000000 */
[----:B------:R-:W-:Y:S05]  /*4d20*/  EXIT ;  /* 0x000000000000794d */ /* 0x000fea0003800000 */
.L_x_53:
[----:B------:R-:W2:Y:S01]  /*4d30*/  LDCU UR5, c[0x0][0x384] ;  /* 0x00007080ff0577ac */ /* 0x000ea20008000800 */
[----:B------:R-:W-:Y:S02]  /*4d40*/  UISETP.NE.OR UP0, UPT, UR18, 0x3, !UP3 ;  /* 0x000000031200788c */ /* 0x000fe4000df05670 */
[----:B--2---:R-:W-:-:S07]  /*4d50*/  UIADD3 UR5, UPT, UPT, UR5, 0x7f, URZ ;  /* 0x0000007f05057890 */ /* 0x004fce000fffe0ff */
[----:B------:R-:W-:Y:S05]  /*4d60*/  BRA.U UP0, `(.L_x_82) ;  /* 0x0000001500fc7547 */ /* 0x000fea000b800000 */
[----:B------:R-:W2:Y:S01]  /*4d70*/  LDCU UR54, c[0x0][0x388] ;  /* 0x00007100ff3677ac */ /* 0x000ea20008000800 */
[----:B------:R-:W3:Y:S01]  /*4d80*/  S2UR UR10, SR_CgaCtaId ;  /* 0x00000000000a79c3 */ /* 0x000ee20000008800 */
[----:B------:R-:W-:Y:S01]  /*4d90*/  IMAD.MOV.U32 R10, RZ, RZ, 0x1 ;  /* 0x00000001ff0a7424 */ /* 0x000fe200078e00ff */
[----:B------:R-:W-:Y:S01]  /*4da0*/  USHF.R.S32.HI UR4, URZ, 0x1f, UR5 ;  /* 0x0000001fff047899 */ /* 0x000fe20008011405 */
[----:B------:R-:W-:Y:S01]  /*4db0*/  IMAD.MOV.U32 R8, RZ, RZ, RZ ;  /* 0x000000ffff087224 */ /* 0x000fe200078e00ff */
[----:B------:R-:W4:Y:S04]  /*4dc0*/  LDCU UR41, c[0x0][0x370] ;  /* 0x00006e00ff2977ac */ /* 0x000f280008000800 */
[----:B------:R-:W1:Y:S01]  /*4dd0*/  LDC.64 R14, c[0x0][0x348] ;  /* 0x0000d200ff0e7b82 */ /* 0x000e620000000a00 */
[----:B------:R-:W-:Y:S01]  /*4de0*/  ULEA.HI UR4, UR4, UR5, URZ, 0x7 ;  /* 0x0000000504047291 */ /* 0x000fe2000f8f38ff */
[----:B------:R-:W4:Y:S03]  /*4df0*/  LDCU.128 UR32, c[0x0][0xc10] ;  /* 0x00018200ff2077ac */ /* 0x000f260008000c00 */
[----:B------:R-:W-:Y:S01]  /*4e00*/  USHF.R.S32.HI UR27, URZ, 0x7, UR4 ;  /* 0x00000007ff1b7899 */ /* 0x000fe20008011404 */
[----:B--2---:R-:W-:Y:S01]  /*4e10*/  IMAD.U32 R0, RZ, RZ, UR54 ;  /* 0x00000036ff007e24 */ /* 0x004fe2000f8e00ff */
[----:B------:R-:W2:Y:S04]  /*4e20*/  LDCU UR40, c[0x0][0x374] ;  /* 0x00006e80ff2877ac */ /* 0x000ea80008000800 */
[----:B------:R-:W-:Y:S01]  /*4e30*/  IMAD.U32 R3, RZ, RZ, UR27 ;  /* 0x0000001bff037e24 */ /* 0x000fe2000f8e00ff */
[----:B------:R-:W-:Y:S01]  /*4e40*/  IABS R0, R0 ;  /* 0x0000000000007213 */ /* 0x000fe20000000000 */
[----:B------:R-:W4:Y:S03]  /*4e50*/  LDCU.64 UR4, c[0x0][0x988] ;  /* 0x00013100ff0477ac */ /* 0x000f260008000a00 */
[----:B------:R-:W-:Y:S01]  /*4e60*/  IABS R2, R3 ;  /* 0x0000000300027213 */ /* 0x000fe20000000000 */
[----:B------:R-:W2:Y:S01]  /*4e70*/  LDCU.64 UR30, c[0x0][0x990] ;  /* 0x00013200ff1e77ac */ /* 0x000ea20008000a00 */
[----:B------:R-:W-:-:S02]  /*4e80*/  R2UR UR25, R0 ;  /* 0x00000000001972ca */ /* 0x000fc400000e0000 */
[----:B------:R-:W-:Y:S01]  /*4e90*/  R2UR UR26, R2 ;  /* 0x00000000021a72ca */ /* 0x000fe200000e0000 */
[----:B------:R-:W-:Y:S01]  /*4ea0*/  UMOV UR20, 0x400 ;  /* 0x0000040000147882 */ /* 0x000fe20000000000 */
[----:B------:R-:W1:Y:S01]  /*4eb0*/  LDCU UR17, c[0x0][0xc0c] ;  /* 0x00018180ff1177ac */ /* 0x000e620008000800 */
[----:B---3--:R-:W-:Y:S01]  /*4ec0*/  ULEA UR20, UR10, UR20, 0x18 ;  /* 0x000000140a147291 */ /* 0x008fe2000f8ec0ff */
[----:B------:R-:W3:Y:S07]  /*4ed0*/  LDCU UR56, c[0x0][0xc20] ;  /* 0x00018400ff3877ac */ /* 0x000eee0008000800 */
[----:B------:R-:W2:Y:S01]  /*4ee0*/  I2F.RP R4, UR25 ;  /* 0x0000001900047d06 */ /* 0x000ea20008209400 */
[----:B----4-:R-:W-:Y:S01]  /*4ef0*/  UISETP.NE.U32.AND UP0, UPT, UR4, URZ, UPT ;  /* 0x000000ff0400728c */ /* 0x010fe2000bf05070 */
[----:B------:R-:W4:Y:S01]  /*4f00*/  LDCU UR4, c[0x0][0xc30] ;  /* 0x00018600ff0477ac */ /* 0x000f220008000800 */
[----:B------:R-:W4:Y:S05]  /*4f10*/  LDCU UR29, c[0x0][0x38c] ;  /* 0x00007180ff1d77ac */ /* 0x000f2a0008000800 */
[----:B------:R-:W3:Y:S01]  /*4f20*/  I2F.RP R2, UR26 ;  /* 0x0000001a00027d06 */ /* 0x000ee20008209400 */
[----:B------:R-:W-:-:S02]  /*4f30*/  UISETP.NE.AND.EX UP0, UPT, UR5, URZ, UPT, UP0 ;  /* 0x000000ff0500728c */ /* 0x000fc4000bf05300 */
[----:B------:R-:W-:Y:S02]  /*4f40*/  UIADD3 UR48, UPT, UPT, UR20, 0x98, URZ ;  /* 0x0000009814307890 */ /* 0x000fe4000fffe0ff */
[----:B------:R-:W-:-:S03]  /*4f50*/  UIADD3 UR38, UPT, UPT, UR20, 0x80, URZ ;  /* 0x0000008014267890 */ /* 0x000fc6000fffe0ff */
[----:B--2---:R-:W2:Y:S01]  /*4f60*/  MUFU.RCP R0, R4 ;  /* 0x0000000400007308 */ /* 0x004ea20000001000 */
[----:B------:R-:W-:Y:S02]  /*4f70*/  UIADD3 UR37, UPT, UPT, UR20, 0x88, URZ ;  /* 0x0000008814257890 */ /* 0x000fe4000fffe0ff */
[----:B------:R-:W-:Y:S02]  /*4f80*/  UIADD3 UR36, UPT, UPT, UR20, 0x90, URZ ;  /* 0x0000009014247890 */ /* 0x000fe4000fffe0ff */
[----:B------:R-:W-:Y:S02]  /*4f90*/  UPRMT UR48, UR10, 0x654, UR48 ;  /* 0x000006540a307896 */ /* 0x000fe40008000030 */
[----:B------:R-:W-:Y:S01]  /*4fa0*/  UPRMT UR52, UR10, 0x654, UR38 ;  /* 0x000006540a347896 */ /* 0x000fe20008000026 */
[----:B---3--:R-:W3:Y:S01]  /*4fb0*/  MUFU.RCP R2, R2 ;  /* 0x0000000200027308 */ /* 0x008ee20000001000 */
[----:B------:R-:W-:Y:S02]  /*4fc0*/  UPRMT UR51, UR10, 0x654, UR37 ;  /* 0x000006540a337896 */ /* 0x000fe40008000025 */
[----:B------:R-:W-:-:S02]  /*4fd0*/  UPRMT UR49, UR10, 0x654, UR36 ;  /* 0x000006540a317896 */ /* 0x000fc40008000024 */
[----:B------:R-:W-:Y:S02]  /*4fe0*/  UIMAD.WIDE.U32 UR12, UR41, UR32, URZ ;  /* 0x00000020290c72a5 */ /* 0x000fe4000f8e00ff */
[----:B------:R-:W-:Y:S01]  /*4ff0*/  UIMAD.WIDE.U32 UR14, UR40, UR35, URZ ;  /* 0x00000023280e72a5 */ /* 0x000fe2000f8e00ff */
[----:B--2---:R-:W-:Y:S01]  /*5000*/  VIADD R0, R0, 0xffffffe ;  /* 0x0ffffffe00007836 */ /* 0x004fe20000000000 */
[----:B------:R-:W-:Y:S01]  /*5010*/  UMOV UR8, URZ ;  /* 0x000000ff00087c82 */ /* 0x000fe20008000000 */
[----:B------:R-:W-:Y:S02]  /*5020*/  UP2UR UR53, UPR, URZ, 0x1 ;  /* 0x00000001ff357883 */ /* 0x000fe40008000000 */
[----:B------:R-:W-:Y:S02]  /*5030*/  UISETP.NE.AND UP0, UPT, UR39, 0x1, UPT ;  /* 0x000000012700788c */ /* 0x000fe4000bf05270 */
[----:B------:R-:W2:Y:S01]  /*5040*/  F2I.FTZ.U32.TRUNC.NTZ R0, R0 ;  /* 0x0000000000007305 */ /* 0x000ea2000021f000 */
[----:B------:R-:W-:Y:S01]  /*5050*/  UISETP.NE.U32.AND UP0, UPT, UR30, URZ, UPT ;  /* 0x000000ff1e00728c */ /* 0x000fe2000bf05070 */
[----:B---3--:R-:W-:Y:S01]  /*5060*/  VIADD R2, R2, 0xffffffe ;  /* 0x0ffffffe02027836 */ /* 0x008fe20000000000 */
[----:B------:R-:W-:-:S02]  /*5070*/  UIADD3 UR46, UPT, UPT, UR20, 0xd8, URZ ;  /* 0x000000d8142e7890 */ /* 0x000fc4000fffe0ff */
[----:B------:R-:W-:Y:S02]  /*5080*/  UISETP.GE.AND UP3, UPT, UR39, 0x1, UPT ;  /* 0x000000012700788c */ /* 0x000fe4000bf66270 */
[----:B------:R-:W-:Y:S01]  /*5090*/  UISETP.NE.AND.EX UP5, UPT, UR31, URZ, UPT, UP0 ;  /* 0x000000ff1f00728c */ /* 0x000fe2000bfa5300 */
[----:B------:R-:W3:Y:S01]  /*50a0*/  F2I.FTZ.U32.TRUNC.NTZ R2, R2 ;  /* 0x0000000200027305 */ /* 0x000ee2000021f000 */
[----:B------:R-:W-:Y:S01]  /*50b0*/  UMOV UR45, UR13 ;  /* 0x0000000d002d7c82 */ /* 0x000fe20008000000 */
[----:B------:R-:W-:Y:S01]  /*50c0*/  UMOV UR44, UR15 ;  /* 0x0000000f002c7c82 */ /* 0x000fe20008000000 */
[----:B-1----:R-:W-:Y:S02]  /*50d0*/  UISETP.NE.AND UP3, UPT, UR17, 0x1, UPT ;  /* 0x000000011100788c */ /* 0x002fe4000bf65270 */
[----:B------:R-:W-:Y:S01]  /*50e0*/  UISETP.NE.AND UP0, UPT, UR34, 0x1, UPT ;  /* 0x000000012200788c */ /* 0x000fe2000bf05270 */
[----:B--2---:R-:W-:Y:S01]  /*50f0*/  R2UR UR7, R0 ;  /* 0x00000000000772ca */ /* 0x004fe200000e0000 */
[----:B------:R-:W-:Y:S01]  /*5100*/  UPLOP3.LUT UP2, UPT, UPT, UPT, UPT, 0x40, 0x4 ;  /* 0x000000000004789c */ /* 0x000fe20003f4e870 */
[----:B------:R-:W-:Y:S01]  /*5110*/  IABS R0, R3 ;  /* 0x0000000300007213 */ /* 0x000fe20000000000 */
[----:B------:R-:W1:Y:S04]  /*5120*/  LDCU.64 UR18, c[0x0][0xc28] ;  /* 0x00018500ff1277ac */ /* 0x000e680008000a00 */
[----:B------:R-:W-:Y:S01]  /*5130*/  IMAD.MOV R0, RZ, RZ, -R0 ;  /* 0x000000ffff007224 */ /* 0x000fe200078e0a00 */
[----:B---3--:R-:W-:Y:S01]  /*5140*/  R2UR UR9, R2 ;  /* 0x00000000020972ca */ /* 0x008fe200000e0000 */
[----:B------:R-:W-:Y:S01]  /*5150*/  IMAD.MOV.U32 R2, RZ, RZ, 0x2000 ;  /* 0x00002000ff027424 */ /* 0x000fe200078e00ff */
[----:B------:R-:W-:-:S02]  /*5160*/  UPRMT UR46, URZ, 0x654, UR46 ;  /* 0x00000654ff2e7896 */ /* 0x000fc4000800002e */
[----:B------:R-:W-:Y:S01]  /*5170*/  R2UR UR47, R0 ;  /* 0x00000000002f72ca */ /* 0x000fe200000e0000 */
[----:B------:R-:W-:Y:S02]  /*5180*/  UIADD3 UR5, UPT, UPT, URZ, -UR7, URZ ;  /* 0x80000007ff057290 */ /* 0x000fe4000fffe0ff */
[----:B------:R-:W-:Y:S02]  /*5190*/  USHF.R.U32.HI UR45, URZ, UR33, UR45 ;  /* 0x00000021ff2d7299 */ /* 0x000fe4000801162d */
[----:B------:R-:W-:Y:S02]  /*51a0*/  UIMAD UR5, UR5, UR25, URZ ;  /* 0x00000019050572a4 */ /* 0x000fe4000f8e02ff */
[----:B------:R-:W-:Y:S02]  /*51b0*/  USHF.R.U32.HI UR44, URZ, UR56, UR44 ;  /* 0x00000038ff2c7299 */ /* 0x000fe4000801162c */
[----:B------:R-:W-:Y:S02]  /*51c0*/  UIADD3 UR6, UPT, UPT, URZ, -UR9, URZ ;  /* 0x80000009ff067290 */ /* 0x000fe4000fffe0ff */
[----:B----4-:R-:W-:-:S02]  /*51d0*/  UISETP.NE.AND UP4, UPT, UR4, 0x1, UPT ;  /* 0x000000010400788c */ /* 0x010fc4000bf85270 */
[----:B------:R-:W-:Y:S02]  /*51e0*/  UIMAD UR10, UR6, UR26, URZ ;  /* 0x0000001a060a72a4 */ /* 0x000fe4000f8e02ff */
[----:B------:R-:W-:Y:S01]  /*51f0*/  UISETP.NE.AND UP3, UPT, UR54, URZ, UPT ;  /* 0x000000ff3600728c */ /* 0x000fe2000bf65270 */
[----:B------:R-:W-:Y:S01]  /*5200*/  UMOV UR6, URZ ;  /* 0x000000ff00067c82 */ /* 0x000fe20008000000 */
[----:B------:R-:W-:Y:S02]  /*5210*/  UIMAD.WIDE.U32 UR8, UR9, UR10, UR8 ;  /* 0x0000000a090872a5 */ /* 0x000fe4000f8e0008 */
[----:B------:R-:W-:Y:S02]  /*5220*/  UIMAD.WIDE.U32 UR42, UR7, UR5, UR6 ;  /* 0x00000005072a72a5 */ /* 0x000fe4000f8e0006 */
[----:B------:R-:W-:Y:S02]  /*5230*/  UISETP.NE.AND UP0, UPT, UR29, URZ, UPT ;  /* 0x000000ff1d00728c */ /* 0x000fe4000bf05270 */
[----:B------:R-:W-:-:S03]  /*5240*/  UISETP.NE.AND UP6, UPT, UR27, URZ, UPT ;  /* 0x000000ff1b00728c */ /* 0x000fc6000bfc5270 */
[----:B------:R-:W-:Y:S01]  /*5250*/  UMOV UR42, UR43 ;  /* 0x0000002b002a7c82 */ /* 0x000fe20008000000 */
[----:B-1----:R-:W-:-:S07]  /*5260*/  UMOV UR43, UR9 ;  /* 0x00000009002b7c82 */ /* 0x002fce0008000000 */
.L_x_93:
[----:B------:R-:W-:Y:S04]  /*5270*/  SHF.L.U32 R3, R8, 0x1f, RZ ;  /* 0x0000001f08037819 */ /* 0x000fe800000006ff */
[----:B-1----:R-:W1:Y:S02]  /*5280*/  SYNCS.PHASECHK.TRANS64.TRYWAIT P0, [UR20+0xd0], R3 ;  /* 0x0000d003ff0075a7 */ /* 0x002e640008001114 */
[----:B-1----:R-:W-:Y:S05]  /*5290*/  @!P0 BRA `(.L_x_83) ;  /* 0x0000006400488947 */ /* 0x002fea0003800000 */
.L_x_180:
[----:B------:R-:W2:Y:S01]  /*52a0*/  LDS.128 R4, [UR20+0x110] ;  /* 0x00011014ff047984 */ /* 0x000ea20008000c00 */
[----:B------:R-:W-:Y:S01]  /*52b0*/  UISETP.GE.AND UP0, UPT, UR39, 0x1, UPT ;  /* 0x000000012700788c */ /* 0x000fe2000bf06270 */
[----:B------:R-:W-:Y:S01]  /*52c0*/  @!PT LDS RZ, [RZ] ;  /* 0x00000000fffff984 */ /* 0x000fe20000000800 */
[----:B------:R-:W-:Y:S01]  /*52d0*/  @!PT LDS RZ, [RZ] ;  /* 0x00000000fffff984 */ /* 0x000fe20000000800 */
[----:B------:R-:W-:Y:S01]  /*52e0*/  @!PT LDS RZ, [RZ] ;  /* 0x00000000fffff984 */ /* 0x000fe20000000800 */
[----:B------:R-:W-:Y:S01]  /*52f0*/  @!PT LDS RZ, [RZ] ;  /* 0x00000000fffff984 */ /* 0x000fe20000000800 */
[----:B------:R3:W-:Y:S06]  /*5300*/  MEMBAR.ALL.CTA ;  /* 0x0000000000007992 */ /* 0x0007ec0000008000 */
[----:B---3--:R-:W3:Y:S02]  /*5310*/  FENCE.VIEW.ASYNC.S ;  /* 0x00000000000073c6 */ /* 0x008ee40000000000 */
[----:B---3--:R-:W-:Y:S01]  /*5320*/  SYNCS.ARRIVE.TRANS64.RED.A1T0 RZ, [UR46], RZ ;  /* 0x000000ffffff79a7 */ /* 0x008fe2000810042e */
[----:B--2---:R-:W-:Y:S11]  /*5330*/  LOP3.LUT P0, RZ, R6, 0x1, RZ, 0xc0, !PT ;  /* 0x0000000106ff7812 */ /* 0x004ff6000780c0ff */
[----:B------:R-:W-:Y:S02]  /*5340*/  @!UPT UIADD3 URZ, UPT, UPT, URZ, URZ, URZ ;  /* 0x000000fffffff290 */ /* 0x000fe4000fffe0ff */
[----:B------:R-:W-:Y:S01]  /*5350*/  VOTEU.ANY UP3, P0 ;  /* 0x0000000000ff7886 */ /* 0x000fe20000060100 */
[----:B------:R-:W-:Y:S11]  /*5360*/  PLOP3.LUT P0, PT, PT, PT, UP3, 0x80, 0x8 ;  /* 0x000000000008781c */ /* 0x000ff60003f0f038 */
[----:B------:R-:W-:Y:S02]  /*5370*/  @!UPT UIADD3 URZ, UPT, UPT, URZ, URZ, URZ ;  /* 0x000000fffffff290 */ /* 0x000fe4000fffe0ff */
[----:B-1----:R-:W-:Y:S02]  /*5380*/  @P0 MOV R3, R4 ;  /* 0x0000000400030202 */ /* 0x002fe40000000f00 */
[----:B------:R-:W-:Y:S02]  /*5390*/  @P0 LOP3.LUT R0, R5, 0xffff, RZ, 0xc0, !PT ;  /* 0x0000ffff05000812 */ /* 0x000fe400078ec0ff */
[----:B------:R-:W-:Y:S02]  /*53a0*/  @P0 R2UR UR5, R3 ;  /* 0x00000000030502ca */ /* 0x000fe400000e0000 */
[----:B------:R-:W-:Y:S11]  /*53b0*/  @P0 R2UR UR4, R0 ;  /* 0x00000000000402ca */ /* 0x000ff600000e0000 */
[----:B------:R-:W-:Y:S02]  /*53c0*/  @UP3 UMOV UR16, UR5 ;  /* 0x0000000500103c82 */ /* 0x000fe40008000000 */
[----:B------:R-:W-:Y:S01]  /*53d0*/  @UP3 UMOV UR15, UR4 ;  /* 0x00000004000f3c82 */ /* 0x000fe20008000000 */
[----:B------:R-:W-:Y:S05]  /*53e0*/  BRA.U !UP0, `(.L_x_84) ;  /* 0x0000000108c07547 */ /* 0x000fea000b800000 */
[----:B------:R-:W-:Y:S02]  /*53f0*/  UIMAD.WIDE.U32 UR8, UR15, UR35, URZ ;  /* 0x000000230f0872a5 */ /* 0x000fe4000f8e00ff */
[----:B------:R-:W-:Y:S02]  /*5400*/  UP2UR UR14, UPR, URZ, 0x4 ;  /* 0x00000004ff0e7883 */ /* 0x000fe40008000000 */
[----:B------:R-:W-:Y:S02]  /*5410*/  UISETP.NE.AND UP2, UPT, UR34, 0x1, UPT ;  /* 0x000000012200788c */ /* 0x000fe4000bf45270 */
[----:B------:R-:W-:Y:S02]  /*5420*/  UIMAD.WIDE.U32 UR10, UR16, UR32, URZ ;  /* 0x00000020100a72a5 */ /* 0x000fe4000f8e00ff */
[----:B------:R-:W-:Y:S02]  /*5430*/  USEL UR4, UR40, UR44, !UP2 ;  /* 0x0000002c28047287 */ /* 0x000fe4000d000000 */
[----:B------:R-:W-:Y:S02]  /*5440*/  UISETP.NE.AND UP0, UPT, UR17, 0x1, UPT ;  /* 0x000000011100788c */ /* 0x000fe4000bf05270 */
[----:B------:R-:W-:Y:S02]  /*5450*/  UP2UR UR24, UPR, URZ, 0x2 ;  /* 0x00000002ff187883 */ /* 0x000fe40008000000 */
[----:B------:R-:W-:Y:S02]  /*5460*/  UISETP.NE.AND UP1, UPT, UR39, 0x1, UPT ;  /* 0x000000012700788c */ /* 0x000fe4000bf25270 */
[----:B------:R-:W-:Y:S02]  /*5470*/  UIMAD.WIDE.U32 UR12, UR4, UR18, URZ ;  /* 0x00000012040c72a5 */ /* 0x000fe4000f8e00ff */
[----:B------:R-:W-:Y:S01]  /*5480*/  USEL UR7, UR41, UR45, !UP0 ;  /* 0x0000002d29077287 */ /* 0x000fe2000c000000 */
[----:B------:R-:W-:Y:S02]  /*5490*/  UMOV UR5, UR9 ;  /* 0x0000000900057c82 */ /* 0x000fe40008000000 */
[----:B------:R-:W-:Y:S02]  /*54a0*/  USHF.R.U32.HI UR6, URZ, UR56, UR5 ;  /* 0x00000038ff067299 */ /* 0x000fe40008011605 */
[----:B------:R-:W-:Y:S02]  /*54b0*/  UIMAD.WIDE.U32 UR22, UR7, UR18, URZ ;  /* 0x00000012071672a5 */ /* 0x000fe4000f8e00ff */
[----:B------:R-:W-:Y:S02]  /*54c0*/  USEL UR6, UR15, UR6, !UP2 ;  /* 0x000000060f067287 */ /* 0x000fe4000d000000 */
[----:B------:R-:W-:Y:S01]  /*54d0*/  UISETP.NE.AND UP2, UPT, UR14, URZ, UPT ;  /* 0x000000ff0e00728c */ /* 0x000fe2000bf45270 */
[----:B------:R-:W-:Y:S01]  /*54e0*/  UMOV UR5, UR11 ;  /* 0x0000000b00057c82 */ /* 0x000fe20008000000 */
[----:B------:R-:W-:Y:S02]  /*54f0*/  UIMAD.WIDE.U32 UR10, UR6, UR18, URZ ;  /* 0x00000012060a72a5 */ /* 0x000fe4000f8e00ff */
[----:B------:R-:W-:Y:S03]  /*5500*/  USHF.R.U32.HI UR8, URZ, UR33, UR5 ;  /* 0x00000021ff087299 */ /* 0x000fe60008011605 */
[----:B------:R-:W-:Y:S02]  /*5510*/  UMOV UR5, UR13 ;  /* 0x0000000d00057c82 */ /* 0x000fe40008000000 */
[----:B------:R-:W-:Y:S03]  /*5520*/  @UP1 USHF.R.U32.HI UR4, URZ, UR19, UR5 ;  /* 0x00000013ff041299 */ /* 0x000fe60008011605 */
[----:B------:R-:W-:Y:S01]  /*5530*/  UMOV UR5, UR23 ;  /* 0x0000001700057c82 */ /* 0x000fe20008000000 */
[----:B------:R-:W-:Y:S02]  /*5540*/  UIMAD UR4, UR39, UR4, URZ ;  /* 0x00000004270472a4 */ /* 0x000fe4000f8e02ff */
[----:B------:R-:W-:Y:S02]  /*5550*/  @UP1 USHF.R.U32.HI UR7, URZ, UR19, UR5 ;  /* 0x00000013ff071299 */ /* 0x000fe40008011605 */
[----:B------:R-:W-:Y:S02]  /*5560*/  USEL UR5, UR16, UR8, !UP0 ;  /* 0x0000000810057287 */ /* 0x000fe4000c000000 */
[----:B------:R-:W-:Y:S02]  /*5570*/  UIMAD UR8, UR39, UR7, URZ ;  /* 0x00000007270872a4 */ /* 0x000fe4000f8e02ff */
[----:B------:R-:W-:Y:S03]  /*5580*/  UISETP.GE.AND UP0, UPT, UR6, UR4, UPT ;  /* 0x000000040600728c */ /* 0x000fe6000bf06270 */
[----:B------:R-:W-:Y:S01]  /*5590*/  UMOV UR4, UR11 ;  /* 0x0000000b00047c82 */ /* 0x000fe20008000000 */
[----:B------:R-:W-:Y:S02]  /*55a0*/  UISETP.GE.OR UP0, UPT, UR5, UR8, UP0 ;  /* 0x000000080500728c */ /* 0x000fe40008706670 */
[----:B------:R-:W-:Y:S02]  /*55b0*/  USHF.R.U32.HI UR4, URZ, UR19, UR4 ;  /* 0x00000013ff047299 */ /* 0x000fe40008011604 */
[----:B------:R-:W-:Y:S02]  /*55c0*/  UIMAD.WIDE.U32 UR8, UR5, UR18, URZ ;  /* 0x00000012050872a5 */ /* 0x000fe4000f8e00ff */
[----:B------:R-:W-:Y:S04]  /*55d0*/  USEL UR10, UR6, UR4, !UP1 ;  /* 0x00000004060a7287 */ /* 0x000fe8000c800000 */
[----:B------:R-:W-:Y:S01]  /*55e0*/  UIADD3 UR11, UPT, UPT, -UR10, URZ, URZ ;  /* 0x000000ff0a0b7290 */ /* 0x000fe2000fffe1ff */
[----:B------:R-:W-:Y:S02]  /*55f0*/  @!UP0 UMOV UR4, UR9 ;  /* 0x0000000900048c82 */ /* 0x000fe40008000000 */
[----:B------:R-:W-:Y:S02]  /*5600*/  @!UP0 USHF.R.U32.HI UR4, URZ, UR19, UR4 ;  /* 0x00000013ff048299 */ /* 0x000fe40008011604 */
[----:B------:R-:W-:Y:S02]  /*5610*/  UIMAD UR8, UR39, UR11, UR6 ;  /* 0x0000000b270872a4 */ /* 0x000fe4000f8e0206 */
[----:B------:R-:W-:Y:S02]  /*5620*/  @!UP0 USEL UR4, UR5, UR4, !UP1 ;  /* 0x0000000405048287 */ /* 0x000fe4000c800000 */
[----:B------:R-:W-:Y:S02]  /*5630*/  UISETP.NE.AND UP1, UPT, UR24, URZ, UPT ;  /* 0x000000ff1800728c */ /* 0x000fe4000bf25270 */
[----:B------:R-:W-:Y:S02]  /*5640*/  @!UP0 UIMAD UR8, UR7, UR8, UR4 ;  /* 0x00000008070882a4 */ /* 0x000fe4000f8e0204 */
[----:B------:R-:W-:Y:S02]  /*5650*/  @!UP0 UIADD3 UR9, UPT, UPT, UR10, -UR4, URZ ;  /* 0x800000040a098290 */ /* 0x000fe4000fffe0ff */
[----:B------:R-:W-:Y:S02]  /*5660*/  UIADD3 UR4, UPT, UPT, -UR5, URZ, URZ ;  /* 0x000000ff05047290 */ /* 0x000fe4000fffe1ff */
[----:B------:R-:W-:Y:S02]  /*5670*/  UIADD3 UR7, UPT, UPT, -UR6, URZ, URZ ;  /* 0x000000ff06077290 */ /* 0x000fe4000fffe1ff */
[----:B------:R-:W-:Y:S02]  /*5680*/  @!UP0 UIMAD UR6, UR9, UR39, UR5 ;  /* 0x00000027090682a4 */ /* 0x000fe4000f8e0205 */
[----:B------:R-:W-:Y:S02]  /*5690*/  UIMAD UR16, UR17, UR4, UR16 ;  /* 0x00000004111072a4 */ /* 0x000fe4000f8e0210 */
[----:B------:R-:W-:Y:S01]  /*56a0*/  UIMAD UR15, UR34, UR7, UR15 ;  /* 0x00000007220f72a4 */ /* 0x000fe2000f8e020f */
[----:B------:R-:W-:Y:S02]  /*56b0*/  @!UP0 UMOV UR5, UR8 ;  /* 0x0000000800058c82 */ /* 0x000fe40008000000 */
[----:B------:R-:W-:Y:S02]  /*56c0*/  UIMAD UR16, UR5, UR17, UR16 ;  /* 0x00000011051072a4 */ /* 0x000fe4000f8e0210 */
[----:B------:R-:W-:Y:S11]  /*56d0*/  UIMAD UR15, UR6, UR34, UR15 ;  /* 0x00000022060f72a4 */ /* 0x000ff6000f8e020f */
[----:B------:R-:W-:Y:S01]  /*56e0*/  @!UPT UIADD3 URZ, UPT, UPT, URZ, URZ, URZ ;  /* 0x000000fffffff290 */ /* 0x000fe2000fffe0ff */
.L_x_84:
[----:B------:R-:W1:Y:S01]  /*56f0*/  @!UP4 LDCU.128 UR8, c[0x0][0xc10] ;  /* 0x00018200ff08c7ac */ /* 0x000e620008000c00 */
[----:B------:R-:W-:Y:S04]  /*5700*/  MOV R0, UR21 ;  /* 0x0000001500007c02 */ /* 0x000fe80008000f00 */
[----:B------:R-:W-:Y:S01]  /*5710*/  IABS R0, R0 ;  /* 0x0000000000007213 */ /* 0x000fe20000000000 */
[----:B------:R-:W2:Y:S01]  /*5720*/  @!UP4 LDCU UR5, c[0x0][0xc0c] ;  /* 0x00018180ff05c7ac */ /* 0x000ea20008000800 */
[----:B-1----:R-:W-:Y:S07]  /*5730*/  UIMAD.WIDE.U32 UR6, UR16, UR8, URZ ;  /* 0x00000008100672a5 */ /* 0x002fee000f8e00ff */
[----:B------:R-:W-:Y:S01]  /*5740*/  @!UP4 UMOV UR4, UR7 ;  /* 0x000000070004cc82 */ /* 0x000fe20008000000 */
[----:B--2---:R-:W-:Y:S02]  /*5750*/  @!UP4 UISETP.NE.AND UP0, UPT, UR5, 0x1, UPT ;  /* 0x000000010500c88c */ /* 0x004fe4000bf05270 */
[----:B------:R-:W-:Y:S02]  /*5760*/  @!UP4 USHF.R.U32.HI UR4, URZ, UR9, UR4 ;  /* 0x00000009ff04c299 */ /* 0x000fe40008011604 */
[----:B------:R-:W-:Y:S02]  /*5770*/  UIMAD.WIDE.U32 UR6, UR15, UR11, URZ ;  /* 0x0000000b0f0672a5 */ /* 0x000fe4000f8e00ff */
[----:B------:R-:W-:Y:S02]  /*5780*/  @!UP4 USEL UR8, UR16, UR4, !UP0 ;  /* 0x000000041008c287 */ /* 0x000fe4000c000000 */
[----:B------:R-:W-:Y:S03]  /*5790*/  @!UP4 UISETP.NE.AND UP0, UPT, UR10, 0x1, UPT ;  /* 0x000000010a00c88c */ /* 0x000fe6000bf05270 */
[----:B------:R-:W-:Y:S02]  /*57a0*/  @!UP4 UMOV UR6, UR7 ;  /* 0x000000070006cc82 */ /* 0x000fe40008000000 */
[----:B------:R-:W1:Y:S02]  /*57b0*/  @!UP4 LDCU UR4, c[0x0][0xc20] ;  /* 0x00018400ff04c7ac */ /* 0x000e640008000800 */
[----:B-1----:R-:W-:Y:S04]  /*57c0*/  @!UP4 USHF.R.U32.HI UR6, URZ, UR4, UR6 ;  /* 0x00000004ff06c299 */ /* 0x002fe80008011606 */
[----:B------:R-:W-:Y:S04]  /*57d0*/  @!UP4 USEL UR6, UR15, UR6, !UP0 ;  /* 0x000000060f06c287 */ /* 0x000fe8000c000000 */
[----:B------:R-:W-:Y:S02]  /*57e0*/  @!UP4 UIADD3 UR4, UPT, UPT, -UR8, UR6, URZ ;  /* 0x000000060804c290 */ /* 0x000fe4000fffe1ff */
[----:B------:R-:W-:Y:S02]  /*57f0*/  @!UP4 UIADD3 UR6, UPT, UPT, UR8, -UR6, URZ ;  /* 0x800000060806c290 */ /* 0x000fe4000fffe0ff */
[----:B------:R-:W-:Y:S02]  /*5800*/  @!UP4 UIMAD UR16, UR4, UR5, UR16 ;  /* 0x000000050410c2a4 */ /* 0x000fe4000f8e0210 */
[----:B------:R-:W-:Y:S01]  /*5810*/  @!UP4 UIMAD UR15, UR6, UR10, UR15 ;  /* 0x0000000a060fc2a4 */ /* 0x000fe2000f8e020f */
[----:B------:R-:W-:Y:S11]  /*5820*/  BRA.U UP2, `(.L_x_85) ;  /* 0x0000000102107547 */ /* 0x000ff6000b800000 */
[----:B------:R-:W-:Y:S04]  /*5830*/  MOV R3, UR55 ;  /* 0x0000003700037c02 */ /* 0x000fe80008000f00 */
[----:B------:R-:W-:Y:S04]  /*5840*/  SHF.L.U32 R12, R3, 0x1f, RZ ;  /* 0x0000001f030c7819 */ /* 0x000fe800000006ff */
[----:B------:R-:W1:Y:S02]  /*5850*/  SYNCS.PHASECHK.TRANS64.TRYWAIT P1, [UR20+0xc8], R12 ;  /* 0x0000c80cff0075a7 */ /* 0x000e640008021114 */
[----:B-1----:R-:W-:Y:S05]  /*5860*/  @!P1 BRA `(.L_x_86) ;  /* 0x0000005c00ec9947 */ /* 0x002fea0003800000 */
.L_x_85:
[----:B------:R-:W-:Y:S01]  /*5870*/  UISETP.NE.AND UP2, UPT, UR54, URZ, UPT ;  /* 0x000000ff3600728c */ /* 0x000fe2000bf45270 */
[----:B------:R-:W-:Y:S01]  /*5880*/  R2UR UR4, R0 ;  /* 0x00000000000472ca */ /* 0x000fe200000e0000 */
[----:B------:R-:W-:Y:S11]  /*5890*/  USHF.L.U32 UR11, UR28, 0x7, URZ ;  /* 0x000000071c0b7899 */ /* 0x000ff600080006ff */
[----:B------:R-:W-:Y:S01]  /*58a0*/  @!UPT UIADD3 URZ, UPT, UPT, URZ, URZ, URZ ;  /* 0x000000fffffff290 */ /* 0x000fe2000fffe0ff */
[----:B------:R-:W-:Y:S07]  /*58b0*/  UIMAD.WIDE.U32 UR6, UR43, UR4, URZ ;  /* 0x000000042b0672a5 */ /* 0x000fee000f8e00ff */
[----:B------:R-:W-:Y:S02]  /*58c0*/  UMOV UR12, UR7 ;  /* 0x00000007000c7c82 */ /* 0x000fe40008000000 */
[----:B------:R-:W-:Y:S04]  /*58d0*/  UIMAD UR4, UR12, UR47, UR4 ;  /* 0x0000002f0c0472a4 */ /* 0x000fe8000f8e0204 */
[----:B------:R-:W-:Y:S11]  /*58e0*/  UISETP.GT.U32.AND UP0, UPT, UR26, UR4, UPT ;  /* 0x000000041a00728c */ /* 0x000ff6000bf04070 */
[----:B------:R-:W-:Y:S02]  /*58f0*/  @!UP0 UIADD3 UR4, UPT, UPT, UR4, -UR26, URZ ;  /* 0x8000001a04048290 */ /* 0x000fe4000fffe0ff */
[----:B------:R-:W-:Y:S02]  /*5900*/  @!UP0 UIADD3 UR12, UPT, UPT, UR12, 0x1, URZ ;  /* 0x000000010c0c8890 */ /* 0x000fe4000fffe0ff */
[----:B------:R-:W-:Y:S02]  /*5910*/  UISETP.GE.U32.AND UP0, UPT, UR4, UR26, UPT ;  /* 0x0000001a0400728c */ /* 0x000fe4000bf06070 */
[----:B------:R-:W-:Y:S09]  /*5920*/  ULOP3.LUT UR4, UR21, UR27, URZ, 0x3c, !UPT ;  /* 0x0000001b15047292 */ /* 0x000ff2000f8e3cff */
[----:B------:R-:W-:Y:S02]  /*5930*/  @UP0 UIADD3 UR12, UPT, UPT, UR12, 0x1, URZ ;  /* 0x000000010c0c0890 */ /* 0x000fe4000fffe0ff */
[----:B------:R-:W-:Y:S11]  /*5940*/  UISETP.GE.AND UP0, UPT, UR4, URZ, UPT ;  /* 0x000000ff0400728c */ /* 0x000ff6000bf06270 */
[----:B------:R-:W-:Y:S02]  /*5950*/  @!UP0 UIADD3 UR12, UPT, UPT, -UR12, URZ, URZ ;  /* 0x000000ff0c0c8290 */ /* 0x000fe4000fffe1ff */
[----:B------:R-:W-:Y:S06]  /*5960*/  @!UP6 ULOP3.LUT UR12, URZ, UR27, URZ, 0x33, !UPT ;  /* 0x0000001bff0ce292 */ /* 0x000fec000f8e33ff */
[----:B------:R-:W-:Y:S05]  /*5970*/  IMAD.U32 R0, RZ, RZ, UR12 ;  /* 0x0000000cff007e24 */ /* 0x000fea000f8e00ff */
[----:B------:R-:W-:Y:S04]  /*5980*/  IABS R0, R0 ;  /* 0x0000000000007213 */ /* 0x000fe80000000000 */
[----:B------:R-:W-:Y:S01]  /*5990*/  R2UR UR4, R0 ;  /* 0x00000000000472ca */ /* 0x000fe200000e0000 */
[----:B------:R-:W-:Y:S05]  /*59a0*/  IMAD.U32 R0, RZ, RZ, UR29 ;  /* 0x0000001dff007e24 */ /* 0x000fea000f8e00ff */
[----:B------:R-:W-:Y:S04]  /*59b0*/  IABS R9, R0 ;  /* 0x0000000000097213 */ /* 0x000fe80000000000 */
[----:B------:R-:W2:Y:S03]  /*59c0*/  I2F.RP R16, R9 ;  /* 0x0000000900107306 */ /* 0x000ea60000209400 */
[----:B------:R-:W-:Y:S07]  /*59d0*/  UIMAD.WIDE.U32 UR6, UR42, UR4, URZ ;  /* 0x000000042a0672a5 */ /* 0x000fee000f8e00ff */
[----:B------:R-:W-:Y:S02]  /*59e0*/  UMOV UR13, UR7 ;  /* 0x00000007000d7c82 */ /* 0x000fe40008000000 */
[----:B------:R-:W-:Y:S01]  /*59f0*/  UIADD3 UR5, UPT, UPT, -UR13, URZ, URZ ;  /* 0x000000ff0d057290 */ /* 0x000fe2000fffe1ff */
[----:B--2---:R-:W2:Y:S03]  /*5a00*/  MUFU.RCP R0, R16 ;  /* 0x0000001000007308 */ /* 0x004ea60000001000 */
[----:B------:R-:W-:Y:S04]  /*5a10*/  UIMAD UR4, UR25, UR5, UR4 ;  /* 0x00000005190472a4 */ /* 0x000fe8000f8e0204 */
[----:B------:R-:W-:Y:S11]  /*5a20*/  UISETP.GT.U32.AND UP0, UPT, UR25, UR4, UPT ;  /* 0x000000041900728c */ /* 0x000ff6000bf04070 */
[----:B------:R-:W-:Y:S01]  /*5a30*/  @!UP0 UIADD3 UR4, UPT, UPT, UR4, -UR25, URZ ;  /* 0x8000001904048290 */ /* 0x000fe2000fffe0ff */
[----:B--2---:R-:W-:Y:S01]  /*5a40*/  VIADD R11, R0, 0xffffffe ;  /* 0x0ffffffe000b7836 */ /* 0x004fe20000000000 */
[----:B------:R-:W-:Y:S02]  /*5a50*/  @!UP0 UIADD3 UR13, UPT, UPT, UR13, 0x1, URZ ;  /* 0x000000010d0d8890 */ /* 0x000fe4000fffe0ff */
[----:B------:R-:W-:Y:S01]  /*5a60*/  UISETP.GE.U32.AND UP0, UPT, UR4, UR25, UPT ;  /* 0x000000190400728c */ /* 0x000fe2000bf06070 */
[----:B------:R-:W1:Y:S01]  /*5a70*/  F2I.FTZ.U32.TRUNC.NTZ R13, R11 ;  /* 0x0000000b000d7305 */ /* 0x000e62000021f000 */
[----:B------:R-:W-:Y:S09]  /*5a80*/  ULOP3.LUT UR4, UR12, UR54, URZ, 0x3c, !UPT ;  /* 0x000000360c047292 */ /* 0x000ff2000f8e3cff */
[----:B------:R-:W-:Y:S02]  /*5a90*/  @UP0 UIADD3 UR13, UPT, UPT, UR13, 0x1, URZ ;  /* 0x000000010d0d0890 */ /* 0x000fe4000fffe0ff */
[----:B------:R-:W-:Y:S01]  /*5aa0*/  UISETP.GE.AND UP0, UPT, UR4, URZ, UPT ;  /* 0x000000ff0400728c */ /* 0x000fe2000bf06270 */
[----:B-1----:R-:W-:Y:S05]  /*5ab0*/  IADD3 R12, PT, PT, RZ, -R13, RZ ;  /* 0x8000000dff0c7210 */ /* 0x002fea0007ffe0ff */
[----:B------:R-:W-:Y:S02]  /*5ac0*/  IMAD R3, R12, R9, RZ ;  /* 0x000000090c037224 */ /* 0x000fe400078e02ff */
[----:B------:R-:W-:Y:S03]  /*5ad0*/  IMAD.MOV.U32 R12, RZ, RZ, RZ ;  /* 0x000000ffff0c7224 */ /* 0x000fe600078e00ff */
[----:B------:R-:W-:Y:S02]  /*5ae0*/  @!UP0 UIADD3 UR13, UPT, UPT, -UR13, URZ, URZ ;  /* 0x000000ff0d0d8290 */ /* 0x000fe4000fffe1ff */
[----:B------:R-:W-:Y:S01]  /*5af0*/  @!UP2 ULOP3.LUT UR13, URZ, UR54, URZ, 0x33, !UPT ;  /* 0x00000036ff0da292 */ /* 0x000fe2000f8e33ff */
[----:B------:R-:W-:Y:S01]  /*5b00*/  IMAD.HI.U32 R13, R13, R3, R12 ;  /* 0x000000030d0d7227 */ /* 0x000fe200078e000c */
[----:B------:R-:W-:Y:S02]  /*5b10*/  UISETP.NE.AND UP2, UPT, UR29, URZ, UPT ;  /* 0x000000ff1d00728c */ /* 0x000fe4000bf45270 */
[----:B------:R-:W-:Y:S02]  /*5b20*/  ULOP3.LUT UR4, UR13, UR29, URZ, 0x3c, !UPT ;  /* 0x0000001d0d047292 */ /* 0x000fe4000f8e3cff */
[----:B------:R-:W-:Y:S01]  /*5b30*/  UIADD3 UR5, UPT, UPT, -UR13, URZ, URZ ;  /* 0x000000ff0d057290 */ /* 0x000fe2000fffe1ff */
[----:B------:R-:W-:Y:S01]  /*5b40*/  IMAD.U32 R0, RZ, RZ, UR13 ;  /* 0x0000000dff007e24 */ /* 0x000fe2000f8e00ff */
[----:B------:R-:W-:Y:S02]  /*5b50*/  UISETP.GE.AND UP0, UPT, UR4, URZ, UPT ;  /* 0x000000ff0400728c */ /* 0x000fe4000bf06270 */
[----:B------:R-:W-:Y:S02]  /*5b60*/  UIADD3 UR4, UPT, UPT, -UR12, URZ, URZ ;  /* 0x000000ff0c047290 */ /* 0x000fe4000fffe1ff */
[----:B------:R-:W-:Y:S01]  /*5b70*/  IABS R0, R0 ;  /* 0x0000000000007213 */ /* 0x000fe20000000000 */
[----:B------:R-:W-:Y:S02]  /*5b80*/  UIMAD UR12, UR54, UR5, UR12 ;  /* 0x00000005360c72a4 */ /* 0x000fe4000f8e020c */
[----:B------:R-:W-:Y:S02]  /*5b90*/  UIMAD UR4, UR27, UR4, UR21 ;  /* 0x000000041b0472a4 */ /* 0x000fe4000f8e0215 */
[----:B------:R-:W-:Y:S02]  /*5ba0*/  IMAD.HI.U32 R13, R13, R0, RZ ;  /* 0x000000000d0d7227 */ /* 0x000fe400078e00ff */
[----:B------:R-:W-:Y:S03]  /*5bb0*/  USHF.L.U32 UR4, UR4, 0x7, URZ ;  /* 0x0000000704047899 */ /* 0x000fe600080006ff */
[----:B------:R-:W-:Y:S05]  /*5bc0*/  IADD3 R3, PT, PT, -R13, RZ, RZ ;  /* 0x000000ff0d037210 */ /* 0x000fea0007ffe1ff */
[C---:B------:R-:W-:Y:S05]  /*5bd0*/  IMAD R0, R9.reuse, R3, R0 ;  /* 0x0000000309007224 */ /* 0x040fea00078e0200 */
[----:B------:R-:W-:Y:S11]  /*5be0*/  ISETP.GT.U32.AND P1, PT, R9, R0, PT ;  /* 0x000000000900720c */ /* 0x000ff60003f24070 */
[----:B------:R-:W-:Y:S02]  /*5bf0*/  @!UPT UIADD3 URZ, UPT, UPT, URZ, URZ, URZ ;  /* 0x000000fffffff290 */ /* 0x000fe4000fffe0ff */
[----:B------:R-:W-:Y:S02]  /*5c00*/  @!P1 IMAD.IADD R0, R0, 0x1, -R9 ;  /* 0x0000000100009824 */ /* 0x000fe400078e0a09 */
[----:B------:R-:W-:Y:S01]  /*5c10*/  @!P1 VIADD R13, R13, 0x1 ;  /* 0x000000010d0d9836 */ /* 0x000fe20000000000 */
[----:B------:R-:W-:Y:S02]  /*5c20*/  ISETP.NE.U32.AND P1, PT, RZ, UR30, PT ;  /* 0x0000001eff007c0c */ /* 0x000fe4000bf25070 */
[----:B------:R-:W-:Y:S02]  /*5c30*/  ISETP.GE.U32.AND P2, PT, R0, R9, PT ;  /* 0x000000090000720c */ /* 0x000fe40003f46070 */
[----:B------:R-:W-:Y:S02]  /*5c40*/  ISETP.NE.AND.EX P1, PT, RZ, UR31, PT, P1 ;  /* 0x0000001fff007c0c */ /* 0x000fe4000bf25310 */
[----:B------:R-:W-:Y:S09]  /*5c50*/  SHF.L.U32 R9, R10, 0x1f, RZ ;  /* 0x0000001f0a097819 */ /* 0x000ff200000006ff */
[----:B------:R-:W-:Y:S04]  /*5c60*/  @P2 IADD3 R13, PT, PT, R13, 0x1, RZ ;  /* 0x000000010d0d2810 */ /* 0x000fe80007ffe0ff */
[----:B------:R-:W-:Y:S11]  /*5c70*/  R2UR UR14, R13 ;  /* 0x000000000d0e72ca */ /* 0x000ff600000e0000 */
[----:B------:R-:W-:Y:S02]  /*5c80*/  @!UPT UIADD3 URZ, UPT, UPT, URZ, URZ, URZ ;  /* 0x000000fffffff290 */ /* 0x000fe4000fffe0ff */
[----:B------:R-:W-:Y:S02]  /*5c90*/  @!UP0 UIADD3 UR14, UPT, UPT, -UR14, URZ, URZ ;  /* 0x000000ff0e0e8290 */ /* 0x000fe4000fffe1ff */
[----:B------:R-:W-:Y:S04]  /*5ca0*/  @!UP2 ULOP3.LUT UR14, URZ, UR29, URZ, 0x33, !UPT ;  /* 0x0000001dff0ea292 */ /* 0x000fe8000f8e33ff */
[----:B------:R-:W-:Y:S04]  /*5cb0*/  UIADD3 UR6, UPT, UPT, -UR14, URZ, URZ ;  /* 0x000000ff0e067290 */ /* 0x000fe8000fffe1ff */
[----:B------:R-:W-:Y:S01]  /*5cc0*/  UIMAD UR13, UR29, UR6, UR13 ;  /* 0x000000061d0d72a4 */ /* 0x000fe2000f8e020d */
[----:B------:R-:W-:Y:S11]  /*5cd0*/  BRA.U !UP5, `(.L_x_87) ;  /* 0x000000010d387547 */ /* 0x000ff6000b800000 */
[----:B------:R-:W-:Y:S01]  /*5ce0*/  UISETP.NE.AND UP1, UPT, UR53, URZ, UPT ;  /* 0x000000ff3500728c */ /* 0x000fe2000bf25270 */
[----:B------:R-:W-:Y:S01]  /*5cf0*/  HFMA2 R0, -RZ, RZ, 0, 5.9604644775390625e-08 ;  /* 0x00000001ff007431 */ /* 0x000fe200000001ff */
[----:B------:R-:W1:Y:S01]  /*5d00*/  LDCU.64 UR8, c[0x0][0x358] ;  /* 0x00006b00ff0877ac */ /* 0x000e620008000a00 */
[----:B------:R-:W-:Y:S03]  /*5d10*/  IMAD.MOV.U32 R87, RZ, RZ, 0x1 ;  /* 0x00000001ff577424 */ /* 0x000fe600078e00ff */
[----:B------:R-:W-:Y:S05]  /*5d20*/  PLOP3.LUT P2, PT, PT, PT, UP1, 0x80, 0x8 ;  /* 0x000000000008781c */ /* 0x000fea0003f4f018 */
[----:B------:R-:W2:Y:S01]  /*5d30*/  @UP1 LDCU.64 UR6, c[0x0][0x988] ;  /* 0x00013100ff0617ac */ /* 0x000ea20008000a00 */
[----:B------:R-:W-:Y:S07]  /*5d40*/  @UP1 UIMAD UR5, UR50, UR30, URZ ;  /* 0x0000001e320512a4 */ /* 0x000fee000f8e02ff */
[----:B------:R-:W-:Y:S01]  /*5d50*/  @!P2 PRMT R87, R0, 0x7610, R87 ;  /* 0x000076100057a816 */ /* 0x000fe20000000057 */
[----:B--2---:R-:W-:Y:S03]  /*5d60*/  @UP1 UIMAD.WIDE UR6, UR5, 0x4, UR6 ;  /* 0x00000004050618a5 */ /* 0x004fe6000f8e0206 */
[----:B------:R-:W2:Y:S03]  /*5d70*/  @!UP1 LDCU UR5, c[0x0][0x980] ;  /* 0x00013000ff0597ac */ /* 0x000ea60008000800 */
[----:B------:R-:W-:Y:S01]  /*5d80*/  IMAD.U32 R12, RZ, RZ, UR6 ;  /* 0x00000006ff0c7e24 */ /* 0x000fe2000f8e00ff */
[----:B------:R-:W-:Y:S05]  /*5d90*/  MOV R13, UR7 ;  /* 0x00000007000d7c02 */ /* 0x000fea0008000f00 */
[----:B-1---5:R1:W5:Y:S02]  /*5da0*/  @P2 LDG.E R41, desc[UR8][R12.64] ;  /* 0x000000080c292981 */ /* 0x022364000c1e1900 */
[----:B-12---:R-:W-:Y:S07]  /*5db0*/  @!P2 IMAD.U32 R41, RZ, RZ, UR5 ;  /* 0x00000005ff29ae24 */ /* 0x006fee000f8e00ff */
.L_x_87:
[----:B-----5:R-:W-:Y:S01]  /*5dc0*/  @!P1 FSETP.EQ.AND P3, PT, R41, RZ, PT ;  /* 0x000000ff2900920b */ /* 0x020fe20003f62000 */
[----:B------:R-:W-:Y:S01]  /*5dd0*/  @!UPT UIADD3 URZ, UPT, UPT, URZ, URZ, URZ ;  /* 0x000000fffffff290 */ /* 0x000fe2000fffe0ff */
[----:B------:R-:W-:Y:S11]  /*5de0*/  @!P1 BRA `(.L_x_88) ;  /* 0x0000000000149947 */ /* 0x000ff60003800000 */
[----:B------:R-:W-:Y:S02]  /*5df0*/  LOP3.LUT P1, RZ, R87, 0xff, RZ, 0xc0, !PT ;  /* 0x000000ff57ff7812 */ /* 0x000fe4000782c0ff */
[----:B------:R-:W-:Y:S04]  /*5e00*/  PLOP3.LUT P3, PT, PT, PT, UP1, 0x80, 0x8 ;  /* 0x000000000008781c */ /* 0x000fe80003f6f018 */
[----:B------:R-:W-:Y:S07]  /*5e10*/  PLOP3.LUT P3, PT, P3, PT, PT, 0x8, 0x80 ;  /* 0x000000000080781c */ /* 0x000fee0001f6e170 */
[----:B------:R-:W-:Y:S11]  /*5e20*/  @P1 FSETP.EQ.AND P3, PT, R41, RZ, PT ;  /* 0x000000ff2900120b */ /* 0x000ff60003f62000 */
[----:B------:R-:W-:Y:S02]  /*5e30*/  @!UPT UIADD3 URZ, UPT, UPT, URZ, URZ, URZ ;  /* 0x000000fffffff290 */ /* 0x000fe4000fffe0ff */
.L_x_88:
[----:B------:R-:W1:Y:S01]  /*5e40*/  SYNCS.PHASECHK.TRANS64.TRYWAIT P1, [UR20+0xa0], R9 ;  /* 0x0000a009ff0075a7 */ /* 0x000e620008021114 */
[----:B------:R-:W-:Y:S04]  /*5e50*/  ELECT P2, URZ, PT ;  /* 0x0000000000ff782f */ /* 0x000fe80003840000 */
[----:B------:R-:W-:Y:S01]  /*5e60*/  PLOP3.LUT P2, PT, P3, P2, PT, 0xf2, 0x2f ;  /* 0x00000000002f781c */ /* 0x000fe20001f45e72 */
[----:B------:R-:W-:Y:S01]  /*5e70*/  @!UPT UIADD3 URZ, UPT, UPT, URZ, URZ, URZ ;  /* 0x000000fffffff290 */ /* 0x000fe2000fffe0ff */
[----:B-1----:R-:W-:Y:S11]  /*5e80*/  @!P1 BRA `(.L_x_89) ;  /* 0x00000058007c9947 */ /* 0x002ff60003800000 */
.L_x_183:
[----:B------:R-:W-:Y:S01]  /*5e90*/  @!P2 IADD3 R3, P1, PT, R14, 0x680, RZ ;  /* 0x000006800e03a810 */ /* 0x000fe20007f3e0ff */
[----:B------:R-:W-:Y:S01]  /*5ea0*/  VOTEU.ALL UP0, P2 ;  /* 0x0000000000ff7886 */ /* 0x000fe20001000000 */
[----:B------:R-:W-:Y:S01]  /*5eb0*/  UMOV UR22, 0x0 ;  /* 0x0000000000167882 */ /* 0x000fe20000000000 */
[----:B------:R-:W-:Y:S01]  /*5ec0*/  UMOV UR23, 0x10000000 ;  /* 0x1000000000177882 */ /* 0x000fe20000000000 */
[----:B------:R-:W-:Y:S01]  /*5ed0*/  @!P2 R2UR UR6, R3 ;  /* 0x000000000306a2ca */ /* 0x000fe200000e0000 */
[----:B-1----:R-:W-:Y:S01]  /*5ee0*/  @!P2 IMAD.X R0, RZ, RZ, R15, P1 ;  /* 0x000000ffff00a224 */ /* 0x002fe200008e060f */
[----:B------:R-:W-:Y:S01]  /*5ef0*/  @!UP0 UIADD3 UR8, UPT, UPT, UR20, 0x200, URZ ;  /* 0x0000020014088890 */ /* 0x000fe2000fffe0ff */
[----:B------:R-:W-:Y:S03]  /*5f00*/  VOTEU.ALL UP0, P2 ;  /* 0x0000000000ff7886 */ /* 0x000fe60001000000 */
[----:B------:R-:W-:Y:S01]  /*5f10*/  @!P2 R2UR UR5, R0 ;  /* 0x000000000005a2ca */ /* 0x000fe200000e0000 */
[----:B------:R-:W-:Y:S01]  /*5f20*/  @!P2 IMAD.MOV.U32 R0, RZ, RZ, 0x2000 ;  /* 0x00002000ff00a424 */ /* 0x000fe200078e00ff */
[----:B------:R-:W-:Y:S01]  /*5f30*/  @!UP0 UMOV UR9, UR38 ;  /* 0x0000002600098c82 */ /* 0x000fe20008000000 */
[----:B------:R-:W-:Y:S04]  /*5f40*/  @!UP0 UMOV UR10, UR4 ;  /* 0x00000004000a8c82 */ /* 0x000fe80008000000 */
[----:B------:R-:W-:Y:S05]  /*5f50*/  IMAD.U32 R12, RZ, RZ, UR6 ;  /* 0x00000006ff0c7e24 */ /* 0x000fea000f8e00ff */
[----:B------:R-:W-:Y:S01]  /*5f60*/  @!P2 R2UR UR6, R12 ;  /* 0x000000000c06a2ca */ /* 0x000fe200000e0000 */
[----:B------:R-:W-:Y:S05]  /*5f70*/  IMAD.U32 R13, RZ, RZ, UR5 ;  /* 0x00000005ff0d7e24 */ /* 0x000fea000f8e00ff */
[----:B------:R-:W-:Y:S11]  /*5f80*/  @!P2 R2UR UR7, R13 ;  /* 0x000000000d07a2ca */ /* 0x000ff600000e0000 */
[----:B------:R-:W-:Y:S02]  /*5f90*/  @!UPT UIADD3 URZ, UPT, UPT, URZ, URZ, URZ ;  /* 0x000000fffffff290 */ /* 0x000fe4000fffe0ff */
[----:B------:R1:W-:Y:S01]  /*5fa0*/  @!UP0 UTMALDG.5D [UR8], [UR6], desc[UR22] ;  /* 0x00001608060085b4 */ /* 0x0003e20008021000 */
[----:B------:R1:W-:Y:S01]  /*5fb0*/  @!P2 SYNCS.ARRIVE.TRANS64.RED.A0TR RZ, [UR20+0x80], R0 ;  /* 0x00008000ffffa9a7 */ /* 0x0003e20008300414 */
[----:B------:R-:W-:Y:S01]  /*5fc0*/  SYNCS.ARRIVE.TRANS64.RED.A1T0 RZ, [UR52], RZ ;  /* 0x000000ffffff79a7 */ /* 0x000fe20008100434 */
[----:B------:R-:W2:Y:S02]  /*5fd0*/  SYNCS.PHASECHK.TRANS64.TRYWAIT P1, [UR20+0xa8], R9 ;  /* 0x0000a809ff0075a7 */ /* 0x000ea40008021114 */
[----:B-12---:R-:W-:Y:S05]  /*5fe0*/  @!P1 BRA `(.L_x_90) ;  /* 0x00000058003c9947 */ /* 0x006fea0003800000 */
.L_x_185:
[----:B------:R-:W-:Y:S01]  /*5ff0*/  @!P2 IADD3 R3, P1, PT, R14, 0x680, RZ ;  /* 0x000006800e03a810 */ /* 0x000fe20007f3e0ff */
[----:B------:R-:W-:Y:S01]  /*6000*/  VOTEU.ALL UP0, P2 ;  /* 0x0000000000ff7886 */ /* 0x000fe20001000000 */
[----:B------:R-:W-:Y:S01]  /*6010*/  UMOV UR22, 0x0 ;  /* 0x0000000000167882 */ /* 0x000fe20000000000 */
[----:B------:R-:W-:Y:S01]  /*6020*/  UMOV UR23, 0x10000000 ;  /* 0x1000000000177882 */ /* 0x000fe20000000000 */
[----:B------:R-:W-:Y:S01]  /*6030*/  @!P2 R2UR UR6, R3 ;  /* 0x000000000306a2ca */ /* 0x000fe200000e0000 */
[----:B-1----:R-:W-:Y:S01]  /*6040*/  @!P2 IMAD.X R0, RZ, RZ, R15, P1 ;  /* 0x000000ffff00a224 */ /* 0x002fe200008e060f */
[----:B------:R-:W-:Y:S02]  /*6050*/  @!UP0 UIADD3 UR8, UPT, UPT, UR20, 0x2200, URZ ;  /* 0x0000220014088890 */ /* 0x000fe4000fffe0ff */
[----:B------:R-:W-:Y:S02]  /*6060*/  @!UP0 UIADD3 UR10, UPT, UPT, UR4, 0x20, URZ ;  /* 0x00000020040a8890 */ /* 0x000fe4000fffe0ff */
[----:B------:R-:W-:Y:S01]  /*6070*/  @!P2 R2UR UR5, R0 ;  /* 0x000000000005a2ca */ /* 0x000fe200000e0000 */
[----:B------:R-:W-:Y:S01]  /*6080*/  VOTEU.ALL UP0, P2 ;  /* 0x0000000000ff7886 */ /* 0x000fe20001000000 */
[----:B------:R-:W-:Y:S04]  /*6090*/  @!P2 IMAD.MOV.U32 R0, RZ, RZ, 0x2000 ;  /* 0x00002000ff00a424 */ /* 0x000fe800078e00ff */
[----:B------:R-:W-:Y:S01]  /*60a0*/  @!UP0 UMOV UR9, UR37 ;  /* 0x0000002500098c82 */ /* 0x000fe20008000000 */
        /* <DEDUP_REMOVED lines=10> */
.L_x_187:
[----:B------:R-:W-:Y:S01]  /*6150*/  @!P2 IADD3 R3, P1, PT, R14, 0x680, RZ ;  /* 0x000006800e03a810 */ /* 0x000fe20007f3e0ff */
[----:B------:R-:W-:Y:S01]  /*6160*/  VOTEU.ALL UP0, P2 ;  /* 0x0000000000ff7886 */ /* 0x000fe20001000000 */
[----:B------:R-:W-:Y:S01]  /*6170*/  UMOV UR22, 0x0 ;  /* 0x0000000000167882 */ /* 0x000fe20000000000 */
[----:B------:R-:W-:Y:S01]  /*6180*/  UMOV UR23, 0x10000000 ;  /* 0x1000000000177882 */ /* 0x000fe20000000000 */
[----:B------:R-:W-:Y:S01]  /*6190*/  @!P2 R2UR UR6, R3 ;  /* 0x000000000306a2ca */ /* 0x000fe200000e0000 */
[----:B-1----:R-:W-:Y:S01]  /*61a0*/  @!P2 IMAD.X R0, RZ, RZ, R15, P1 ;  /* 0x000000ffff00a224 */ /* 0x002fe200008e060f */
[----:B------:R-:W-:Y:S01]  /*61b0*/  @!UP0 UIADD3 UR8, UPT, UPT, UR20, 0x4200, URZ ;  /* 0x0000420014088890 */ /* 0x000fe2000fffe0ff */
[----:B------:R-:W-:Y:S01]  /*61c0*/  @P0 SHF.R.U32.HI R4, RZ, 0x10, R5 ;  /* 0x00000010ff040819 */ /* 0x000fe20000011605 */
[----:B------:R-:W-:Y:S02]  /*61d0*/  @!UP0 UIADD3 UR10, UPT, UPT, UR4, 0x40, URZ ;  /* 0x00000040040a8890 */ /* 0x000fe4000fffe0ff */
[----:B------:R-:W-:Y:S01]  /*61e0*/  @!P2 R2UR UR5, R0 ;  /* 0x000000000005a2ca */ /* 0x000fe200000e0000 */
[----:B------:R-:W-:Y:S01]  /*61f0*/  VOTEU.ALL UP0, P2 ;  /* 0x0000000000ff7886 */ /* 0x000fe20001000000 */
[----:B------:R-:W-:Y:S01]  /*6200*/  @!P2 IMAD.MOV.U32 R0, RZ, RZ, 0x2000 ;  /* 0x00002000ff00a424 */ /* 0x000fe200078e00ff */
[----:B------:R-:W-:Y:S03]  /*6210*/  @P0 R2UR UR50, R4 ;  /* 0x00000000043202ca */ /* 0x000fe600000e0000 */
        /* <DEDUP_REMOVED lines=11> */
.L_x_189:
[----:B------:R-:W-:Y:S01]  /*62d0*/  @!P2 IADD3 R3, P0, PT, R14, 0x680, RZ ;  /* 0x000006800e03a810 */ /* 0x000fe20007f1e0ff */
[----:B------:R-:W-:Y:S01]  /*62e0*/  VOTEU.ALL UP0, P2 ;  /* 0x0000000000ff7886 */ /* 0x000fe20001000000 */
[----:B------:R-:W-:Y:S01]  /*62f0*/  UMOV UR6, 0x0 ;  /* 0x0000000000067882 */ /* 0x000fe20000000000 */
[----:B------:R-:W-:Y:S01]  /*6300*/  UMOV UR7, 0x10000000 ;  /* 0x1000000000077882 */ /* 0x000fe20000000000 */
[----:B------:R-:W-:Y:S01]  /*6310*/  @!P2 R2UR UR5, R3 ;  /* 0x000000000305a2ca */ /* 0x000fe200000e0000 */
[----:B-1----:R-:W-:Y:S01]  /*6320*/  @!P2 IMAD.X R0, RZ, RZ, R15, P0 ;  /* 0x000000ffff00a224 */ /* 0x002fe200000e060f */
[----:B------:R-:W-:Y:S01]  /*6330*/  @!UP0 UIADD3 UR10, UPT, UPT, UR4, 0x60, URZ ;  /* 0x00000060040a8890 */ /* 0x000fe2000fffe0ff */
[----:B------:R-:W-:Y:S01]  /*6340*/  R2UR UR21, R91 ;  /* 0x000000005b1572ca */ /* 0x000fe200000e0000 */
[----:B------:R-:W-:Y:S01]  /*6350*/  @!UP0 UIADD3 UR8, UPT, UPT, UR20, 0x6200, URZ ;  /* 0x0000620014088890 */ /* 0x000fe2000fffe0ff */
[----:B------:R-:W-:Y:S01]  /*6360*/  R2UR UR22, R92 ;  /* 0x000000005c1672ca */ /* 0x000fe200000e0000 */
[----:B------:R-:W-:Y:S01]  /*6370*/  @!UP0 UIADD3 UR9, UPT, UPT, UR20, 0x98, URZ ;  /* 0x0000009814098890 */ /* 0x000fe2000fffe0ff */
[----:B------:R-:W-:Y:S01]  /*6380*/  @!P2 R2UR UR4, R0 ;  /* 0x000000000004a2ca */ /* 0x000fe200000e0000 */
[----:B------:R-:W-:Y:S01]  /*6390*/  VOTEU.ALL UP0, P2 ;  /* 0x0000000000ff7886 */ /* 0x000fe20001000000 */
[----:B------:R-:W-:Y:S01]  /*63a0*/  LOP3.LUT R10, R10, 0x1, RZ, 0x3c, !PT ;  /* 0x000000010a0a7812 */ /* 0x000fe200078e3cff */
[----:B------:R-:W-:Y:S01]  /*63b0*/  UPLOP3.LUT UP2, UPT, UPT, UPT, UPT, 0x80, 0x8 ;  /* 0x000000000008789c */ /* 0x000fe20003f4f070 */
[----:B------:R-:W-:Y:S02]  /*63c0*/  LOP3.LUT R8, R8, 0x1, RZ, 0x3c, !PT ;  /* 0x0000000108087812 */ /* 0x000fe400078e3cff */
[----:B------:R-:W-:Y:S03]  /*63d0*/  IMAD.U32 R4, RZ, RZ, UR5 ;  /* 0x00000005ff047e24 */ /* 0x000fe6000f8e00ff */
[----:B------:R-:W-:Y:S02]  /*63e0*/  UIADD3 UR21, UPT, UPT, UR15, UR21, URZ ;  /* 0x000000150f157290 */ /* 0x000fe4000fffe0ff */
[----:B------:R-:W-:Y:S02]  /*63f0*/  UIADD3 UR28, UPT, UPT, UR16, UR22, URZ ;  /* 0x00000016101c7290 */ /* 0x000fe4000fffe0ff */
[----:B------:R-:W-:Y:S01]  /*6400*/  IMAD.U32 R5, RZ, RZ, UR4 ;  /* 0x00000004ff057e24 */ /* 0x000fe2000f8e00ff */
[----:B------:R-:W-:Y:S04]  /*6410*/  @!P2 R2UR UR4, R4 ;  /* 0x000000000404a2ca */ /* 0x000fe800000e0000 */
[----:B------:R-:W-:Y:S11]  /*6420*/  @!P2 R2UR UR5, R5 ;  /* 0x000000000505a2ca */ /* 0x000ff600000e0000 */
[----:B------:R-:W-:Y:S02]  /*6430*/  @!UPT UIADD3 URZ, UPT, UPT, URZ, URZ, URZ ;  /* 0x000000fffffff290 */ /* 0x000fe4000fffe0ff */
[----:B------:R1:W-:Y:S01]  /*6440*/  @!UP0 UTMALDG.5D [UR8], [UR4], desc[UR6] ;  /* 0x00000608040085b4 */ /* 0x0003e20008021000 */
[----:B------:R1:W-:Y:S01]  /*6450*/  @!P2 SYNCS.ARRIVE.TRANS64.RED.A0TR RZ, [UR20+0x98], R2 ;  /* 0x00009802ffffa9a7 */ /* 0x0003e20008300414 */
[----:B------:R-:W-:Y:S01]  /*6460*/  SYNCS.ARRIVE.TRANS64.RED.A1T0 RZ, [UR48], RZ ;  /* 0x000000ffffff79a7 */ /* 0x000fe20008100430 */
[----:B------:R-:W-:Y:S05]  /*6470*/  BRA.U UP3, `(.L_x_93) ;  /* 0xffffffed037c7547 */ /* 0x000fea000b83ffff */
[----:B------:R-:W-:-:S04]  /*6480*/  SHF.L.U32 R3, R10, 0x1f, RZ ;  /* 0x0000001f0a037819 */ /* 0x000fc800000006ff */
[----:B------:R-:W2:Y:S02]  /*6490*/  SYNCS.PHASECHK.TRANS64.TRYWAIT P0, [UR20+0xa0], R3 ;  /* 0x0000a003ff0075a7 */ /* 0x000ea40008001114 */
[----:B--2---:R-:W-:Y:S05]  /*64a0*/  @!P0 BRA `(.L_x_94) ;  /* 0x0000005400548947 */ /* 0x004fea0003800000 */
.L_x_191:
[----:B------:R-:W3:Y:S02]  /*64b0*/  SYNCS.PHASECHK.TRANS64.TRYWAIT P0, [UR20+0xa8], R3 ;  /* 0x0000a803ff0075a7 */ /* 0x000ee40008001114 */
[----:B---3--:R-:W-:Y:S05]  /*64c0*/  @!P0 BRA `(.L_x_95) ;  /* 0x0000005400648947 */ /* 0x008fea0003800000 */
.L_x_193:
[----:B------:R-:W3:Y:S02]  /*64d0*/  SYNCS.PHASECHK.TRANS64.TRYWAIT P0, [UR20+0xb0], R3 ;  /* 0x0000b003ff0075a7 */ /* 0x000ee40008001114 */
[----:B---3--:R-:W-:Y:S05]  /*64e0*/  @!P0 BRA `(.L_x_96) ;  /* 0x0000005400748947 */ /* 0x008fea0003800000 */
.L_x_195:
[----:B--2---:R-:W-:-:S07]  /*64f0*/  MOV R0, UR20 ;  /* 0x0000001400007c02 */ /* 0x004fce0008000f00 */
.L_x_97:
[----:B--2---:R-:W-:-:S04]  /*6500*/  SHF.L.U32 R3, R10, 0x1f, RZ ;  /* 0x0000001f0a037819 */ /* 0x004fc800000006ff */
[----:B------:R2:W3:Y:S03]  /*6510*/  SYNCS.PHASECHK.TRANS64.TRYWAIT P0, [R0+URZ+0xb8], R3 ;  /* 0x0000b803000075a7 */ /* 0x0004e600080011ff */
[----:B---3--:R-:W-:Y:S05]  /*6520*/  @!P0 NANOSLEEP.SYNCS 0x989680 ;  /* 0x009896800000895d */ /* 0x008fea0003900000 */
[----:B------:R-:W3:Y:S02]  /*6530*/  @!P0 SYNCS.PHASECHK.TRANS64 P0, [R0+URZ+0xb8], R3 ;  /* 0x0000b803000085a7 */ /* 0x000ee400080010ff */
[----:B-1-3--:R-:W-:Y:S05]  /*6540*/  @P0 EXIT ;  /* 0x000000000000094d */ /* 0x00afea0003800000 */
[----:B------:R-:W-:Y:S05]  /*6550*/  BRA `(.L_x_97) ;  /* 0xfffffffc00e87947 */ /* 0x000fea000383ffff */
.L_x_82:
[----:B------:R-:W-:-:S06]  /*6560*/  UISETP.GE.AND UP0, UPT, UR18, 0x4, UPT ;  /* 0x000000041200788c */ /* 0x000fcc000bf06270 */
[----:B------:R-:W-:-:S13]  /*6570*/  PLOP3.LUT P0, PT, PT, PT, UP0, 0x80, 0x8 ;  /* 0x000000000008781c */ /* 0x000fda0003f0f008 */
[----:B-1----:R-:W-:Y:S05]  /*6580*/  @!P0 EXIT ;  /* 0x000000000000894d */ /* 0x002fea0003800000 */
[----:B------:R-:W1:Y:S08]  /*6590*/  S2UR UR4, SR_CgaCtaId ;  /* 0x00000000000479c3 */ /* 0x000e700000008800 */
[----:B------:R-:W-:Y:S01]  /*65a0*/  BAR.SYNC.DEFER_BLOCKING 0x6, 0xa0 ;  /* 0x0182800000007b1d */ /* 0x000fe20000010000 */
[C---:B------:R-:W-:Y:S01]  /*65b0*/  IMAD.SHL.U32 R0, R85.reuse, 0x20, RZ ;  /* 0x0000002055007824 */ /* 0x040fe200078e00ff */
[C---:B------:R-:W-:Y:S01]  /*65c0*/  LOP3.LUT R86, R85.reuse, 0x60, RZ, 0xc0, !PT ;  /* 0x0000006055567812 */ /* 0x040fe200078ec0ff */
[C---:B------:R-:W-:Y:S01]  /*65d0*/  IMAD.SHL.U32 R5, R85.reuse, 0x4, RZ ;  /* 0x0000000455057824 */ /* 0x040fe200078e00ff */
[----:B------:R-:W-:Y:S01]  /*65e0*/  USHF.R.S32.HI UR54, URZ, 0x1f, UR5 ;  /* 0x0000001fff367899 */ /* 0x000fe20008011405 */
[----:B------:R-:W-:Y:S01]  /*65f0*/  IMAD.U32 R37, R85, 0x10000, RZ ;  /* 0x0001000055257824 */ /* 0x000fe200078e00ff */
[----:B------:R-:W-:-:S02]  /*6600*/  UMOV UR51, 0x400 ;  /* 0x0000040000337882 */ /* 0x000fc40000000000 */
[----:B------:R-:W2:Y:S01]  /*6610*/  LDC.64 R78, c[0x0][0x9b0] ;  /* 0x00026c00ff4e7b82 */ /* 0x000ea20000000a00 */
[----:B------:R-:W3:Y:S01]  /*6620*/  LDCU.64 UR6, c[0x0][0x990] ;  /* 0x00013200ff0677ac */ /* 0x000ee20008000a00 */
[----:B------:R-:W-:Y:S01]  /*6630*/  LOP3.LUT R4, R0, 0xc0, RZ, 0xc0, !PT ;  /* 0x000000c000047812 */ /* 0x000fe200078ec0ff */
[----:B------:R-:W-:Y:S02]  /*6640*/  HFMA2 R81, -RZ, RZ, 0, 0 ;  /* 0x00000000ff517431 */ /* 0x000fe400000001ff */
[----:B------:R-:W-:Y:S01]  /*6650*/  IMAD.MOV.U32 R83, RZ, RZ, 0x1 ;  /* 0x00000001ff537424 */ /* 0x000fe200078e00ff */
[----:B------:R-:W-:Y:S01]  /*6660*/  ULEA.HI UR54, UR54, UR5, URZ, 0x7 ;  /* 0x0000000536367291 */ /* 0x000fe2000f8f38ff */
[----:B------:R-:W-:Y:S01]  /*6670*/  LOP3.LUT R5, R4, 0x18, R5, 0xf8, !PT ;  /* 0x0000001804057812 */ /* 0x000fe200078ef805 */
[----:B------:R-:W-:Y:S01]  /*6680*/  IMAD.MOV.U32 R36, RZ, RZ, RZ ;  /* 0x000000ffff247224 */ /* 0x000fe200078e00ff */
[----:B------:R-:W4:Y:S01]  /*6690*/  LDC.64 R76, c[0x0][0x9a8] ;  /* 0x00026a00ff4c7b82 */ /* 0x000f220000000a00 */
[----:B------:R-:W-:Y:S01]  /*66a0*/  IMAD.MOV.U32 R82, RZ, RZ, RZ ;  /* 0x000000ffff527224 */ /* 0x000fe200078e00ff */
[----:B------:R-:W-:Y:S01]  /*66b0*/  LOP3.LUT R5, R5, 0xf20, R0, 0xf8, !PT ;  /* 0x00000f2005057812 */ /* 0x000fe200078ef800 */
[----:B------:R-:W2:Y:S01]  /*66c0*/  LDCU UR63, c[0x0][0x370] ;  /* 0x00006e00ff3f77ac */ /* 0x000ea20008000800 */
[----:B------:R-:W-:Y:S01]  /*66d0*/  LOP3.LUT R37, R37, 0x600000, RZ, 0xc0, !PT ;  /* 0x0060000025257812 */ /* 0x000fe200078ec0ff */
[----:B------:R-:W2:Y:S01]  /*66e0*/  LDCU UR48, c[0x0][0xc0c] ;  /* 0x00018180ff3077ac */ /* 0x000ea20008000800 */
[----:B-1----:R-:W-:Y:S01]  /*66f0*/  ULEA UR51, UR4, UR51, 0x18 ;  /* 0x0000003304337291 */ /* 0x002fe2000f8ec0ff */
[----:B---3--:R-:W-:Y:S01]  /*6700*/  MOV R90, UR6 ;  /* 0x00000006005a7c02 */ /* 0x008fe20008000f00 */
[----:B------:R-:W-:Y:S01]  /*6710*/  IMAD.U32 R89, RZ, RZ, UR7 ;  /* 0x00000007ff597e24 */ /* 0x000fe2000f8e00ff */
[----:B------:R-:W1:Y:S01]  /*6720*/  LDCU UR38, c[0x0][0xc30] ;  /* 0x00018600ff2677ac */ /* 0x000e620008000800 */
[----:B------:R-:W-:-:S05]  /*6730*/  UIADD3 UR4, UPT, UPT, UR51, 0x200, URZ ;  /* 0x0000020033047890 */ /* 0x000fca000fffe0ff */
[----:B------:R-:W3:Y:S01]  /*6740*/  LDS R2, [UR51+0x120] ;  /* 0x00012033ff027984 */ /* 0x000ee20008000800 */
[----:B------:R-:W1:Y:S01]  /*6750*/  LDCU.64 UR60, c[0x0][0x988] ;  /* 0x00013100ff3c77ac */ /* 0x000e620008000a00 */
[----:B------:R-:W-:Y:S01]  /*6760*/  MOV R80, UR4 ;  /* 0x0000000400507c02 */ /* 0x000fe20008000f00 */
[----:B------:R-:W1:Y:S03]  /*6770*/  LDCU.64 UR46, c[0x0][0xc28] ;  /* 0x00018500ff2e77ac */ /* 0x000e660008000a00 */
[----:B------:R-:W-:Y:S01]  /*6780*/  LEA R84, R5, R80, 0x1 ;  /* 0x0000005005547211 */ /* 0x000fe200078e08ff */
[----:B------:R-:W1:Y:S01]  /*6790*/  LDCU.128 UR56, c[0x0][0xc10] ;  /* 0x00018200ff3877ac */ /* 0x000e620008000c00 */
[----:B------:R-:W1:Y:S01]  /*67a0*/  LDCU UR62, c[0x0][0x374] ;  /* 0x00006e80ff3e77ac */ /* 0x000e620008000800 */
[----:B------:R-:W-:Y:S01]  /*67b0*/  USHF.R.S32.HI UR54, URZ, 0x7, UR54 ;  /* 0x00000007ff367899 */ /* 0x000fe20008011436 */
[----:B------:R-:W-:Y:S01]  /*67c0*/  UMOV UR55, URZ ;  /* 0x000000ff00377c82 */ /* 0x000fe20008000000 */
[----:B------:R-:W-:Y:S01]  /*67d0*/  UMOV UR52, URZ ;  /* 0x000000ff00347c82 */ /* 0x000fe20008000000 */
[C---:B---3--:R-:W-:Y:S01]  /*67e0*/  VIADD R3, R2.reuse, 0x80 ;  /* 0x0000008002037836 */ /* 0x048fe20000000000 */
[----:B------:R-:W-:-:S04]  /*67f0*/  LOP3.LUT R2, R2, 0xffff, RZ, 0xc0, !PT ;  /* 0x0000ffff02027812 */ /* 0x000fc800078ec0ff */
[----:B------:R-:W-:-:S05]  /*6800*/  LOP3.LUT R3, R3, 0xffff, RZ, 0xc0, !PT ;  /* 0x0000ffff03037812 */ /* 0x000fca00078ec0ff */
[----:B------:R3:W-:Y:S02]  /*6810*/  STL.64 [R1], R2 ;  /* 0x0000000201007387 */ /* 0x0007e40000100a00 */
[C---:B---3--:R-:W-:Y:S02]  /*6820*/  LOP3.LUT R3, R85.reuse, 0x2, RZ, 0xc0, !PT ;  /* 0x0000000255037812 */ /* 0x048fe400078ec0ff */
[----:B------:R-:W-:-:S03]  /*6830*/  LOP3.LUT R85, R85, 0x4, RZ, 0xc0, !PT ;  /* 0x0000000455557812 */ /* 0x000fc600078ec0ff */
[--C-:B------:R-:W-:Y:S02]  /*6840*/  IMAD R96, R3, -0x10, R84.reuse ;  /* 0xfffffff003607824 */ /* 0x100fe400078e0254 */
[----:B-12-4-:R-:W-:-:S07]  /*6850*/  IMAD R94, R85, -0x10, R84 ;  /* 0xfffffff0555e7824 */ /* 0x016fce00078e0254 */
.L_x_141:
[----:B------:R-:W-:Y:S04]  /*6860*/  SHF.L.U32 R3, R81, 0x1f, RZ ;  /* 0x0000001f51037819 */ /* 0x000fe800000006ff */
[----:B-1----:R-:W1:Y:S02]  /*6870*/  SYNCS.PHASECHK.TRANS64.TRYWAIT P0, [UR51+0xd0], R3 ;  /* 0x0000d003ff0075a7 */ /* 0x002e640008001133 */
[----:B-1-3--:R-:W-:Y:S05]  /*6880*/  @!P0 BRA `(.L_x_98) ;  /* 0x0000005000a48947 */ /* 0x00afea0003800000 */
.L_x_197:
[----:B------:R-:W2:Y:S01]  /*6890*/  LDS.128 R4, [UR51+0x110] ;  /* 0x00011033ff047984 */ /* 0x000ea20008000c00 */
[----:B------:R-:W-:Y:S01]  /*68a0*/  UISETP.GE.AND UP0, UPT, UR39, 0x1, UPT ;  /* 0x000000012700788c */ /* 0x000fe2000bf06270 */
[----:B------:R-:W-:Y:S01]  /*68b0*/  @!PT LDS RZ, [RZ] ;  /* 0x00000000fffff984 */ /* 0x000fe20000000800 */
[----:B------:R-:W-:Y:S01]  /*68c0*/  @!PT LDS RZ, [RZ] ;  /* 0x00000000fffff984 */ /* 0x000fe20000000800 */
[----:B------:R-:W-:Y:S01]  /*68d0*/  @!PT LDS RZ, [RZ] ;  /* 0x00000000fffff984 */ /* 0x000fe20000000800 */
[----:B------:R-:W-:Y:S01]  /*68e0*/  @!PT LDS RZ, [RZ] ;  /* 0x00000000fffff984 */ /* 0x000fe20000000800 */
[----:B------:R3:W-:Y:S06]  /*68f0*/  MEMBAR.ALL.CTA ;  /* 0x0000000000007992 */ /* 0x0007ec0000008000 */
[----:B---3--:R-:W3:Y:S01]  /*6900*/  FENCE.VIEW.ASYNC.S ;  /* 0x00000000000073c6 */ /* 0x008ee20000000000 */
[----:B--2---:R-:W-:Y:S11]  /*6910*/  LOP3.LUT P0, RZ, R6, 0x1, RZ, 0xc0, !PT ;  /* 0x0000000106ff7812 */ /* 0x004ff6000780c0ff */
[----:B------:R-:W-:Y:S02]  /*6920*/  @!UPT UIADD3 URZ, UPT, UPT, URZ, URZ, URZ ;  /* 0x000000fffffff290 */ /* 0x000fe4000fffe0ff */
[----:B---3--:R-:W-:Y:S01]  /*6930*/  VOTEU.ANY UP1, P0 ;  /* 0x0000000000ff7886 */ /* 0x008fe20000020100 */
[----:B------:R-:W-:Y:S01]  /*6940*/  PLOP3.LUT P0, PT, PT, PT, UP1, 0x80, 0x8 ;  /* 0x000000000008781c */ /* 0x000fe20003f0f018 */
[----:B------:R-:W-:Y:S06]  /*6950*/  UP2UR UR4, UPR, URZ, 0x2 ;  /* 0x00000002ff047883 */ /* 0x000fec0008000000 */
[----:B------:R-:W-:Y:S01]  /*6960*/  IMAD.U32 R95, RZ, RZ, UR4 ;  /* 0x00000004ff5f7e24 */ /* 0x000fe2000f8e00ff */
[----:B------:R-:W-:Y:S04]  /*6970*/  UIADD3 UR4, UPT, UPT, UR51, 0xd8, URZ ;  /* 0x000000d833047890 */ /* 0x000fe8000fffe0ff */
[----:B------:R-:W-:Y:S01]  /*6980*/  UPRMT UR4, URZ, 0x654, UR4 ;  /* 0x00000654ff047896 */ /* 0x000fe20008000004 */
[----:B------:R-:W-:Y:S02]  /*6990*/  @P0 MOV R2, R4 ;  /* 0x0000000400020202 */ /* 0x000fe40000000f00 */
[----:B-1----:R-:W-:Y:S02]  /*69a0*/  @P0 LOP3.LUT R0, R5, 0xffff, RZ, 0xc0, !PT ;  /* 0x0000ffff05000812 */ /* 0x002fe400078ec0ff */
[----:B------:R-:W-:Y:S02]  /*69b0*/  @P0 R2UR UR6, R2 ;  /* 0x00000000020602ca */ /* 0x000fe400000e0000 */
[----:B------:R-:W-:Y:S01]  /*69c0*/  @P0 R2UR UR5, R0 ;  /* 0x00000000000502ca */ /* 0x000fe200000e0000 */
[----:B------:R-:W-:Y:S01]  /*69d0*/  IMAD.U32 R0, RZ, RZ, UR54 ;  /* 0x00000036ff007e24 */ /* 0x000fe2000f8e00ff */
[----:B------:R-:W-:Y:S04]  /*69e0*/  SYNCS.ARRIVE.TRANS64.RED.A1T0 RZ, [UR4], RZ ;  /* 0x000000ffffff79a7 */ /* 0x000fe80008100404 */
[----:B------:R-:W-:Y:S05]  /*69f0*/  IABS R2, R0 ;  /* 0x0000000000027213 */ /* 0x000fea0000000000 */
[----:B------:R-:W-:Y:S02]  /*6a00*/  @UP1 UMOV UR37, UR6 ;  /* 0x0000000600251c82 */ /* 0x000fe40008000000 */
[----:B------:R-:W-:Y:S01]  /*6a10*/  @UP1 UMOV UR36, UR5 ;  /* 0x0000000500241c82 */ /* 0x000fe20008000000 */
[----:B------:R-:W-:Y:S05]  /*6a20*/  BRA.U !UP0, `(.L_x_99) ;  /* 0x0000000108cc7547 */ /* 0x000fea000b800000 */
[----:B------:R-:W1:Y:S01]  /*6a30*/  LDCU UR9, c[0x0][0xc20] ;  /* 0x00018400ff0977ac */ /* 0x000e620008000800 */
[----:B------:R-:W-:Y:S02]  /*6a40*/  UIMAD.WIDE.U32 UR4, UR62, UR59, URZ ;  /* 0x0000003b3e0472a5 */ /* 0x000fe4000f8e00ff */
[----:B------:R-:W-:Y:S02]  /*6a50*/  UIMAD.WIDE.U32 UR6, UR63, UR56, URZ ;  /* 0x000000383f0672a5 */ /* 0x000fe4000f8e00ff */
[----:B------:R-:W-:Y:S02]  /*6a60*/  UIMAD.WIDE.U32 UR10, UR36, UR59, URZ ;  /* 0x0000003b240a72a5 */ /* 0x000fe4000f8e00ff */
[----:B------:R-:W-:Y:S02]  /*6a70*/  UISETP.NE.AND UP0, UPT, UR58, 0x1, UPT ;  /* 0x000000013a00788c */ /* 0x000fe4000bf05270 */
[----:B------:R-:W-:Y:S02]  /*6a80*/  UISETP.NE.AND UP1, UPT, UR48, 0x1, UPT ;  /* 0x000000013000788c */ /* 0x000fe4000bf25270 */
[----:B------:R-:W-:Y:S02]  /*6a90*/  UISETP.NE.AND UP2, UPT, UR39, 0x1, UPT ;  /* 0x000000012700788c */ /* 0x000fe4000bf45270 */
[----:B------:R-:W-:Y:S01]  /*6aa0*/  UIMAD.WIDE.U32 UR12, UR37, UR56, URZ ;  /* 0x00000038250c72a5 */ /* 0x000fe2000f8e00ff */
[----:B------:R-:W-:Y:S01]  /*6ab0*/  UMOV UR4, UR5 ;  /* 0x0000000500047c82 */ /* 0x000fe20008000000 */
[----:B------:R-:W-:Y:S01]  /*6ac0*/  UMOV UR6, UR11 ;  /* 0x0000000b00067c82 */ /* 0x000fe20008000000 */
[----:B-1----:R-:W-:Y:S03]  /*6ad0*/  USHF.R.U32.HI UR8, URZ, UR9, UR4 ;  /* 0x00000009ff087299 */ /* 0x002fe60008011604 */
[----:B------:R-:W-:Y:S02]  /*6ae0*/  UMOV UR4, UR7 ;  /* 0x0000000700047c82 */ /* 0x000fe40008000000 */
[----:B------:R-:W-:Y:S02]  /*6af0*/  USHF.R.U32.HI UR5, URZ, UR57, UR4 ;  /* 0x00000039ff057299 */ /* 0x000fe40008011604 */
[----:B------:R-:W-:Y:S02]  /*6b00*/  USEL UR4, UR62, UR8, !UP0 ;  /* 0x000000083e047287 */ /* 0x000fe4000c000000 */
[----:B------:R-:W-:Y:S02]  /*6b10*/  USHF.R.U32.HI UR8, URZ, UR9, UR6 ;  /* 0x00000009ff087299 */ /* 0x000fe40008011606 */
[----:B------:R-:W-:Y:S02]  /*6b20*/  UIMAD.WIDE.U32 UR6, UR4, UR46, URZ ;  /* 0x0000002e040672a5 */ /* 0x000fe4000f8e00ff */
[----:B------:R-:W-:Y:S02]  /*6b30*/  USEL UR9, UR63, UR5, !UP1 ;  /* 0x000000053f097287 */ /* 0x000fe4000c800000 */
[----:B------:R-:W-:Y:S02]  /*6b40*/  USEL UR8, UR36, UR8, !UP0 ;  /* 0x0000000824087287 */ /* 0x000fe4000c000000 */
[----:B------:R-:W-:Y:S01]  /*6b50*/  UIMAD.WIDE.U32 UR10, UR9, UR46, URZ ;  /* 0x0000002e090a72a5 */ /* 0x000fe2000f8e00ff */
[----:B------:R-:W-:Y:S01]  /*6b60*/  UMOV UR6, UR7 ;  /* 0x0000000700067c82 */ /* 0x000fe20008000000 */
[----:B------:R-:W-:Y:S01]  /*6b70*/  UMOV UR5, UR13 ;  /* 0x0000000d00057c82 */ /* 0x000fe20008000000 */
[----:B------:R-:W-:Y:S02]  /*6b80*/  @UP2 USHF.R.U32.HI UR4, URZ, UR47, UR6 ;  /* 0x0000002fff042299 */ /* 0x000fe40008011606 */
[----:B------:R-:W-:Y:S02]  /*6b90*/  USHF.R.U32.HI UR5, URZ, UR57, UR5 ;  /* 0x00000039ff057299 */ /* 0x000fe40008011605 */
[----:B------:R-:W-:Y:S02]  /*6ba0*/  UIMAD UR4, UR39, UR4, URZ ;  /* 0x00000004270472a4 */ /* 0x000fe4000f8e02ff */
[----:B------:R-:W-:Y:S02]  /*6bb0*/  USEL UR5, UR37, UR5, !UP1 ;  /* 0x0000000525057287 */ /* 0x000fe4000c800000 */
[----:B------:R-:W-:Y:S01]  /*6bc0*/  UISETP.GE.AND UP0, UPT, UR8, UR4, UPT ;  /* 0x000000040800728c */ /* 0x000fe2000bf06270 */
[----:B------:R-:W-:Y:S01]  /*6bd0*/  UMOV UR6, UR11 ;  /* 0x0000000b00067c82 */ /* 0x000fe20008000000 */
[----:B------:R-:W-:Y:S02]  /*6be0*/  UIMAD.WIDE.U32 UR10, UR8, UR46, URZ ;  /* 0x0000002e080a72a5 */ /* 0x000fe4000f8e00ff */
[----:B------:R-:W-:Y:S04]  /*6bf0*/  @UP2 USHF.R.U32.HI UR9, URZ, UR47, UR6 ;  /* 0x0000002fff092299 */ /* 0x000fe80008011606 */
[----:B------:R-:W-:Y:S01]  /*6c00*/  UIMAD UR6, UR39, UR9, URZ ;  /* 0x00000009270672a4 */ /* 0x000fe2000f8e02ff */
[----:B------:R-:W-:Y:S03]  /*6c10*/  UMOV UR4, UR11 ;  /* 0x0000000b00047c82 */ /* 0x000fe60008000000 */
[----:B------:R-:W-:Y:S02]  /*6c20*/  UISETP.GE.OR UP0, UPT, UR5, UR6, UP0 ;  /* 0x000000060500728c */ /* 0x000fe40008706670 */
[----:B------:R-:W-:Y:S02]  /*6c30*/  USHF.R.U32.HI UR4, URZ, UR47, UR4 ;  /* 0x0000002fff047299 */ /* 0x000fe40008011604 */
[----:B------:R-:W-:Y:S02]  /*6c40*/  UIMAD.WIDE.U32 UR6, UR5, UR46, URZ ;  /* 0x0000002e050672a5 */ /* 0x000fe4000f8e00ff */
[----:B------:R-:W-:Y:S02]  /*6c50*/  USEL UR11, UR8, UR4, !UP2 ;  /* 0x00000004080b7287 */ /* 0x000fe4000d000000 */
[----:B------:R-:W-:Y:S02]  /*6c60*/  UIADD3 UR6, UPT, UPT, -UR5, URZ, URZ ;  /* 0x000000ff05067290 */ /* 0x000fe4000fffe1ff */
[----:B------:R-:W-:Y:S02]  /*6c70*/  UIADD3 UR10, UPT, UPT, -UR11, URZ, URZ ;  /* 0x000000ff0b0a7290 */ /* 0x000fe4000fffe1ff */
[----:B------:R-:W-:Y:S02]  /*6c80*/  UIMAD UR6, UR48, UR6, UR37 ;  /* 0x00000006300672a4 */ /* 0x000fe4000f8e0225 */
[----:B------:R-:W-:Y:S01]  /*6c90*/  UIMAD UR10, UR39, UR10, UR8 ;  /* 0x0000000a270a72a4 */ /* 0x000fe2000f8e0208 */
[----:B------:R-:W-:Y:S01]  /*6ca0*/  @!UP0 UMOV UR4, UR7 ;  /* 0x0000000700048c82 */ /* 0x000fe20008000000 */
[----:B------:R-:W-:Y:S02]  /*6cb0*/  UIADD3 UR7, UPT, UPT, -UR8, URZ, URZ ;  /* 0x000000ff08077290 */ /* 0x000fe4000fffe1ff */
[----:B------:R-:W-:Y:S04]  /*6cc0*/  @!UP0 USHF.R.U32.HI UR4, URZ, UR47, UR4 ;  /* 0x0000002fff048299 */ /* 0x000fe80008011604 */
[----:B------:R-:W-:Y:S04]  /*6cd0*/  @!UP0 USEL UR4, UR5, UR4, !UP2 ;  /* 0x0000000405048287 */ /* 0x000fe8000d000000 */
[----:B------:R-:W-:Y:S02]  /*6ce0*/  @!UP0 UIMAD UR9, UR9, UR10, UR4 ;  /* 0x0000000a090982a4 */ /* 0x000fe4000f8e0204 */
[----:B------:R-:W-:Y:S02]  /*6cf0*/  @!UP0 UIADD3 UR10, UPT, UPT, UR11, -UR4, URZ ;  /* 0x800000040b0a8290 */ /* 0x000fe4000fffe0ff */
[----:B------:R-:W-:Y:S02]  /*6d00*/  UIMAD UR4, UR58, UR7, UR36 ;  /* 0x000000073a0472a4 */ /* 0x000fe4000f8e0224 */
[----:B------:R-:W-:Y:S03]  /*6d10*/  @!UP0 UIMAD UR8, UR10, UR39, UR5 ;  /* 0x000000270a0882a4 */ /* 0x000fe6000f8e0205 */
[----:B------:R-:W-:Y:S02]  /*6d20*/  @!UP0 UMOV UR5, UR9 ;  /* 0x0000000900058c82 */ /* 0x000fe40008000000 */
[----:B------:R-:W-:Y:S02]  /*6d30*/  UIMAD UR37, UR5, UR48, UR6 ;  /* 0x00000030052572a4 */ /* 0x000fe4000f8e0206 */
[----:B------:R-:W-:Y:S11]  /*6d40*/  UIMAD UR36, UR8, UR58, UR4 ;  /* 0x0000003a082472a4 */ /* 0x000ff6000f8e0204 */
[----:B------:R-:W-:Y:S01]  /*6d50*/  @!UPT UIADD3 URZ, UPT, UPT, URZ, URZ, URZ ;  /* 0x000000fffffff290 */ /* 0x000fe2000fffe0ff */
.L_x_99:
[----:B------:R-:W1:Y:S01]  /*6d60*/  LDCU UR16, c[0x0][0x388] ;  /* 0x00007100ff1077ac */ /* 0x000e620008000800 */
[----:B------:R-:W-:Y:S01]  /*6d70*/  R2UR UR6, R2 ;  /* 0x00000000020672ca */ /* 0x000fe200000e0000 */
[----:B------:R-:W-:Y:S01]  /*6d80*/  IMAD.U32 R8, RZ, RZ, UR21 ;  /* 0x00000015ff087e24 */ /* 0x000fe2000f8e00ff */
[----:B------:R-:W-:Y:S01]  /*6d90*/  LEA R2, R36, UR49, 0x2 ;  /* 0x0000003124027c11 */ /* 0x000fe2000f8e10ff */
[----:B------:R-:W2:Y:S01]  /*6da0*/  LDCU UR11, c[0x0][0x38c] ;  /* 0x00007180ff0b77ac */ /* 0x000ea20008000800 */
[----:B------:R-:W-:Y:S01]  /*6db0*/  IABS R0, R0 ;  /* 0x0000000000007213 */ /* 0x000fe20000000000 */
[----:B------:R-:W-:Y:S01]  /*6dc0*/  BSSY.RECONVERGENT B6, `(.L_x_100) ;  /* 0x0000094000067945 */ /* 0x000fe20003800200 */
[----:B------:R-:W-:Y:S01]  /*6dd0*/  IABS R8, R8 ;  /* 0x0000000800087213 */ /* 0x000fe20000000000 */
[----:B------:R-:W-:Y:S01]  /*6de0*/  USHF.L.U32 UR42, UR28, 0x7, URZ ;  /* 0x000000071c2a7899 */ /* 0x000fe200080006ff */
[----:B------:R-:W5:Y:S01]  /*6df0*/  LDL R2, [R2] ;  /* 0x0000000002027983 */ /* 0x000f620000100800 */
[----:B------:R-:W-:Y:S01]  /*6e00*/  IMAD.MOV R0, RZ, RZ, -R0 ;  /* 0x000000ffff007224 */ /* 0x000fe200078e0a00 */
[----:B------:R-:W-:Y:S02]  /*6e10*/  R2UR UR9, R8 ;  /* 0x00000000080972ca */ /* 0x000fe400000e0000 */
[----:B------:R-:W-:Y:S01]  /*6e20*/  @P0 SHF.R.U32.HI R4, RZ, 0x10, R5 ;  /* 0x00000010ff040819 */ /* 0x000fe20000011605 */
[----:B------:R-:W3:Y:S01]  /*6e30*/  I2F.RP R10, UR6 ;  /* 0x00000006000a7d06 */ /* 0x000ee20008209400 */
[----:B------:R-:W-:Y:S02]  /*6e40*/  R2UR UR17, R98 ;  /* 0x00000000621172ca */ /* 0x000fe400000e0000 */
[----:B------:R-:W-:Y:S02]  /*6e50*/  @P0 R2UR UR17, R4 ;  /* 0x00000000041102ca */ /* 0x000fe400000e0000 */
[----:B------:R-:W-:Y:S05]  /*6e60*/  LOP3.LUT P0, RZ, R80, 0x1b0, RZ, 0xc0, !PT ;  /* 0x000001b050ff7812 */ /* 0x000fea000780c0ff */
[----:B---3--:R-:W3:Y:S06]  /*6e70*/  MUFU.RCP R3, R10 ;  /* 0x0000000a00037308 */ /* 0x008eec0000001000 */
[----:B------:R-:W-:Y:S02]  /*6e80*/  IMAD.U32 R98, RZ, RZ, UR17 ;  /* 0x00000011ff627e24 */ /* 0x000fe4000f8e00ff */
[----:B---3--:R-:W-:Y:S04]  /*6e90*/  VIADD R9, R3, 0xffffffe ;  /* 0x0ffffffe03097836 */ /* 0x008fe80000000000 */
[----:B------:R-:W3:Y:S02]  /*6ea0*/  F2I.FTZ.U32.TRUNC.NTZ R3, R9 ;  /* 0x0000000900037305 */ /* 0x000ee4000021f000 */
[----:B---3--:R-:W-:Y:S01]  /*6eb0*/  R2UR UR5, R3 ;  /* 0x00000000030572ca */ /* 0x008fe200000e0000 */
[----:B-1----:R-:W-:Y:S05]  /*6ec0*/  IMAD.U32 R3, RZ, RZ, UR16 ;  /* 0x00000010ff037e24 */ /* 0x002fea000f8e00ff */
[----:B------:R-:W-:Y:S04]  /*6ed0*/  IABS R3, R3 ;  /* 0x0000000300037213 */ /* 0x000fe80000000000 */
[----:B------:R-:W-:Y:S03]  /*6ee0*/  R2UR UR7, R3 ;  /* 0x00000000030772ca */ /* 0x000fe600000e0000 */
[----:B------:R-:W-:Y:S04]  /*6ef0*/  UIADD3 UR4, UPT, UPT, URZ, -UR5, URZ ;  /* 0x80000005ff047290 */ /* 0x000fe8000fffe0ff */
[----:B------:R-:W-:Y:S03]  /*6f00*/  UIMAD UR8, UR4, UR6, URZ ;  /* 0x00000006040872a4 */ /* 0x000fe6000f8e02ff */
[----:B------:R-:W-:Y:S02]  /*6f10*/  UMOV UR4, URZ ;  /* 0x000000ff00047c82 */ /* 0x000fe40008000000 */
[----:B------:R-:W-:Y:S01]  /*6f20*/  UIMAD.WIDE.U32 UR4, UR5, UR8, UR4 ;  /* 0x00000008050472a5 */ /* 0x000fe2000f8e0004 */
[----:B------:R-:W1:Y:S01]  /*6f30*/  I2F.RP R8, UR7 ;  /* 0x0000000700087d06 */ /* 0x000e620008209400 */
[----:B------:R-:W-:Y:S05]  /*6f40*/  R2UR UR8, R0 ;  /* 0x00000000000872ca */ /* 0x000fea00000e0000 */
[----:B------:R-:W-:Y:S02]  /*6f50*/  UMOV UR4, UR5 ;  /* 0x0000000500047c82 */ /* 0x000fe40008000000 */
[----:B------:R-:W-:Y:S02]  /*6f60*/  UIMAD.WIDE.U32 UR4, UR4, UR9, URZ ;  /* 0x00000009040472a5 */ /* 0x000fe4000f8e00ff */
[----:B-1----:R-:W1:Y:S05]  /*6f70*/  MUFU.RCP R0, R8 ;  /* 0x0000000800007308 */ /* 0x002e6a0000001000 */
[----:B------:R-:W-:Y:S02]  /*6f80*/  UMOV UR43, UR5 ;  /* 0x00000005002b7c82 */ /* 0x000fe40008000000 */
[----:B------:R-:W-:Y:S04]  /*6f90*/  UIMAD UR4, UR43, UR8, UR9 ;  /* 0x000000082b0472a4 */ /* 0x000fe8000f8e0209 */
[----:B------:R-:W-:Y:S01]  /*6fa0*/  UISETP.GT.U32.AND UP0, UPT, UR6, UR4, UPT ;  /* 0x000000040600728c */ /* 0x000fe2000bf04070 */
[----:B-1----:R-:W-:Y:S10]  /*6fb0*/  VIADD R3, R0, 0xffffffe ;  /* 0x0ffffffe00037836 */ /* 0x002ff40000000000 */
[----:B------:R-:W-:Y:S02]  /*6fc0*/  @!UP0 UIADD3 UR4, UPT, UPT, UR4, -UR6, URZ ;  /* 0x8000000604048290 */ /* 0x000fe4000fffe0ff */
[----:B------:R-:W-:Y:S01]  /*6fd0*/  @!UP0 UIADD3 UR43, UPT, UPT, UR43, 0x1, URZ ;  /* 0x000000012b2b8890 */ /* 0x000fe2000fffe0ff */
[----:B------:R-:W1:Y:S01]  /*6fe0*/  F2I.FTZ.U32.TRUNC.NTZ R0, R3 ;  /* 0x0000000300007305 */ /* 0x000e62000021f000 */
[----:B------:R-:W-:Y:S02]  /*6ff0*/  UISETP.GE.U32.AND UP2, UPT, UR4, UR6, UPT ;  /* 0x000000060400728c */ /* 0x000fe4000bf46070 */
[----:B------:R-:W-:Y:S02]  /*7000*/  ULOP3.LUT UR4, UR21, UR54, URZ, 0x3c, !UPT ;  /* 0x0000003615047292 */ /* 0x000fe4000f8e3cff */
[----:B------:R-:W-:Y:S02]  /*7010*/  UISETP.NE.AND UP0, UPT, UR54, URZ, UPT ;  /* 0x000000ff3600728c */ /* 0x000fe4000bf05270 */
[----:B------:R-:W-:Y:S05]  /*7020*/  UISETP.GE.AND UP1, UPT, UR4, URZ, UPT ;  /* 0x000000ff0400728c */ /* 0x000fea000bf26270 */
[----:B------:R-:W-:Y:S01]  /*7030*/  @UP2 UIADD3 UR43, UPT, UPT, UR43, 0x1, URZ ;  /* 0x000000012b2b2890 */ /* 0x000fe2000fffe0ff */
[----:B-1----:R-:W-:Y:S05]  /*7040*/  R2UR UR5, R0 ;  /* 0x00000000000572ca */ /* 0x002fea00000e0000 */
[----:B------:R-:W-:Y:S02]  /*7050*/  @!UP1 UIADD3 UR43, UPT, UPT, -UR43, URZ, URZ ;  /* 0x000000ff2b2b9290 */ /* 0x000fe4000fffe1ff */
[----:B------:R-:W-:Y:S06]  /*7060*/  @!UP0 ULOP3.LUT UR43, URZ, UR54, URZ, 0x33, !UPT ;  /* 0x00000036ff2b8292 */ /* 0x000fec000f8e33ff */
[----:B------:R-:W-:Y:S01]  /*7070*/  IMAD.U32 R0, RZ, RZ, UR43 ;  /* 0x0000002bff007e24 */ /* 0x000fe2000f8e00ff */
[----:B------:R-:W-:Y:S04]  /*7080*/  UIADD3 UR4, UPT, UPT, URZ, -UR5, URZ ;  /* 0x80000005ff047290 */ /* 0x000fe8000fffe0ff */
[----:B------:R-:W-:Y:S01]  /*7090*/  IABS R0, R0 ;  /* 0x0000000000007213 */ /* 0x000fe20000000000 */
[----:B------:R-:W-:Y:S03]  /*70a0*/  UIMAD UR6, UR4, UR7, URZ ;  /* 0x00000007040672a4 */ /* 0x000fe6000f8e02ff */
[----:B------:R-:W-:Y:S01]  /*70b0*/  R2UR UR8, R0 ;  /* 0x00000000000872ca */ /* 0x000fe200000e0000 */
[----:B------:R-:W-:Y:S01]  /*70c0*/  UMOV UR4, URZ ;  /* 0x000000ff00047c82 */ /* 0x000fe20008000000 */
[----:B--2---:R-:W-:Y:S01]  /*70d0*/  IMAD.U32 R0, RZ, RZ, UR11 ;  /* 0x0000000bff007e24 */ /* 0x004fe2000f8e00ff */
[----:B------:R-:W-:Y:S04]  /*70e0*/  UIMAD.WIDE.U32 UR4, UR5, UR6, UR4 ;  /* 0x00000006050472a5 */ /* 0x000fe8000f8e0004 */
[----:B------:R-:W-:Y:S03]  /*70f0*/  IABS R9, R0 ;  /* 0x0000000000097213 */ /* 0x000fe60000000000 */
[----:B------:R-:W-:Y:S01]  /*7100*/  UMOV UR4, UR5 ;  /* 0x0000000500047c82 */ /* 0x000fe20008000000 */
[----:B------:R-:W1:Y:S02]  /*7110*/  I2F.RP R0, R9 ;  /* 0x0000000900007306 */ /* 0x000e640000209400 */
[----:B------:R-:W-:Y:S07]  /*7120*/  UIMAD.WIDE.U32 UR4, UR4, UR8, URZ ;  /* 0x00000008040472a5 */ /* 0x000fee000f8e00ff */
[----:B------:R-:W-:Y:S02]  /*7130*/  UMOV UR44, UR5 ;  /* 0x00000005002c7c82 */ /* 0x000fe40008000000 */
[----:B------:R-:W-:Y:S04]  /*7140*/  UIADD3 UR4, UPT, UPT, -UR44, URZ, URZ ;  /* 0x000000ff2c047290 */ /* 0x000fe8000fffe1ff */
[----:B------:R-:W-:Y:S01]  /*7150*/  UIMAD UR4, UR7, UR4, UR8 ;  /* 0x00000004070472a4 */ /* 0x000fe2000f8e0208 */
[----:B-1----:R-:W1:Y:S03]  /*7160*/  MUFU.RCP R0, R0 ;  /* 0x0000000000007308 */ /* 0x002e660000001000 */
[----:B------:R-:W-:Y:S11]  /*7170*/  UISETP.GT.U32.AND UP0, UPT, UR7, UR4, UPT ;  /* 0x000000040700728c */ /* 0x000ff6000bf04070 */
[----:B------:R-:W-:Y:S02]  /*7180*/  @!UP0 UIADD3 UR4, UPT, UPT, UR4, -UR7, URZ ;  /* 0x8000000704048290 */ /* 0x000fe4000fffe0ff */
[----:B------:R-:W-:Y:S01]  /*7190*/  @!UP0 UIADD3 UR44, UPT, UPT, UR44, 0x1, URZ ;  /* 0x000000012c2c8890 */ /* 0x000fe2000fffe0ff */
[----:B-1----:R-:W-:Y:S01]  /*71a0*/  VIADD R10, R0, 0xffffffe ;  /* 0x0ffffffe000a7836 */ /* 0x002fe20000000000 */
[----:B------:R-:W-:Y:S02]  /*71b0*/  UISETP.GE.U32.AND UP1, UPT, UR4, UR7, UPT ;  /* 0x000000070400728c */ /* 0x000fe4000bf26070 */
[----:B------:R-:W-:Y:S01]  /*71c0*/  ULOP3.LUT UR4, UR43, UR16, URZ, 0x3c, !UPT ;  /* 0x000000102b047292 */ /* 0x000fe2000f8e3cff */
[----:B------:R-:W1:Y:S03]  /*71d0*/  F2I.FTZ.U32.TRUNC.NTZ R11, R10 ;  /* 0x0000000a000b7305 */ /* 0x000e66000021f000 */
[----:B------:R-:W-:Y:S05]  /*71e0*/  UISETP.GE.AND UP0, UPT, UR4, URZ, UPT ;  /* 0x000000ff0400728c */ /* 0x000fea000bf06270 */
[----:B------:R-:W-:Y:S02]  /*71f0*/  @UP1 UIADD3 UR44, UPT, UPT, UR44, 0x1, URZ ;  /* 0x000000012c2c1890 */ /* 0x000fe4000fffe0ff */
[----:B------:R-:W-:Y:S04]  /*7200*/  UISETP.NE.AND UP1, UPT, UR16, URZ, UPT ;  /* 0x000000ff1000728c */ /* 0x000fe8000bf25270 */
[----:B------:R-:W-:Y:S01]  /*7210*/  @!UP0 UIADD3 UR44, UPT, UPT, -UR44, URZ, URZ ;  /* 0x000000ff2c2c8290 */ /* 0x000fe2000fffe1ff */
[--C-:B-1----:R-:W-:Y:S02]  /*7220*/  IMAD.MOV R8, RZ, RZ, -R11.reuse ;  /* 0x000000ffff087224 */ /* 0x102fe400078e0a0b */
[----:B------:R-:W-:Y:S02]  /*7230*/  IMAD.MOV.U32 R10, RZ, RZ, RZ ;  /* 0x000000ffff0a7224 */ /* 0x000fe400078e00ff */
[----:B------:R-:W-:Y:S02]  /*7240*/  IMAD R3, R8, R9, RZ ;  /* 0x0000000908037224 */ /* 0x000fe400078e02ff */
[----:B------:R-:W-:Y:S02]  /*7250*/  @!UP1 ULOP3.LUT UR44, URZ, UR16, URZ, 0x33, !UPT ;  /* 0x00000010ff2c9292 */ /* 0x000fe4000f8e33ff */
[----:B------:R-:W-:Y:S01]  /*7260*/  UISETP.NE.AND UP1, UPT, UR38, 0x1, UPT ;  /* 0x000000012600788c */ /* 0x000fe2000bf25270 */
[----:B------:R-:W-:Y:S04]  /*7270*/  IMAD.HI.U32 R11, R11, R3, R10 ;  /* 0x000000030b0b7227 */ /* 0x000fe800078e000a */
[----:B------:R-:W-:Y:S05]  /*7280*/  IMAD.U32 R0, RZ, RZ, UR44 ;  /* 0x0000002cff007e24 */ /* 0x000fea000f8e00ff */
[----:B------:R-:W-:Y:S01]  /*7290*/  IABS R0, R0 ;  /* 0x0000000000007213 */ /* 0x000fe20000000000 */
[----:B------:R-:W1:Y:S04]  /*72a0*/  @!UP1 LDCU.128 UR12, c[0x0][0xc10] ;  /* 0x00018200ff0c97ac */ /* 0x000e680008000c00 */
[----:B------:R-:W-:Y:S01]  /*72b0*/  IMAD.HI.U32 R11, R11, R0, RZ ;  /* 0x000000000b0b7227 */ /* 0x000fe200078e00ff */
[----:B------:R-:W2:Y:S03]  /*72c0*/  @!UP1 LDCU UR10, c[0x0][0xc20] ;  /* 0x00018400ff0a97ac */ /* 0x000ea60008000800 */
[----:B------:R-:W-:Y:S01]  /*72d0*/  IMAD.MOV R3, RZ, RZ, -R11 ;  /* 0x000000ffff037224 */ /* 0x000fe200078e0a0b */
[----:B------:R-:W3:Y:S03]  /*72e0*/  @!UP1 LDCU UR5, c[0x0][0xc0c] ;  /* 0x00018180ff0597ac */ /* 0x000ee60008000800 */
[C---:B------:R-:W-:Y:S01]  /*72f0*/  IMAD R0, R9.reuse, R3, R0 ;  /* 0x0000000309007224 */ /* 0x040fe200078e0200 */
[----:B-1----:R-:W-:Y:S04]  /*7300*/  UIMAD.WIDE.U32 UR6, UR36, UR15, URZ ;  /* 0x0000000f240672a5 */ /* 0x002fe8000f8e00ff */
[----:B------:R-:W-:Y:S01]  /*7310*/  ISETP.GT.U32.AND P1, PT, R9, R0, PT ;  /* 0x000000000900720c */ /* 0x000fe20003f24070 */
[----:B------:R-:W-:Y:S02]  /*7320*/  UIMAD.WIDE.U32 UR8, UR37, UR12, URZ ;  /* 0x0000000c250872a5 */ /* 0x000fe4000f8e00ff */
[----:B------:R-:W-:Y:S02]  /*7330*/  @!UP1 UISETP.NE.AND UP0, UPT, UR14, 0x1, UPT ;  /* 0x000000010e00988c */ /* 0x000fe4000bf05270 */
[----:B------:R-:W-:Y:S01]  /*7340*/  ULOP3.LUT UR8, UR44, UR11, URZ, 0x3c, !UPT ;  /* 0x0000000b2c087292 */ /* 0x000fe2000f8e3cff */
[----:B------:R-:W-:Y:S02]  /*7350*/  @!UP1 UMOV UR6, UR7 ;  /* 0x0000000700069c82 */ /* 0x000fe40008000000 */
[----:B------:R-:W-:Y:S01]  /*7360*/  @!UP1 UMOV UR4, UR9 ;  /* 0x0000000900049c82 */ /* 0x000fe20008000000 */
[----:B--2---:R-:W-:Y:S02]  /*7370*/  @!UP1 USHF.R.U32.HI UR6, URZ, UR10, UR6 ;  /* 0x0000000aff069299 */ /* 0x004fe40008011606 */
[----:B---3--:R-:W-:Y:S02]  /*7380*/  @!UP1 UISETP.NE.AND UP2, UPT, UR5, 0x1, UPT ;  /* 0x000000010500988c */ /* 0x008fe4000bf45270 */
[----:B------:R-:W-:Y:S01]  /*7390*/  @!UP1 USHF.R.U32.HI UR4, URZ, UR13, UR4 ;  /* 0x0000000dff049299 */ /* 0x000fe20008011604 */
[----:B------:R-:W-:Y:S01]  /*73a0*/  @!P1 IMAD.IADD R0, R0, 0x1, -R9 ;  /* 0x0000000100009824 */ /* 0x000fe200078e0a09 */
[----:B------:R-:W-:Y:S01]  /*73b0*/  @!UP1 USEL UR6, UR36, UR6, !UP0 ;  /* 0x0000000624069287 */ /* 0x000fe2000c000000 */
[----:B------:R-:W-:Y:S01]  /*73c0*/  @!P1 VIADD R11, R11, 0x1 ;  /* 0x000000010b0b9836 */ /* 0x000fe20000000000 */
[----:B------:R-:W-:Y:S02]  /*73d0*/  @!UP1 USEL UR7, UR37, UR4, !UP2 ;  /* 0x0000000425079287 */ /* 0x000fe4000d000000 */
[----:B------:R-:W-:Y:S01]  /*73e0*/  UISETP.GE.AND UP0, UPT, UR8, URZ, UPT ;  /* 0x000000ff0800728c */ /* 0x000fe2000bf06270 */
[----:B------:R-:W-:Y:S01]  /*73f0*/  ISETP.GE.U32.AND P2, PT, R0, R9, PT ;  /* 0x000000090000720c */ /* 0x000fe20003f46070 */
[----:B------:R-:W-:Y:S02]  /*7400*/  UISETP.NE.AND UP2, UPT, UR11, URZ, UPT ;  /* 0x000000ff0b00728c */ /* 0x000fe4000bf45270 */
[----:B------:R-:W-:Y:S02]  /*7410*/  @!UP1 UIADD3 UR4, UPT, UPT, -UR7, UR6, URZ ;  /* 0x0000000607049290 */ /* 0x000fe4000fffe1ff */
[----:B------:R-:W-:Y:S02]  /*7420*/  @!UP1 UIADD3 UR6, UPT, UPT, UR7, -UR6, URZ ;  /* 0x8000000607069290 */ /* 0x000fe4000fffe0ff */
[----:B------:R-:W-:Y:S02]  /*7430*/  UIADD3 UR7, UPT, UPT, -UR43, URZ, URZ ;  /* 0x000000ff2b077290 */ /* 0x000fe4000fffe1ff */
[----:B------:R-:W-:Y:S02]  /*7440*/  @!UP1 UIMAD UR37, UR4, UR5, UR37 ;  /* 0x00000005042592a4 */ /* 0x000fe4000f8e0225 */
[----:B------:R-:W-:Y:S02]  /*7450*/  UIMAD UR4, UR54, UR7, UR21 ;  /* 0x00000007360472a4 */ /* 0x000fe4000f8e0215 */
[----:B------:R-:W-:Y:S01]  /*7460*/  @!UP1 UIMAD UR36, UR6, UR14, UR36 ;  /* 0x0000000e062492a4 */ /* 0x000fe2000f8e0224 */
[----:B------:R-:W-:Y:S01]  /*7470*/  @P2 VIADD R11, R11, 0x1 ;  /* 0x000000010b0b2836 */ /* 0x000fe20000000000 */
[----:B------:R-:W-:Y:S02]  /*7480*/  USHF.L.U32 UR53, UR4, 0x7, URZ ;  /* 0x0000000704357899 */ /* 0x000fe400080006ff */
[----:B------:R-:W-:Y:S02]  /*7490*/  UIADD3 UR4, UPT, UPT, -UR44, URZ, URZ ;  /* 0x000000ff2c047290 */ /* 0x000fe4000fffe1ff */
[----:B------:R-:W-:Y:S02]  /*74a0*/  R2UR UR45, R11 ;  /* 0x000000000b2d72ca */ /* 0x000fe400000e0000 */
[----:B------:R-:W-:Y:S11]  /*74b0*/  UIMAD UR43, UR16, UR4, UR43 ;  /* 0x00000004102b72a4 */ /* 0x000ff6000f8e022b */
[----:B------:R-:W-:Y:S02]  /*74c0*/  @!UP0 UIADD3 UR45, UPT, UPT, -UR45, URZ, URZ ;  /* 0x000000ff2d2d8290 */ /* 0x000fe4000fffe1ff */
[----:B------:R-:W-:Y:S04]  /*74d0*/  @!UP2 ULOP3.LUT UR45, URZ, UR11, URZ, 0x33, !UPT ;  /* 0x0000000bff2da292 */ /* 0x000fe8000f8e33ff */
[----:B------:R-:W-:Y:S04]  /*74e0*/  UIADD3 UR5, UPT, UPT, -UR45, URZ, URZ ;  /* 0x000000ff2d057290 */ /* 0x000fe8000fffe1ff */
[----:B------:R-:W-:Y:S01]  /*74f0*/  UIMAD UR44, UR11, UR5, UR44 ;  /* 0x000000050b2c72a4 */ /* 0x000fe2000f8e022c */
[----:B------:R-:W-:Y:S11]  /*7500*/  @!P0 BRA `(.L_x_101) ;  /* 0x00000000007c8947 */ /* 0x000ff60003800000 */
[----:B------:R-:W1:Y:S01]  /*7510*/  LDCU.64 UR8, c[0x4][0x80] ;  /* 0x01001000ff0877ac */ /* 0x000e620008000a00 */
[----:B------:R-:W-:Y:S01]  /*7520*/  MOV R16, 0x0 ;  /* 0x0000000000107802 */ /* 0x000fe20000000f00 */
[----:B------:R-:W-:Y:S02]  /*7530*/  HFMA2 R12, -RZ, RZ, 0, 5.9604644775390625e-08 ;  /* 0x00000001ff0c7431 */ /* 0x000fe400000001ff */
[----:B------:R-:W-:Y:S01]  /*7540*/  IMAD.MOV.U32 R8, RZ, RZ, 0x70 ;  /* 0x00000070ff087424 */ /* 0x000fe200078e00ff */
[----:B------:R2:W3:Y:S01]  /*7550*/  LDC.64 R14, c[0x4][R16] ;  /* 0x01000000100e7b82 */ /* 0x0004e20000000a00 */
[----:B------:R-:W4:Y:S01]  /*7560*/  LDCU.64 UR6, c[0x4][0x88] ;  /* 0x01001100ff0677ac */ /* 0x000f220008000a00 */
[----:B------:R-:W-:Y:S01]  /*7570*/  IMAD.MOV.U32 R13, RZ, RZ, RZ ;  /* 0x000000ffff0d7224 */ /* 0x000fe200078e00ff */
[----:B------:R-:W2:Y:S01]  /*7580*/  LDCU.64 UR4, c[0x4][0x8] ;  /* 0x01000100ff0477ac */ /* 0x000ea20008000a00 */
[----:B-1----:R-:W-:Y:S01]  /*7590*/  MOV R5, UR9 ;  /* 0x0000000900057c02 */ /* 0x002fe20008000f00 */
[----:B------:R-:W-:Y:S01]  /*75a0*/  IMAD.U32 R4, RZ, RZ, UR8 ;  /* 0x00000008ff047e24 */ /* 0x000fe2000f8e00ff */
[----:B----4-:R-:W-:Y:S01]  /*75b0*/  MOV R7, UR7 ;  /* 0x0000000700077c02 */ /* 0x010fe20008000f00 */
[----:B------:R-:W-:Y:S01]  /*75c0*/  IMAD.U32 R6, RZ, RZ, UR6 ;  /* 0x00000006ff067e24 */ /* 0x000fe2000f8e00ff */
[----:B--2---:R-:W-:Y:S01]  /*75d0*/  MOV R11, UR5 ;  /* 0x00000005000b7c02 */ /* 0x004fe20008000f00 */
[----:B------:R-:W-:Y:S02]  /*75e0*/  IMAD.U32 R10, RZ, RZ, UR4 ;  /* 0x00000004ff0a7e24 */ /* 0x000fe4000f8e00ff */
[----:B------:R-:W-:Y:S07]  /*75f0*/  LEPC R20, `(.L_x_102) ;  /* 0x000000001014794e */ /* 0x000fee0000000000 */
[----:B---3-5:R-:W-:Y:S05]  /*7600*/  CALL.ABS.NOINC R14 ;  /* 0x000000000e007343 */ /* 0x028fea0003c00000 */
.L_x_102:
[----:B------:R-:W1:Y:S01]  /*7610*/  LDCU.64 UR8, c[0x4][0x80] ;  /* 0x01001000ff0877ac */ /* 0x000e620008000a00 */
[----:B------:R-:W2:Y:S01]  /*7620*/  LDC.64 R16, c[0x4][R16] ;  /* 0x0100000010107b82 */ /* 0x000ea20000000a00 */
[----:B------:R-:W-:Y:S02]  /*7630*/  HFMA2 R12, -RZ, RZ, 0, 5.9604644775390625e-08 ;  /* 0x00000001ff0c7431 */ /* 0x000fe400000001ff */
[----:B------:R-:W-:Y:S02]  /*7640*/  IMAD.MOV.U32 R8, RZ, RZ, 0x70 ;  /* 0x00000070ff087424 */ /* 0x000fe400078e00ff */
[----:B------:R-:W-:Y:S01]  /*7650*/  IMAD.MOV.U32 R13, RZ, RZ, RZ ;  /* 0x000000ffff0d7224 */ /* 0x000fe200078e00ff */
[----:B------:R-:W3:Y:S01]  /*7660*/  LDCU.64 UR6, c[0x4][0x88] ;  /* 0x01001100ff0677ac */ /* 0x000ee20008000a00 */
[----:B------:R-:W4:Y:S01]  /*7670*/  LDCU.64 UR4, c[0x4][0x8] ;  /* 0x01000100ff0477ac */ /* 0x000f220008000a00 */
[----:B-1----:R-:W-:Y:S02]  /*7680*/  MOV R4, UR8 ;  /* 0x0000000800047c02 */ /* 0x002fe40008000f00 */
[----:B------:R-:W-:Y:S02]  /*7690*/  MOV R5, UR9 ;  /* 0x0000000900057c02 */ /* 0x000fe40008000f00 */
[----:B---3--:R-:W-:Y:S01]  /*76a0*/  MOV R7, UR7 ;  /* 0x0000000700077c02 */ /* 0x008fe20008000f00 */
[----:B------:R-:W-:Y:S01]  /*76b0*/  IMAD.U32 R6, RZ, RZ, UR6 ;  /* 0x00000006ff067e24 */ /* 0x000fe2000f8e00ff */
[----:B----4-:R-:W-:Y:S01]  /*76c0*/  MOV R11, UR5 ;  /* 0x00000005000b7c02 */ /* 0x010fe20008000f00 */
[----:B------:R-:W-:Y:S02]  /*76d0*/  IMAD.U32 R10, RZ, RZ, UR4 ;  /* 0x00000004ff0a7e24 */ /* 0x000fe4000f8e00ff */
[----:B------:R-:W-:Y:S07]  /*76e0*/  LEPC R20, `(.L_x_101) ;  /* 0x000000001014794e */ /* 0x000fee0000000000 */
[----:B--2---:R-:W-:Y:S05]  /*76f0*/  CALL.ABS.NOINC R16 ;  /* 0x0000000010007343 */ /* 0x004fea0003c00000 */
.L_x_101:
[----:B------:R-:W-:Y:S05]  /*7700*/  BSYNC.RECONVERGENT B6 ;  /* 0x0000000000067941 */ /* 0x000fea0003800200 */
.L_x_100:
[----:B------:R-:W-:Y:S02]  /*7710*/  R2UR UR6, R93 ;  /* 0x000000005d0672ca */ /* 0x000fe400000e0000 */
[----:B------:R-:W-:Y:S02]  /*7720*/  R2UR UR5, R90 ;  /* 0x000000005a0572ca */ /* 0x000fe400000e0000 */
[----:B------:R-:W-:Y:S02]  /*7730*/  R2UR UR4, R89 ;  /* 0x00000000590472ca */ /* 0x000fe400000e0000 */
[----:B------:R-:W-:Y:S02]  /*7740*/  ISETP.NE.U32.AND P4, PT, R78, RZ, PT ;  /* 0x000000ff4e00720c */ /* 0x000fe40003f85070 */
[----:B------:R-:W-:Y:S02]  /*7750*/  ISETP.NE.U32.AND P2, PT, RZ, UR60, PT ;  /* 0x0000003cff007c0c */ /* 0x000fe4000bf45070 */
[----:B------:R-:W-:Y:S02]  /*7760*/  ISETP.NE.AND.EX P4, PT, R79, RZ, PT, P4 ;  /* 0x000000ff4f00720c */ /* 0x000fe40003f85340 */
[----:B------:R-:W-:Y:S01]  /*7770*/  ISETP.NE.AND.EX P2, PT, RZ, UR61, PT, P2 ;  /* 0x0000003dff007c0c */ /* 0x000fe2000bf45320 */
[----:B------:R-:W-:Y:S02]  /*7780*/  UISETP.NE.AND UP2, UPT, UR6, URZ, UPT ;  /* 0x000000ff0600728c */ /* 0x000fe4000bf45270 */
[----:B------:R-:W-:Y:S04]  /*7790*/  UISETP.NE.U32.AND UP0, UPT, UR5, URZ, UPT ;  /* 0x000000ff0500728c */ /* 0x000fe8000bf05070 */
[----:B------:R-:W-:Y:S01]  /*77a0*/  UISETP.NE.AND.EX UP1, UPT, UR4, URZ, UPT, UP0 ;  /* 0x000000ff0400728c */ /* 0x000fe2000bf25300 */
[----:B------:R-:W-:Y:S01]  /*77b0*/  PLOP3.LUT P1, PT, PT, PT, UP2, 0x80, 0x8 ;  /* 0x000000000008781c */ /* 0x000fe20003f2f028 */
[----:B------:R-:W-:Y:S03]  /*77c0*/  UPLOP3.LUT UP0, UPT, UPT, UPT, UPT, 0x40, 0x4 ;  /* 0x000000000004789c */ /* 0x000fe60003f0e870 */
[----:B------:R-:W-:Y:S06]  /*77d0*/  @UP2 UPLOP3.LUT UP0, UPT, UPT, UPT, UP1, 0x80, 0x8 ;  /* 0x000000000008289c */ /* 0x000fec0003f0f010 */
[----:B------:R-:W-:Y:S01]  /*77e0*/  PLOP3.LUT P0, PT, PT, PT, UP0, 0x80, 0x8 ;  /* 0x000000000008781c */ /* 0x000fe20003f0f008 */
[----:B------:R-:W-:Y:S01]  /*77f0*/  @!UPT UIADD3 URZ, UPT, UPT, URZ, URZ, URZ ;  /* 0x000000fffffff290 */ /* 0x000fe2000fffe0ff */
[----:B------:R-:W-:Y:S11]  /*7800*/  BRA.U !UP1, `(.L_x_103) ;  /* 0x0000000109407547 */ /* 0x000ff6000b800000 */
[----:B------:R-:W-:Y:S01]  /*7810*/  UISETP.NE.U32.AND UP0, UPT, UR60, URZ, UPT ;  /* 0x000000ff3c00728c */ /* 0x000fe2000bf05070 */
[----:B------:R-:W-:Y:S01]  /*7820*/  R2UR UR6, R90 ;  /* 0x000000005a0672ca */ /* 0x000fe200000e0000 */
[----:B------:R-:W1:Y:S01]  /*7830*/  LDCU.64 UR8, c[0x0][0x358] ;  /* 0x00006b00ff0877ac */ /* 0x000e620008000a00 */
[----:B------:R-:W-:Y:S02]  /*7840*/  HFMA2 R87, -RZ, RZ, 0, 5.9604644775390625e-08 ;  /* 0x00000001ff577431 */ /* 0x000fe400000001ff */
[----:B------:R-:W-:Y:S01]  /*7850*/  IMAD.MOV.U32 R0, RZ, RZ, 0x1 ;  /* 0x00000001ff007424 */ /* 0x000fe200078e00ff */
[----:B------:R-:W-:Y:S06]  /*7860*/  UISETP.NE.AND.EX UP0, UPT, UR61, URZ, UPT, UP0 ;  /* 0x000000ff3d00728c */ /* 0x000fec000bf05300 */
[----:B------:R-:W-:Y:S05]  /*7870*/  PLOP3.LUT P3, PT, PT, PT, UP0, 0x80, 0x8 ;  /* 0x000000000008781c */ /* 0x000fea0003f6f008 */
[----:B------:R-:W2:Y:S01]  /*7880*/  @UP0 LDCU.64 UR4, c[0x0][0x988] ;  /* 0x00013100ff0407ac */ /* 0x000ea20008000a00 */
[----:B------:R-:W-:Y:S07]  /*7890*/  @UP0 UIMAD UR6, UR50, UR6, URZ ;  /* 0x00000006320602a4 */ /* 0x000fee000f8e02ff */
[----:B------:R-:W-:Y:S01]  /*78a0*/  @!P3 PRMT R87, R0, 0x7610, R87 ;  /* 0x000076100057b816 */ /* 0x000fe20000000057 */
[----:B--2---:R-:W-:Y:S06]  /*78b0*/  @UP0 UIMAD.WIDE UR4, UR6, 0x4, UR4 ;  /* 0x00000004060408a5 */ /* 0x004fec000f8e0204 */
[----:B------:R-:W-:Y:S02]  /*78c0*/  IMAD.U32 R4, RZ, RZ, UR4 ;  /* 0x00000004ff047e24 */ /* 0x000fe4000f8e00ff */
[----:B------:R-:W-:Y:S03]  /*78d0*/  IMAD.U32 R5, RZ, RZ, UR5 ;  /* 0x00000005ff057e24 */ /* 0x000fe6000f8e00ff */
[----:B------:R-:W2:Y:S02]  /*78e0*/  @!UP0 LDCU UR4, c[0x0][0x980] ;  /* 0x00013000ff0487ac */ /* 0x000ea40008000800 */
[----:B-1---5:R1:W5:Y:S02]  /*78f0*/  @P3 LDG.E R41, desc[UR8][R4.64] ;  /* 0x0000000804293981 */ /* 0x022364000c1e1900 */
[----:B-12---:R-:W-:Y:S02]  /*7900*/  @!P3 MOV R41, UR4 ;  /* 0x000000040029bc02 */ /* 0x006fe40008000f00 */
.L_x_103:
[----:B------:R-:W-:Y:S05]  /*7910*/  @!P4 BRA `(.L_x_104) ;  /* 0x000000000024c947 */ /* 0x000fea0003800000 */
[----:B------:R-:W-:Y:S01]  /*7920*/  ISETP.NE.U32.AND P3, PT, R76, RZ, PT ;  /* 0x000000ff4c00720c */ /* 0x000fe20003f65070 */
[----:B------:R-:W1:Y:S03]  /*7930*/  LDCU.64 UR4, c[0x0][0x358] ;  /* 0x00006b00ff0477ac */ /* 0x000e660008000a00 */
[----:B------:R-:W-:Y:S11]  /*7940*/  ISETP.NE.AND.EX P3, PT, R77, RZ, PT, P3 ;  /* 0x000000ff4d00720c */ /* 0x000ff60003f65330 */
[----:B------:R-:W-:Y:S02]  /*7950*/  @!UPT UIADD3 URZ, UPT, UPT, URZ, URZ, URZ ;  /* 0x000000fffffff290 */ /* 0x000fe4000fffe0ff */
[----:B------:R-:W2:Y:S01]  /*7960*/  @P3 LDC.64 R4, c[0x0][0x9a8] ;  /* 0x00026a00ff043b82 */ /* 0x000ea20000000a00 */
[----:B------:R-:W-:Y:S04]  /*7970*/  @P3 IMAD R0, R78, UR50, RZ ;  /* 0x000000324e003c24 */ /* 0x000fe8000f8e02ff */
[----:B--2---:R-:W-:Y:S05]  /*7980*/  @P3 IMAD.WIDE R4, R0, 0x4, R4 ;  /* 0x0000000400043825 */ /* 0x004fea00078e0204 */
[----:B-1---5:R1:W5:Y:S02]  /*7990*/  @P3 LDG.E R38, desc[UR4][R4.64] ;  /* 0x0000000404263981 */ /* 0x022364000c1e1900 */
[----:B-1----:R-:W2:Y:S02]  /*79a0*/  @!P3 LDC R38, c[0x0][0x9a0] ;  /* 0x00026800ff26bb82 */ /* 0x002ea40000000800 */
.L_x_104:
[----:B-----5:R-:W-:Y:S01]  /*79b0*/  FSETP.NEU.AND P3, PT, R41, RZ, PT ;  /* 0x000000ff2900720b */ /* 0x020fe20003f6d000 */
[----:B------:R-:W-:Y:S01]  /*79c0*/  BSSY B1, `(.L_x_105) ;  /* 0x0000039000017945 */ /* 0x000fe20003800000 */
[----:B------:R-:W-:Y:S01]  /*79d0*/  SEL R5, RZ, 0xffffffff, P2 ;  /* 0xffffffffff057807 */ /* 0x000fe20001000000 */
[----:B------:R-:W-:Y:S01]  /*79e0*/  IMAD.MOV.U32 R46, RZ, RZ, 0x1 ;  /* 0x00000001ff2e7424 */ /* 0x000fe200078e00ff */
[----:B------:R-:W-:Y:S01]  /*79f0*/  @P1 LOP3.LUT P2, RZ, R87, 0xff, RZ, 0xc0, !PT ;  /* 0x000000ff57ff1812 */ /* 0x000fe2000784c0ff */
[----:B------:R-:W-:Y:S01]  /*7a00*/  IMAD.IADD R39, R37, 0x1, R2 ;  /* 0x0000000125277824 */ /* 0x000fe200078e0202 */
[----:B------:R-:W-:Y:S01]  /*7a10*/  @P1 SEL R0, RZ, 0xffffffff, P3 ;  /* 0xffffffffff001807 */ /* 0x000fe20001800000 */
[----:B------:R-:W-:Y:S01]  /*7a20*/  IMAD R101, R85, -0x10, R96 ;  /* 0xfffffff055657824 */ /* 0x000fe200078e0260 */
[----:B------:R-:W-:Y:S01]  /*7a30*/  LOP3.LUT R83, R83, 0x1, RZ, 0x3c, !PT ;  /* 0x0000000153537812 */ /* 0x000fe200078e3cff */
[----:B------:R-:W-:Y:S01]  /*7a40*/  IMAD.MOV.U32 R47, RZ, RZ, RZ ;  /* 0x000000ffff2f7224 */ /* 0x000fe200078e00ff */
[----:B------:R-:W-:Y:S02]  /*7a50*/  @P0 SEL R0, R5, R0, !P2 ;  /* 0x0000000005000207 */ /* 0x000fe40005000000 */
[----:B------:R-:W-:Y:S02]  /*7a60*/  CS2R R74, SRZ ;  /* 0x00000000004a7805 */ /* 0x000fe4000001ff00 */
[----:B------:R-:W-:Y:S02]  /*7a70*/  LEA R100, R36, UR51, 0x3 ;  /* 0x0000003324647c11 */ /* 0x000fe4000f8e18ff */
[----:B------:R-:W-:Y:S02]  /*7a80*/  CS2R R72, SRZ ;  /* 0x0000000000487805 */ /* 0x000fe4000001ff00 */
[----:B------:R-:W-:Y:S02]  /*7a90*/  @P1 LOP3.LUT R0, R0, 0x1, RZ, 0xc0, !PT ;  /* 0x0000000100001812 */ /* 0x000fe400078ec0ff */
[----:B------:R-:W-:Y:S02]  /*7aa0*/  CS2R R66, SRZ ;  /* 0x0000000000427805 */ /* 0x000fe4000001ff00 */
[----:B------:R-:W-:Y:S02]  /*7ab0*/  SHF.L.U32 R3, R82, 0x1f, RZ ;  /* 0x0000001f52037819 */ /* 0x000fe400000006ff */
[----:B------:R-:W-:Y:S02]  /*7ac0*/  CS2R R64, SRZ ;  /* 0x0000000000407805 */ /* 0x000fe4000001ff00 */
[----:B------:R-:W-:Y:S02]  /*7ad0*/  ISETP.NE.U32.OR P5, PT, R0, 0x1, !P1 ;  /* 0x000000010000780c */ /* 0x000fe40004fa5470 */
[----:B------:R-:W-:Y:S02]  /*7ae0*/  CS2R R58, SRZ ;  /* 0x00000000003a7805 */ /* 0x000fe4000001ff00 */
[----:B------:R-:W-:Y:S02]  /*7af0*/  PLOP3.LUT P2, PT, PT, PT, UP1, 0x80, 0x8 ;  /* 0x000000000008781c */ /* 0x000fe40003f4f018 */
[----:B------:R-:W-:Y:S02]  /*7b00*/  CS2R R56, SRZ ;  /* 0x0000000000387805 */ /* 0x000fe4000001ff00 */
[----:B------:R-:W-:Y:S02]  /*7b10*/  LOP3.LUT P4, R97, R87, 0xff, RZ, 0xc0, !PT ;  /* 0x000000ff57617812 */ /* 0x000fe4000788c0ff */
[----:B------:R-:W-:Y:S02]  /*7b20*/  CS2R R50, SRZ ;  /* 0x0000000000327805 */ /* 0x000fe4000001ff00 */
[----:B------:R-:W-:Y:S02]  /*7b30*/  SEL R0, RZ, 0xffffffff, P3 ;  /* 0xffffffffff007807 */ /* 0x000fe40001800000 */
[----:B------:R-:W-:Y:S02]  /*7b40*/  CS2R R48, SRZ ;  /* 0x0000000000307805 */ /* 0x000fe4000001ff00 */
[----:B------:R-:W-:Y:S02]  /*7b50*/  P2R R99, PR, RZ, 0x20 ;  /* 0x00000020ff637803 */ /* 0x000fe40000000000 */
[----:B------:R-:W-:Y:S02]  /*7b60*/  @P5 SHF.L.U32 R4, R83, 0x1f, RZ ;  /* 0x0000001f53045819 */ /* 0x000fe400000006ff */
[----:B------:R-:W-:Y:S02]  /*7b70*/  @P2 SEL R0, R5, R0, !P4 ;  /* 0x0000000005002207 */ /* 0x000fe40006000000 */
[----:B------:R-:W1:Y:S02]  /*7b80*/  @P5 SYNCS.PHASECHK.TRANS64.TRYWAIT P1, [UR51+0x80], R4 ;  /* 0x00008004ff0055a7 */ /* 0x000e640008021133 */
[----:B------:R-:W-:Y:S04]  /*7b90*/  LOP3.LUT R0, R0, 0x1, RZ, 0xc0, !PT ;  /* 0x0000000100007812 */ /* 0x000fe800078ec0ff */
[----:B------:R-:W-:Y:S04]  /*7ba0*/  ISETP.NE.U32.AND P2, PT, R0, 0x1, PT ;  /* 0x000000010000780c */ /* 0x000fe80003f45070 */
[----:B------:R-:W-:Y:S01]  /*7bb0*/  P2R R60, PR, RZ, 0x4 ;  /* 0x00000004ff3c7803 */ /* 0x000fe20000000000 */
[----:B------:R3:W4:Y:S01]  /*7bc0*/  SYNCS.PHASECHK.TRANS64.TRYWAIT P0, [R100+URZ+0xe0], R3 ;  /* 0x0000e003640075a7 */ /* 0x00072200080011ff */
[----:B-1----:R-:W-:Y:S01]  /*7bd0*/  @P5 SEL R46, RZ, 0x1, !P1 ;  /* 0x00000001ff2e5807 */ /* 0x002fe20004800000 */
[----:B---3--:R-:W-:Y:S06]  /*7be0*/  @!P5 BRA `(.L_x_106) ;  /* 0x000000000058d947 */ /* 0x008fec0003800000 */
[----:B------:R-:W-:Y:S01]  /*7bf0*/  IMAD.MOV.U32 R75, RZ, RZ, RZ ;  /* 0x000000ffff4b7224 */ /* 0x000fe200078e00ff */
[----:B------:R-:W-:Y:S01]  /*7c00*/  ISETP.NE.AND P1, PT, R46, RZ, PT ;  /* 0x000000ff2e00720c */ /* 0x000fe20003f25270 */
[----:B------:R-:W-:Y:S01]  /*7c10*/  BSSY B0, `(.L_x_107) ;  /* 0x000000c000007945 */ /* 0x000fe20003800000 */
[----:B------:R-:W-:Y:S02]  /*7c20*/  CS2R R50, SRZ ;  /* 0x0000000000327805 */ /* 0x000fe4000001ff00 */
[----:B------:R-:W-:Y:S02]  /*7c30*/  CS2R R48, SRZ ;  /* 0x0000000000307805 */ /* 0x000fe4000001ff00 */
[----:B------:R-:W-:Y:S02]  /*7c40*/  CS2R R58, SRZ ;  /* 0x00000000003a7805 */ /* 0x000fe4000001ff00 */
[----:B------:R-:W-:Y:S02]  /*7c50*/  CS2R R56, SRZ ;  /* 0x0000000000387805 */ /* 0x000fe4000001ff00 */
[----:B------:R-:W-:Y:S02]  /*7c60*/  CS2R R66, SRZ ;  /* 0x0000000000427805 */ /* 0x000fe4000001ff00 */
[----:B------:R-:W-:Y:S02]  /*7c70*/  CS2R R64, SRZ ;  /* 0x0000000000407805 */ /* 0x000fe4000001ff00 */
[----:B------:R-:W-:Y:S01]  /*7c80*/  CS2R R72, SRZ ;  /* 0x0000000000487805 */ /* 0x000fe2000001ff00 */
[----:B------:R-:W-:Y:S06]  /*7c90*/  @P1 BRA `(.L_x_108) ;  /* 0x00000000000c1947 */ /* 0x000fec0003800000 */
[----:B------:R-:W-:Y:S04]  /*7ca0*/  SHF.L.U32 R5, R83, 0x1f, RZ ;  /* 0x0000001f53057819 */ /* 0x000fe800000006ff */
[----:B------:R-:W1:Y:S02]  /*7cb0*/  SYNCS.PHASECHK.TRANS64.TRYWAIT P1, [UR51+0x80], R5 ;  /* 0x00008005ff0075a7 */ /* 0x000e640008021133 */
[----:B-1----:R-:W-:Y:S05]  /*7cc0*/  @!P1 BRA `(.L_x_109) ;  /* 0x0000003c00ac9947 */ /* 0x002fea0003800000 */
.L_x_108:
[----:B------:R-:W-:Y:S05]  /*7cd0*/  BSYNC B0 ;  /* 0x0000000000007941 */ /* 0x000fea0003800000 */
.L_x_107:
[----:B------:R-:W-:Y:S01]  /*7ce0*/  ISETP.NE.AND P1, PT, R60, RZ, PT ;  /* 0x000000ff3c00720c */ /* 0x000fe20003f25270 */
[----:B------:R-:W-:Y:S11]  /*7cf0*/  HFMA2 R47, -RZ, RZ, 0, 5.9604644775390625e-08 ;  /* 0x00000001ff2f7431 */ /* 0x000ff600000001ff */
[----:B------:R-:W-:Y:S01]  /*7d00*/  @!UPT UIADD3 URZ, UPT, UPT, URZ, URZ, URZ ;  /* 0x000000fffffff290 */ /* 0x000fe2000fffe0ff */
[----:B------:R3:W1:Y:S04]  /*7d10*/  @P1 LDS.128 R48, [R84] ;  /* 0x0000000054301984 */ /* 0x0006680000000c00 */
[----:B------:R3:W1:Y:S04]  /*7d20*/  @P1 LDS.128 R56, [R96+0x10] ;  /* 0x0000100060381984 */ /* 0x0006680000000c00 */
[----:B------:R3:W1:Y:S04]  /*7d30*/  @P1 LDS.128 R64, [R94+0x20] ;  /* 0x000020005e401984 */ /* 0x0006680000000c00 */
[----:B------:R3:W1:Y:S02]  /*7d40*/  @P1 LDS.128 R72, [R101+0x30] ;  /* 0x0000300065481984 */ /* 0x0006640000000c00 */
.L_x_106:
[----:B------:R-:W-:Y:S05]  /*7d50*/  BSYNC B1 ;  /* 0x0000000000017941 */ /* 0x000fea0003800000 */
.L_x_105:
[----:B-1----:R-:W-:Y:S04]  /*7d60*/  SHF.R.U32.HI R5, RZ, 0x15, R39 ;  /* 0x00000015ff057819 */ /* 0x002fe80000011627 */
[----:B------:R-:W-:Y:S01]  /*7d70*/  LOP3.LUT P1, RZ, R5, 0x3, R88, 0x48, !PT ;  /* 0x0000000305ff7812 */ /* 0x000fe20007824858 */
[----:B------:R-:W-:Y:S01]  /*7d80*/  @!UPT UIADD3 URZ, UPT, UPT, URZ, URZ, URZ ;  /* 0x000000fffffff290 */ /* 0x000fe2000fffe0ff */
[----:B----4-:R-:W-:Y:S11]  /*7d90*/  @P0 BRA `(.L_x_110) ;  /* 0x0000000000080947 */ /* 0x010ff60003800000 */
[----:B------:R-:W1:Y:S02]  /*7da0*/  SYNCS.PHASECHK.TRANS64.TRYWAIT P0, [R100+URZ+0xe0], R3 ;  /* 0x0000e003640075a7 */ /* 0x000e6400080011ff */
[----:B-1----:R-:W-:Y:S05]  /*7db0*/  @!P0 BRA `(.L_x_111) ;  /* 0x0000003c00888947 */ /* 0x002fea0003800000 */
.L_x_110:
[----:B------:R-:W-:Y:S05]  /*7dc0*/  @!P1 BRA `(.L_x_112) ;  /* 0x0000000000409947 */ /* 0x000fea0003800000 */
[----:B------:R-:W4:Y:S01]  /*7dd0*/  LDCU.64 UR8, c[0x4][0x70] ;  /* 0x01000e00ff0877ac */ /* 0x000f220008000a00 */
[----:B-1----:R-:W-:Y:S01]  /*7de0*/  MOV R3, 0x0 ;  /* 0x0000000000037802 */ /* 0x002fe20000000f00 */
[----:B------:R-:W-:Y:S02]  /*7df0*/  HFMA2 R12, -RZ, RZ, 0, 5.9604644775390625e-08 ;  /* 0x00000001ff0c7431 */ /* 0x000fe400000001ff */
[----:B------:R-:W-:Y:S02]  /*7e00*/  IMAD.MOV.U32 R8, RZ, RZ, 0x192 ;  /* 0x00000192ff087424 */ /* 0x000fe400078e00ff */
[----:B------:R-:W-:Y:S01]  /*7e10*/  IMAD.MOV.U32 R13, RZ, RZ, RZ ;  /* 0x000000ffff0d7224 */ /* 0x000fe200078e00ff */
[----:B------:R-:W1:Y:S01]  /*7e20*/  LDCU.64 UR6, c[0x4][0x78] ;  /* 0x01000f00ff0677ac */ /* 0x000e620008000a00 */
[----:B------:R-:W2:Y:S01]  /*7e30*/  LDC.64 R2, c[0x4][R3] ;  /* 0x0100000003027b82 */ /* 0x000ea20000000a00 */
[----:B------:R-:W5:Y:S01]  /*7e40*/  LDCU.64 UR4, c[0x4][0x10] ;  /* 0x01000200ff0477ac */ /* 0x000f620008000a00 */
[----:B----4-:R-:W-:Y:S01]  /*7e50*/  MOV R5, UR9 ;  /* 0x0000000900057c02 */ /* 0x010fe20008000f00 */
[----:B------:R-:W-:Y:S01]  /*7e60*/  IMAD.U32 R4, RZ, RZ, UR8 ;  /* 0x00000008ff047e24 */ /* 0x000fe2000f8e00ff */
[----:B-1----:R-:W-:Y:S01]  /*7e70*/  MOV R7, UR7 ;  /* 0x0000000700077c02 */ /* 0x002fe20008000f00 */
[----:B------:R-:W-:Y:S01]  /*7e80*/  IMAD.U32 R6, RZ, RZ, UR6 ;  /* 0x00000006ff067e24 */ /* 0x000fe2000f8e00ff */
[----:B-----5:R-:W-:Y:S01]  /*7e90*/  MOV R11, UR5 ;  /* 0x00000005000b7c02 */ /* 0x020fe20008000f00 */
[----:B------:R-:W-:Y:S02]  /*7ea0*/  IMAD.U32 R10, RZ, RZ, UR4 ;  /* 0x00000004ff0a7e24 */ /* 0x000fe4000f8e00ff */
[----:B------:R-:W-:Y:S07]  /*7eb0*/  LEPC R20, `(.L_x_112) ;  /* 0x000000001014794e */ /* 0x000fee0000000000 */
[----:B--23--:R-:W-:Y:S05]  /*7ec0*/  CALL.ABS.NOINC R2 ;  /* 0x0000000002007343 */ /* 0x00cfea0003c00000 */
.L_x_112:
[----:B------:R-:W-:Y:S05]  /*7ed0*/  WARPSYNC.ALL ;  /* 0x0000000000007948 */ /* 0x000fea0003800000 */
[----:B------:R-:W-:Y:S01]  /*7ee0*/  R2UR UR4, R39 ;  /* 0x00000000270472ca */ /* 0x000fe200000e0000 */
[--C-:B------:R-:W-:Y:S01]  /*7ef0*/  HADD2.F32 R40, -RZ, R48.reuse.H0_H0 ;  /* 0x20000030ff287230 */ /* 0x100fe20000004100 */
[----:B------:R-:W-:Y:S01]  /*7f00*/  ISETP.NE.AND P0, PT, R86, RZ, PT ;  /* 0x000000ff5600720c */ /* 0x000fe20003f05270 */
[----:B------:R-:W-:Y:S01]  /*7f10*/  HADD2.F32 R43, -RZ, R48.H1_H1 ;  /* 0x30000030ff2b7230 */ /* 0x000fe20000004100 */
[----:B------:R-:W-:Y:S01]  /*7f20*/  BSSY.RECONVERGENT B0, `(.L_x_113) ;  /* 0x0000086000007945 */ /* 0x000fe20003800200 */
[----:B------:R-:W-:Y:S02]  /*7f30*/  HADD2.F32 R42, -RZ, R49.H1_H1 ;  /* 0x30000031ff2a7230 */ /* 0x000fe40000004100 */
[----:B------:R-:W-:Y:S02]  /*7f40*/  HADD2.F32 R45, -RZ, R51.H0_H0 ;  /* 0x20000033ff2d7230 */ /* 0x000fe40000004100 */
[----:B------:R-:W-:Y:S04]  /*7f50*/  HADD2.F32 R44, -RZ, R75.H1_H1 ;  /* 0x3000004bff2c7230 */ /* 0x000fe80000004100 */
[----:B------:R-:W2:Y:S02]  /*7f60*/  LDTM.x32 R4, tmem[UR4] ;  /* 0x00000004000479ee */ /* 0x000ea400082c0000 */
[C---:B--2---:R-:W-:Y:S01]  /*7f70*/  FMUL R0, R38.reuse, R4 ;  /* 0x0000000426007220 */ /* 0x044fe20000400000 */
[C---:B------:R-:W-:Y:S01]  /*7f80*/  FMUL R2, R38.reuse, R5 ;  /* 0x0000000526027220 */ /* 0x040fe20000400000 */
[C---:B-1----:R-:W-:Y:S01]  /*7f90*/  FMUL R3, R38.reuse, R6 ;  /* 0x0000000626037220 */ /* 0x042fe20000400000 */
[C---:B------:R-:W-:Y:S01]  /*7fa0*/  FMUL R7, R38.reuse, R7 ;  /* 0x0000000726077220 */ /* 0x040fe20000400000 */
[C---:B------:R-:W-:Y:S01]  /*7fb0*/  FFMA R0, R41.reuse, R40, R0 ;  /* 0x0000002829007223 */ /* 0x040fe20000000000 */
[----:B------:R-:W-:Y:S02]  /*7fc0*/  HADD2.F32 R40, -RZ, R49.H0_H0 ;  /* 0x20000031ff287230 */ /* 0x000fe40000004100 */
[C---:B------:R-:W-:Y:S01]  /*7fd0*/  FFMA R2, R41.reuse, R43, R2 ;  /* 0x0000002b29027223 */ /* 0x040fe20000000002 */
[--C-:B------:R-:W-:Y:S02]  /*7fe0*/  HADD2.F32 R43, -RZ, R50.reuse.H0_H0 ;  /* 0x20000032ff2b7230 */ /* 0x100fe40000004100 */
[C---:B------:R-:W-:Y:S01]  /*7ff0*/  FMUL R4, R38.reuse, R8 ;  /* 0x0000000826047220 */ /* 0x040fe20000400000 */
[----:B------:R-:W-:Y:S01]  /*8000*/  FMUL R5, R38, R9 ;  /* 0x0000000926057220 */ /* 0x000fe20000400000 */
[C---:B------:R-:W-:Y:S01]  /*8010*/  FFMA R3, R41.reuse, R40, R3 ;  /* 0x0000002829037223 */ /* 0x040fe20000000003 */
[----:B------:R-:W-:Y:S01]  /*8020*/  HADD2.F32 R40, -RZ, R50.H1_H1 ;  /* 0x30000032ff287230 */ /* 0x000fe20000004100 */
[----:B------:R-:W-:Y:S01]  /*8030*/  F2FP.F16.F32.PACK_AB R52, R2, R0 ;  /* 0x000000000234723e */ /* 0x000fe200000000ff */
[C---:B------:R-:W-:Y:S01]  /*8040*/  FFMA R7, R41.reuse, R42, R7 ;  /* 0x0000002a29077223 */ /* 0x040fe20000000007 */
[C---:B------:R-:W-:Y:S01]  /*8050*/  FFMA R4, R41.reuse, R43, R4 ;  /* 0x0000002b29047223 */ /* 0x040fe20000000004 */
[C---:B------:R-:W-:Y:S01]  /*8060*/  FMUL R6, R38.reuse, R10 ;  /* 0x0000000a26067220 */ /* 0x040fe20000400000 */
[----:B------:R-:W-:Y:S02]  /*8070*/  HADD2.F32 R42, -RZ, R51.H1_H1 ;  /* 0x30000033ff2a7230 */ /* 0x000fe40000004100 */
[----:B------:R-:W-:Y:S01]  /*8080*/  FFMA R5, R41, R40, R5 ;  /* 0x0000002829057223 */ /* 0x000fe20000000005 */
[----:B------:R-:W-:Y:S01]  /*8090*/  F2FP.F16.F32.PACK_AB R53, R7, R3 ;  /* 0x000000030735723e */ /* 0x000fe200000000ff */
[----:B------:R-:W-:Y:S01]  /*80a0*/  FFMA R6, R41, R45, R6 ;  /* 0x0000002d29067223 */ /* 0x000fe20000000006 */
[C---:B------:R-:W-:Y:S01]  /*80b0*/  FMUL R11, R38.reuse, R11 ;  /* 0x0000000b260b7220 */ /* 0x040fe20000400000 */
[--C-:B------:R-:W-:Y:S01]  /*80c0*/  HADD2.F32 R40, -RZ, R56.reuse.H0_H0 ;  /* 0x20000038ff287230 */ /* 0x100fe20000004100 */
[----:B------:R-:W-:Y:S01]  /*80d0*/  F2FP.F16.F32.PACK_AB R54, R5, R4 ;  /* 0x000000040536723e */ /* 0x000fe200000000ff */
[C---:B------:R-:W-:Y:S01]  /*80e0*/  FMUL R8, R38.reuse, R12 ;  /* 0x0000000c26087220 */ /* 0x040fe20000400000 */
[C---:B------:R-:W-:Y:S01]  /*80f0*/  FFMA R11, R41.reuse, R42, R11 ;  /* 0x0000002a290b7223 */ /* 0x040fe2000000000b */
[----:B------:R-:W-:Y:S02]  /*8100*/  HADD2.F32 R42, -RZ, R56.H1_H1 ;  /* 0x30000038ff2a7230 */ /* 0x000fe40000004100 */
[C---:B------:R-:W-:Y:S01]  /*8110*/  FMUL R9, R38.reuse, R13 ;  /* 0x0000000d26097220 */ /* 0x040fe20000400000 */
[--C-:B------:R-:W-:Y:S02]  /*8120*/  HADD2.F32 R43, -RZ, R57.reuse.H0_H0 ;  /* 0x20000039ff2b7230 */ /* 0x100fe40000004100 */
[----:B------:R-:W-:Y:S01]  /*8130*/  FFMA R8, R41, R40, R8 ;  /* 0x0000002829087223 */ /* 0x000fe20000000008 */
[----:B------:R-:W-:Y:S01]  /*8140*/  F2FP.F16.F32.PACK_AB R55, R11, R6 ;  /* 0x000000060b37723e */ /* 0x000fe200000000ff */
[----:B------:R-:W-:Y:S01]  /*8150*/  FFMA R9, R41, R42, R9 ;  /* 0x0000002a29097223 */ /* 0x000fe20000000009 */
[C---:B------:R-:W-:Y:S01]  /*8160*/  FMUL R10, R38.reuse, R14 ;  /* 0x0000000e260a7220 */ /* 0x040fe20000400000 */
[----:B------:R-:W-:Y:S02]  /*8170*/  HADD2.F32 R40, -RZ, R57.H1_H1 ;  /* 0x30000039ff287230 */ /* 0x000fe40000004100 */
[C---:B------:R-:W-:Y:S01]  /*8180*/  FMUL R15, R38.reuse, R15 ;  /* 0x0000000f260f7220 */ /* 0x040fe20000400000 */
[----:B------:R1:W-:Y:S01]  /*8190*/  STS.128 [R84], R52 ;  /* 0x0000003454007388 */ /* 0x0003e20000000c00 */
[----:B------:R-:W-:Y:S01]  /*81a0*/  F2FP.F16.F32.PACK_AB R68, R9, R8 ;  /* 0x000000080944723e */ /* 0x000fe200000000ff */
[C---:B------:R-:W-:Y:S01]  /*81b0*/  FFMA R10, R41.reuse, R43, R10 ;  /* 0x0000002b290a7223 */ /* 0x040fe2000000000a */
[--C-:B------:R-:W-:Y:S02]  /*81c0*/  HADD2.F32 R43, -RZ, R58.reuse.H0_H0 ;  /* 0x2000003aff2b7230 */ /* 0x100fe40000004100 */
[----:B------:R-:W-:Y:S01]  /*81d0*/  FFMA R15, R41, R40, R15 ;  /* 0x00000028290f7223 */ /* 0x000fe2000000000f */
[C---:B------:R-:W-:Y:S01]  /*81e0*/  FMUL R12, R38.reuse, R16 ;  /* 0x00000010260c7220 */ /* 0x040fe20000400000 */
[----:B------:R-:W-:Y:S02]  /*81f0*/  HADD2.F32 R42, -RZ, R58.H1_H1 ;  /* 0x3000003aff2a7230 */ /* 0x000fe40000004100 */
[C---:B------:R-:W-:Y:S01]  /*8200*/  FMUL R13, R38.reuse, R17 ;  /* 0x00000011260d7220 */ /* 0x040fe20000400000 */
[--C-:B------:R-:W-:Y:S01]  /*8210*/  HADD2.F32 R45, -RZ, R59.reuse.H0_H0 ;  /* 0x2000003bff2d7230 */ /* 0x100fe20000004100 */
[----:B------:R-:W-:Y:S01]  /*8220*/  F2FP.F16.F32.PACK_AB R69, R15, R10 ;  /* 0x0000000a0f45723e */ /* 0x000fe200000000ff */
[C---:B------:R-:W-:Y:S01]  /*8230*/  FFMA R12, R41.reuse, R43, R12 ;  /* 0x0000002b290c7223 */ /* 0x040fe2000000000c */
[C---:B------:R-:W-:Y:S01]  /*8240*/  FFMA R13, R41.reuse, R42, R13 ;  /* 0x0000002a290d7223 */ /* 0x040fe2000000000d */
[C---:B------:R-:W-:Y:S01]  /*8250*/  FMUL R14, R38.reuse, R18 ;  /* 0x00000012260e7220 */ /* 0x040fe20000400000 */
[----:B------:R-:W-:Y:S02]  /*8260*/  HADD2.F32 R40, -RZ, R59.H1_H1 ;  /* 0x3000003bff287230 */ /* 0x000fe40000004100 */
[C---:B------:R-:W-:Y:S01]  /*8270*/  FMUL R19, R38.reuse, R19 ;  /* 0x0000001326137220 */ /* 0x040fe20000400000 */
[--C-:B------:R-:W-:Y:S02]  /*8280*/  HADD2.F32 R43, -RZ, R64.reuse.H0_H0 ;  /* 0x20000040ff2b7230 */ /* 0x100fe40000004100 */
[C---:B------:R-:W-:Y:S01]  /*8290*/  FFMA R14, R41.reuse, R45, R14 ;  /* 0x0000002d290e7223 */ /* 0x040fe2000000000e */
[C---:B------:R-:W-:Y:S01]  /*82a0*/  FMUL R16, R38.reuse, R20 ;  /* 0x0000001426107220 */ /* 0x040fe20000400000 */
[C---:B------:R-:W-:Y:S01]  /*82b0*/  FFMA R19, R41.reuse, R40, R19 ;  /* 0x0000002829137223 */ /* 0x040fe20000000013 */
[----:B------:R-:W-:Y:S02]  /*82c0*/  HADD2.F32 R40, -RZ, R64.H1_H1 ;  /* 0x30000040ff287230 */ /* 0x000fe40000004100 */
[C---:B------:R-:W-:Y:S01]  /*82d0*/  FMUL R17, R38.reuse, R21 ;  /* 0x0000001526117220 */ /* 0x040fe20000400000 */
[--C-:B------:R-:W-:Y:S02]  /*82e0*/  HADD2.F32 R45, -RZ, R65.reuse.H0_H0 ;  /* 0x20000041ff2d7230 */ /* 0x100fe40000004100 */
[C---:B------:R-:W-:Y:S01]  /*82f0*/  FMUL R18, R38.reuse, R22 ;  /* 0x0000001626127220 */ /* 0x040fe20000400000 */
[----:B------:R-:W-:Y:S02]  /*8300*/  HADD2.F32 R42, -RZ, R65.H1_H1 ;  /* 0x30000041ff2a7230 */ /* 0x000fe40000004100 */
[C---:B------:R-:W-:Y:S01]  /*8310*/  FMUL R23, R38.reuse, R23 ;  /* 0x0000001726177220 */ /* 0x040fe20000400000 */
[C---:B------:R-:W-:Y:S01]  /*8320*/  FFMA R16, R41.reuse, R43, R16 ;  /* 0x0000002b29107223 */ /* 0x040fe20000000010 */
[C---:B------:R-:W-:Y:S01]  /*8330*/  FFMA R17, R41.reuse, R40, R17 ;  /* 0x0000002829117223 */ /* 0x040fe20000000011 */
[C---:B------:R-:W-:Y:S01]  /*8340*/  FFMA R18, R41.reuse, R45, R18 ;  /* 0x0000002d29127223 */ /* 0x040fe20000000012 */
[C---:B------:R-:W-:Y:S01]  /*8350*/  FFMA R23, R41.reuse, R42, R23 ;  /* 0x0000002a29177223 */ /* 0x040fe20000000017 */
[--C-:B------:R-:W-:Y:S02]  /*8360*/  HADD2.F32 R40, -RZ, R66.reuse.H0_H0 ;  /* 0x20000042ff287230 */ /* 0x100fe40000004100 */
[C---:B------:R-:W-:Y:S01]  /*8370*/  FMUL R20, R38.reuse, R24 ;  /* 0x0000001826147220 */ /* 0x040fe20000400000 */
[----:B------:R-:W-:Y:S02]  /*8380*/  HADD2.F32 R42, -RZ, R66.H1_H1 ;  /* 0x30000042ff2a7230 */ /* 0x000fe40000004100 */
[C---:B------:R-:W-:Y:S01]  /*8390*/  FMUL R21, R38.reuse, R25 ;  /* 0x0000001926157220 */ /* 0x040fe20000400000 */
[--C-:B------:R-:W-:Y:S02]  /*83a0*/  HADD2.F32 R43, -RZ, R67.reuse.H0_H0 ;  /* 0x20000043ff2b7230 */ /* 0x100fe40000004100 */
[C---:B------:R-:W-:Y:S01]  /*83b0*/  FMUL R22, R38.reuse, R26 ;  /* 0x0000001a26167220 */ /* 0x040fe20000400000 */
[C---:B------:R-:W-:Y:S01]  /*83c0*/  FFMA R20, R41.reuse, R40, R20 ;  /* 0x0000002829147223 */ /* 0x040fe20000000014 */
[C---:B------:R-:W-:Y:S01]  /*83d0*/  FFMA R21, R41.reuse, R42, R21 ;  /* 0x0000002a29157223 */ /* 0x040fe20000000015 */
[----:B------:R-:W-:Y:S02]  /*83e0*/  HADD2.F32 R40, -RZ, R67.H1_H1 ;  /* 0x30000043ff287230 */ /* 0x000fe40000004100 */
[----:B------:R-:W-:Y:S01]  /*83f0*/  FFMA R22, R41, R43, R22 ;  /* 0x0000002b29167223 */ /* 0x000fe20000000016 */
[C---:B------:R-:W-:Y:S01]  /*8400*/  FMUL R27, R38.reuse, R27 ;  /* 0x0000001b261b7220 */ /* 0x040fe20000400000 */
[--C-:B------:R-:W-:Y:S02]  /*8410*/  HADD2.F32 R43, -RZ, R72.reuse.H0_H0 ;  /* 0x20000048ff2b7230 */ /* 0x100fe40000004100 */
[C---:B------:R-:W-:Y:S01]  /*8420*/  FMUL R24, R38.reuse, R28 ;  /* 0x0000001c26187220 */ /* 0x040fe20000400000 */
[----:B------:R-:W-:Y:S02]  /*8430*/  HADD2.F32 R42, -RZ, R72.H1_H1 ;  /* 0x30000048ff2a7230 */ /* 0x000fe40000004100 */
[C---:B------:R-:W-:Y:S01]  /*8440*/  FMUL R25, R38.reuse, R29 ;  /* 0x0000001d26197220 */ /* 0x040fe20000400000 */
[--C-:B------:R-:W-:Y:S01]  /*8450*/  HADD2.F32 R45, -RZ, R73.reuse.H0_H0 ;  /* 0x20000049ff2d7230 */ /* 0x100fe20000004100 */
[----:B------:R-:W-:Y:S01]  /*8460*/  F2FP.F16.F32.PACK_AB R70, R13, R12 ;  /* 0x0000000c0d46723e */ /* 0x000fe200000000ff */
[C---:B------:R-:W-:Y:S01]  /*8470*/  FMUL R26, R38.reuse, R30 ;  /* 0x0000001e261a7220 */ /* 0x040fe20000400000 */
[----:B------:R-:W-:Y:S01]  /*8480*/  F2FP.F16.F32.PACK_AB R71, R19, R14 ;  /* 0x0000000e1347723e */ /* 0x000fe200000000ff */
[C---:B------:R-:W-:Y:S01]  /*8490*/  FFMA R27, R41.reuse, R40, R27 ;  /* 0x00000028291b7223 */ /* 0x040fe2000000001b */
[C---:B------:R-:W-:Y:S01]  /*84a0*/  FFMA R24, R41.reuse, R43, R24 ;  /* 0x0000002b29187223 */ /* 0x040fe20000000018 */
[----:B------:R-:W-:Y:S02]  /*84b0*/  HADD2.F32 R40, -RZ, R73.H1_H1 ;  /* 0x30000049ff287230 */ /* 0x000fe40000004100 */
[C---:B------:R-:W-:Y:S01]  /*84c0*/  FFMA R25, R41.reuse, R42, R25 ;  /* 0x0000002a29197223 */ /* 0x040fe20000000019 */
[----:B------:R1:W-:Y:S01]  /*84d0*/  STS.128 [R96+0x10], R68 ;  /* 0x0000104460007388 */ /* 0x0003e20000000c00 */
[C---:B------:R-:W-:Y:S01]  /*84e0*/  FMUL R31, R38.reuse, R31 ;  /* 0x0000001f261f7220 */ /* 0x040fe20000400000 */
[--C-:B------:R-:W-:Y:S02]  /*84f0*/  HADD2.F32 R43, -RZ, R74.reuse.H0_H0 ;  /* 0x2000004aff2b7230 */ /* 0x100fe40000004100 */
[C---:B------:R-:W-:Y:S01]  /*8500*/  FFMA R26, R41.reuse, R45, R26 ;  /* 0x0000002d291a7223 */ /* 0x040fe2000000001a */
[C---:B------:R-:W-:Y:S01]  /*8510*/  FMUL R28, R38.reuse, R32 ;  /* 0x00000020261c7220 */ /* 0x040fe20000400000 */
[----:B------:R-:W-:Y:S02]  /*8520*/  HADD2.F32 R42, -RZ, R74.H1_H1 ;  /* 0x3000004aff2a7230 */ /* 0x000fe40000004100 */
[C---:B------:R-:W-:Y:S01]  /*8530*/  FMUL R29, R38.reuse, R33 ;  /* 0x00000021261d7220 */ /* 0x040fe20000400000 */
[----:B------:R-:W-:Y:S02]  /*8540*/  HADD2.F32 R45, -RZ, R75.H0_H0 ;  /* 0x2000004bff2d7230 */ /* 0x000fe40000004100 */
[C---:B------:R-:W-:Y:S01]  /*8550*/  FMUL R30, R38.reuse, R34 ;  /* 0x00000022261e7220 */ /* 0x040fe20000400000 */
[----:B------:R-:W-:Y:S01]  /*8560*/  FFMA R31, R41, R40, R31 ;  /* 0x00000028291f7223 */ /* 0x000fe2000000001f */
[----:B------:R-:W-:Y:S01]  /*8570*/  FMUL R35, R38, R35 ;  /* 0x0000002326237220 */ /* 0x000fe20000400000 */
[----:B------:R-:W-:Y:S01]  /*8580*/  F2FP.F16.F32.PACK_AB R104, R17, R16 ;  /* 0x000000101168723e */ /* 0x000fe200000000ff */
[----:B------:R-:W-:Y:S01]  /*8590*/  FFMA R28, R41, R43, R28 ;  /* 0x0000002b291c7223 */ /* 0x000fe2000000001c */
[----:B------:R-:W-:Y:S01]  /*85a0*/  F2FP.F16.F32.PACK_AB R105, R23, R18 ;  /* 0x000000121769723e */ /* 0x000fe200000000ff */
[----:B------:R-:W-:Y:S01]  /*85b0*/  FFMA R29, R41, R42, R29 ;  /* 0x0000002a291d7223 */ /* 0x000fe2000000001d */
[----:B------:R-:W-:Y:S01]  /*85c0*/  F2FP.F16.F32.PACK_AB R106, R21, R20 ;  /* 0x00000014156a723e */ /* 0x000fe200000000ff */
[----:B------:R-:W-:Y:S01]  /*85d0*/  FFMA R30, R41, R45, R30 ;  /* 0x0000002d291e7223 */ /* 0x000fe2000000001e */
[----:B------:R-:W-:Y:S01]  /*85e0*/  F2FP.F16.F32.PACK_AB R107, R27, R22 ;  /* 0x000000161b6b723e */ /* 0x000fe200000000ff */
[----:B------:R-:W-:Y:S01]  /*85f0*/  FFMA R35, R41, R44, R35 ;  /* 0x0000002c29237223 */ /* 0x000fe20000000023 */
[----:B------:R-:W-:Y:S02]  /*8600*/  F2FP.F16.F32.PACK_AB R108, R25, R24 ;  /* 0x00000018196c723e */ /* 0x000fe400000000ff */
[----:B------:R-:W-:Y:S01]  /*8610*/  F2FP.F16.F32.PACK_AB R109, R31, R26 ;  /* 0x0000001a1f6d723e */ /* 0x000fe200000000ff */
[----:B------:R1:W-:Y:S01]  /*8620*/  STS.128 [R94+0x20], R104 ;  /* 0x000020685e007388 */ /* 0x0003e20000000c00 */
[----:B------:R-:W-:Y:S02]  /*8630*/  F2FP.F16.F32.PACK_AB R110, R29, R28 ;  /* 0x0000001c1d6e723e */ /* 0x000fe400000000ff */
[----:B------:R-:W-:Y:S05]  /*8640*/  F2FP.F16.F32.PACK_AB R111, R35, R30 ;  /* 0x0000001e236f723e */ /* 0x000fea00000000ff */
[----:B------:R1:W-:Y:S01]  /*8650*/  STS.128 [R101+0x30], R108 ;  /* 0x0000306c65007388 */ /* 0x0003e20000000c00 */
[----:B------:R-:W-:Y:S01]  /*8660*/  @!PT LDS RZ, [RZ] ;  /* 0x00000000fffff984 */ /* 0x000fe20000000800 */
[----:B------:R-:W-:Y:S01]  /*8670*/  @!PT LDS RZ, [RZ] ;  /* 0x00000000fffff984 */ /* 0x000fe20000000800 */
[----:B------:R-:W-:Y:S01]  /*8680*/  @!PT LDS RZ, [RZ] ;  /* 0x00000000fffff984 */ /* 0x000fe20000000800 */
[----:B------:R-:W-:Y:S01]  /*8690*/  @!PT LDS RZ, [RZ] ;  /* 0x00000000fffff984 */ /* 0x000fe20000000800 */
[----:B------:R2:W-:Y:S07]  /*86a0*/  MEMBAR.ALL.CTA ;  /* 0x0000000000007992 */ /* 0x0005ee0000008000 */
[----:B--2---:R-:W2:Y:S02]  /*86b0*/  FENCE.VIEW.ASYNC.S ;  /* 0x00000000000073c6 */ /* 0x004ea40000000000 */
[----:B--2---:R-:W-:Y:S06]  /*86c0*/  BAR.SYNC.DEFER_BLOCKING 0x1, 0x80 ;  /* 0x0042000000007b1d */ /* 0x004fec0000010000 */
[----:B------:R-:W-:Y:S05]  /*86d0*/  @P0 BRA `(.L_x_114) ;  /* 0x0000000000280947 */ /* 0x000fea0003800000 */
[----:B------:R-:W2:Y:S01]  /*86e0*/  LDCU.64 UR6, c[0x0][0x348] ;  /* 0x00006900ff0677ac */ /* 0x000ea20008000a00 */
[----:B------:R-:W-:Y:S01]  /*86f0*/  UIADD3 UR4, UPT, UPT, UR51, 0x200, URZ ;  /* 0x0000020033047890 */ /* 0x000fe2000fffe0ff */
[----:B------:R-:W-:Y:S05]  /*8700*/  UMOV UR41, UR53 ;  /* 0x0000003500297c82 */ /* 0x000fea0008000000 */
[----:B------:R-:W-:Y:S04]  /*8710*/  MOV R80, UR4 ;  /* 0x0000000400507c02 */ /* 0x000fe80008000f00 */
[----:B------:R-:W-:Y:S01]  /*8720*/  R2UR UR40, R80 ;  /* 0x00000000502872ca */ /* 0x000fe200000e0000 */
[----:B--2---:R-:W-:Y:S04]  /*8730*/  UIADD3 UR4, UP0, UPT, UR6, 0x780, URZ ;  /* 0x0000078006047890 */ /* 0x004fe8000ff1e0ff */
[----:B------:R-:W-:Y:S09]  /*8740*/  UIADD3.X UR5, UPT, UPT, URZ, UR7, URZ, UP0, !UPT ;  /* 0x00000007ff057290 */ /* 0x000ff200087fe4ff */
[----:B------:R2:W-:Y:S01]  /*8750*/  UTMASTG.5D [UR40], [UR4] ;  /* 0x00000028040073b5 */ /* 0x0005e20008020000 */
[----:B------:R0:W-:Y:S01]  /*8760*/  UTMACMDFLUSH ;  /* 0x00000000000079b7 */ /* 0x0001e20000000000 */
[----:B--2---:R-:W-:Y:S04]  /*8770*/  DEPBAR.LE SB0, 0x1 ;  /* 0x000080400000791a */ /* 0x004fe80000000000 */
.L_x_114:
[----:B------:R-:W-:Y:S05]  /*8780*/  BSYNC.RECONVERGENT B0 ;  /* 0x0000000000007941 */ /* 0x000fea0003800200 */
.L_x_113:
[----:B------:R-:W-:Y:S01]  /*8790*/  BAR.SYNC.DEFER_BLOCKING 0x1, 0x80 ;  /* 0x0042000000007b1d */ /* 0x000fe20000010000 */
[----:B------:R-:W-:Y:S01]  /*87a0*/  ISETP.NE.AND P1, PT, R99, RZ, PT ;  /* 0x000000ff6300720c */ /* 0x000fe20003f25270 */
[----:B------:R-:W-:Y:S01]  /*87b0*/  UISETP.NE.AND UP0, UPT, UR55, URZ, UPT ;  /* 0x000000ff3700728c */ /* 0x000fe2000bf05270 */
[----:B------:R-:W-:Y:S11]  /*87c0*/  LEA R3, R47, UR51, 0x3 ;  /* 0x000000332f037c11 */ /* 0x000ff6000f8e18ff */
[----:B------:R-:W-:Y:S01]  /*87d0*/  @P1 SHF.L.U32 R4, R83, 0x1f, RZ ;  /* 0x0000001f53041819 */ /* 0x000fe200000006ff */
[----:B------:R-:W-:Y:S06]  /*87e0*/  BRA.U !UP0, `(.L_x_115) ;  /* 0x0000000108247547 */ /* 0x000fec000b800000 */
[----:B------:R-:W2:Y:S01]  /*87f0*/  S2R R0, SR_CgaCtaId ;  /* 0x0000000000007919 */ /* 0x000ea20000008800 */
[----:B------:R-:W-:Y:S01]  /*8800*/  IMAD.U32 R2, RZ, RZ, UR52 ;  /* 0x00000034ff027e24 */ /* 0x000fe2000f8e00ff */
[----:B------:R-:W-:Y:S04]  /*8810*/  UIADD3 UR4, UPT, UPT, UR52, 0x1, URZ ;  /* 0x0000000134047890 */ /* 0x000fe8000fffe0ff */
[----:B------:R-:W-:Y:S01]  /*8820*/  @P1 LEA R2, R2, UR51, 0x3 ;  /* 0x0000003302021c11 */ /* 0x000fe2000f8e18ff */
[----:B------:R-:W-:Y:S04]  /*8830*/  UISETP.NE.AND UP0, UPT, UR4, 0x4, UPT ;  /* 0x000000040400788c */ /* 0x000fe8000bf05270 */
[----:B------:R-:W-:Y:S01]  /*8840*/  @P1 VIADD R5, R2, 0xa0 ;  /* 0x000000a002051836 */ /* 0x000fe20000000000 */
[----:B------:R-:W-:Y:S04]  /*8850*/  USEL UR52, UR4, URZ, UP0 ;  /* 0x000000ff04347287 */ /* 0x000fe80008000000 */
[----:B--2---:R-:W-:Y:S04]  /*8860*/  @P1 PRMT R0, R0, 0x654, R5 ;  /* 0x0000065400001816 */ /* 0x004fe80000000005 */
[----:B------:R2:W-:Y:S04]  /*8870*/  @P1 SYNCS.ARRIVE.TRANS64.RED.A1T0 RZ, [R0+URZ], RZ ;  /* 0x000000ff00ff19a7 */ /* 0x0005e800081004ff */
.L_x_115:
[----:B------:R-:W4:Y:S01]  /*8880*/  @P1 SYNCS.PHASECHK.TRANS64.TRYWAIT P0, [R3+URZ+0x80], R4 ;  /* 0x00008004030015a7 */ /* 0x000f2200080011ff */
[----:B------:R-:W-:Y:S01]  /*8890*/  BSSY B1, `(.L_x_116) ;  /* 0x0000016000017945 */ /* 0x000fe20003800000 */
[----:B----4-:R-:W-:Y:S03]  /*88a0*/  @P1 SEL R46, RZ, 0x1, !P0 ;  /* 0x00000001ff2e1807 */ /* 0x010fe60004000000 */
[----:B------:R-:W-:Y:S05]  /*88b0*/  @!P1 BRA `(.L_x_117) ;  /* 0x00000000004c9947 */ /* 0x000fea0003800000 */
[----:B------:R-:W-:Y:S01]  /*88c0*/  ISETP.NE.AND P0, PT, R46, RZ, PT ;  /* 0x000000ff2e00720c */ /* 0x000fe20003f05270 */
[----:B------:R-:W-:Y:S01]  /*88d0*/  BSSY B0, `(.L_x_118) ;  /* 0x000000b000007945 */ /* 0x000fe20003800000 */
[----:B------:R-:W-:Y:S11]  /*88e0*/  ISETP.NE.AND P1, PT, R60, RZ, PT ;  /* 0x000000ff3c00720c */ /* 0x000ff60003f25270 */
[----:B------:R-:W-:Y:S02]  /*88f0*/  @!UPT UIADD3 URZ, UPT, UPT, URZ, URZ, URZ ;  /* 0x000000fffffff290 */ /* 0x000fe4000fffe0ff */
[C---:B------:R-:W-:Y:S01]  /*8900*/  @P1 IMAD R6, R47.reuse, 0x2000, R84 ;  /* 0x000020002f061824 */ /* 0x040fe200078e0254 */
[C---:B------:R-:W-:Y:S01]  /*8910*/  @P1 LEA R4, R47.reuse, R94, 0xd ;  /* 0x0000005e2f041211 */ /* 0x040fe200078e68ff */
[C---:B------:R-:W-:Y:S02]  /*8920*/  @P1 IMAD R5, R47.reuse, 0x2000, R96 ;  /* 0x000020002f051824 */ /* 0x040fe400078e0260 */
[----:B------:R-:W-:Y:S01]  /*8930*/  @P1 IMAD R2, R47, 0x2000, R101 ;  /* 0x000020002f021824 */ /* 0x000fe200078e0265 */
[----:B------:R-:W-:Y:S06]  /*8940*/  @P0 BRA `(.L_x_119) ;  /* 0x00000000000c0947 */ /* 0x000fec0003800000 */
[----:B--2---:R-:W-:Y:S04]  /*8950*/  SHF.L.U32 R0, R83, 0x1f, RZ ;  /* 0x0000001f53007819 */ /* 0x004fe800000006ff */
[----:B------:R-:W2:Y:S02]  /*8960*/  SYNCS.PHASECHK.TRANS64.TRYWAIT P0, [R3+URZ+0x80], R0 ;  /* 0x00008000030075a7 */ /* 0x000ea400080011ff */
[----:B--2---:R-:W-:Y:S05]  /*8970*/  @!P0 BRA `(.L_x_120) ;  /* 0x0000003000ac8947 */ /* 0x004fea0003800000 */
.L_x_119:
[----:B------:R-:W-:Y:S05]  /*8980*/  BSYNC B0 ;  /* 0x0000000000007941 */ /* 0x000fea0003800000 */
.L_x_118:
[----:B------:R-:W-:Y:S02]  /*8990*/  ISETP.NE.AND P0, PT, R60, RZ, PT ;  /* 0x000000ff3c00720c */ /* 0x000fe40003f05270 */
[----:B------:R-:W-:Y:S11]  /*89a0*/  IADD3 R47, PT, PT, R47, 0x1, RZ ;  /* 0x000000012f2f7810 */ /* 0x000ff60007ffe0ff */
[----:B------:R4:W1:Y:S04]  /*89b0*/  @P0 LDS.128 R48, [R6] ;  /* 0x0000000006300984 */ /* 0x0008680000000c00 */
[----:B------:R4:W1:Y:S04]  /*89c0*/  @P0 LDS.128 R56, [R5+0x10] ;  /* 0x0000100005380984 */ /* 0x0008680000000c00 */
[----:B------:R4:W1:Y:S04]  /*89d0*/  @P0 LDS.128 R64, [R4+0x20] ;  /* 0x0000200004400984 */ /* 0x0008680000000c00 */
[----:B------:R4:W1:Y:S02]  /*89e0*/  @P0 LDS.128 R72, [R2+0x30] ;  /* 0x0000300002480984 */ /* 0x0008640000000c00 */
.L_x_117:
[----:B------:R-:W-:Y:S05]  /*89f0*/  BSYNC B1 ;  /* 0x0000000000017941 */ /* 0x000fea0003800000 */
.L_x_116:
[----:B--2---:R-:W-:Y:S05]  /*8a00*/  VIADD R3, R39, 0x20 ;  /* 0x0000002027037836 */ /* 0x004fea0000000000 */
[----:B------:R-:W-:Y:S04]  /*8a10*/  SHF.R.U32.HI R3, RZ, 0x15, R3 ;  /* 0x00000015ff037819 */ /* 0x000fe80000011603 */
[----:B------:R-:W-:Y:S11]  /*8a20*/  LOP3.LUT P0, RZ, R3, 0x3, R88, 0x48, !PT ;  /* 0x0000000303ff7812 */ /* 0x000ff60007804858 */
[----:B------:R-:W-:Y:S02]  /*8a30*/  @!UPT UIADD3 URZ, UPT, UPT, URZ, URZ, URZ ;  /* 0x000000fffffff290 */ /* 0x000fe4000fffe0ff */
[----:B------:R-:W-:Y:S05]  /*8a40*/  @!P0 BRA `(.L_x_121) ;  /* 0x0000000000408947 */ /* 0x000fea0003800000 */
[----:B------:R-:W2:Y:S01]  /*8a50*/  LDCU.64 UR8, c[0x4][0x70] ;  /* 0x01000e00ff0877ac */ /* 0x000ea20008000a00 */
[----:B------:R-:W-:Y:S01]  /*8a60*/  MOV R3, 0x0 ;  /* 0x0000000000037802 */ /* 0x000fe20000000f00 */
[----:B------:R-:W-:Y:S02]  /*8a70*/  HFMA2 R12, -RZ, RZ, 0, 5.9604644775390625e-08 ;  /* 0x00000001ff0c7431 */ /* 0x000fe400000001ff */
[----:B------:R-:W-:Y:S02]  /*8a80*/  IMAD.MOV.U32 R8, RZ, RZ, 0x192 ;  /* 0x00000192ff087424 */ /* 0x000fe400078e00ff */
[----:B------:R-:W-:Y:S01]  /*8a90*/  IMAD.MOV.U32 R13, RZ, RZ, RZ ;  /* 0x000000ffff0d7224 */ /* 0x000fe200078e00ff */
[----:B------:R-:W5:Y:S01]  /*8aa0*/  LDCU.64 UR6, c[0x4][0x78] ;  /* 0x01000f00ff0677ac */ /* 0x000f620008000a00 */
[----:B----4-:R-:W4:Y:S01]  /*8ab0*/  LDC.64 R2, c[0x4][R3] ;  /* 0x0100000003027b82 */ /* 0x010f220000000a00 */
[----:B------:R-:W3:Y:S01]  /*8ac0*/  LDCU.64 UR4, c[0x4][0x10] ;  /* 0x01000200ff0477ac */ /* 0x000ee20008000a00 */
[----:B--2---:R-:W-:Y:S01]  /*8ad0*/  MOV R5, UR9 ;  /* 0x0000000900057c02 */ /* 0x004fe20008000f00 */
[----:B------:R-:W-:Y:S01]  /*8ae0*/  IMAD.U32 R4, RZ, RZ, UR8 ;  /* 0x00000008ff047e24 */ /* 0x000fe2000f8e00ff */
[----:B-----5:R-:W-:Y:S01]  /*8af0*/  MOV R7, UR7 ;  /* 0x0000000700077c02 */ /* 0x020fe20008000f00 */
[----:B------:R-:W-:Y:S01]  /*8b00*/  IMAD.U32 R6, RZ, RZ, UR6 ;  /* 0x00000006ff067e24 */ /* 0x000fe2000f8e00ff */
[----:B---3--:R-:W-:Y:S01]  /*8b10*/  MOV R11, UR5 ;  /* 0x00000005000b7c02 */ /* 0x008fe20008000f00 */
[----:B------:R-:W-:Y:S02]  /*8b20*/  IMAD.U32 R10, RZ, RZ, UR4 ;  /* 0x00000004ff0a7e24 */ /* 0x000fe4000f8e00ff */
[----:B------:R-:W-:Y:S07]  /*8b30*/  LEPC R20, `(.L_x_121) ;  /* 0x000000001014794e */ /* 0x000fee0000000000 */
[----:B-1--4-:R-:W-:Y:S05]  /*8b40*/  CALL.ABS.NOINC R2 ;  /* 0x0000000002007343 */ /* 0x012fea0003c00000 */
.L_x_121:
[----:B------:R-:W-:Y:S05]  /*8b50*/  WARPSYNC.ALL ;  /* 0x0000000000007948 */ /* 0x000fea0003800000 */
[----:B------:R-:W-:Y:S01]  /*8b60*/  R2UR UR4, R39 ;  /* 0x00000000270472ca */ /* 0x000fe200000e0000 */
[--C-:B-1----:R-:W-:Y:S01]  /*8b70*/  HADD2.F32 R40, -RZ, R48.reuse.H0_H0 ;  /* 0x20000030ff287230 */ /* 0x102fe20000004100 */
[----:B------:R-:W1:Y:S01]  /*8b80*/  S2R R102, SR_CgaCtaId ;  /* 0x0000000000667919 */ /* 0x000e620000008800 */
[----:B------:R-:W-:Y:S01]  /*8b90*/  HADD2.F32 R43, -RZ, R48.H1_H1 ;  /* 0x30000030ff2b7230 */ /* 0x000fe20000004100 */
[----:B------:R-:W-:Y:S01]  /*8ba0*/  ISETP.NE.AND P6, PT, R99, RZ, PT ;  /* 0x000000ff6300720c */ /* 0x000fe20003fc5270 */
[----:B------:R-:W-:Y:S01]  /*8bb0*/  HADD2.F32 R42, -RZ, R49.H1_H1 ;  /* 0x30000031ff2a7230 */ /* 0x000fe20000004100 */
[----:B------:R-:W-:Y:S01]  /*8bc0*/  ISETP.NE.AND P0, PT, R86, RZ, PT ;  /* 0x000000ff5600720c */ /* 0x000fe20003f05270 */
[--C-:B------:R-:W-:Y:S01]  /*8bd0*/  HADD2.F32 R44, -RZ, R50.reuse.H1_H1 ;  /* 0x30000032ff2c7230 */ /* 0x100fe20000004100 */
[----:B------:R-:W-:Y:S01]  /*8be0*/  MOV R61, UR52 ;  /* 0x00000034003d7c02 */ /* 0x000fe20008000f00 */
[----:B------:R-:W-:Y:S01]  /*8bf0*/  HADD2.F32 R45, -RZ, R59.H0_H0 ;  /* 0x2000003bff2d7230 */ /* 0x000fe20000004100 */
[----:B------:R-:W-:Y:S01]  /*8c00*/  BSSY.RECONVERGENT B0, `(.L_x_122) ;  /* 0x0000086000007945 */ /* 0x000fe20003800200 */
[----:B------:R-:W-:Y:S02]  /*8c10*/  LEA R62, R47, UR51, 0x3 ;  /* 0x000000332f3e7c11 */ /* 0x000fe4000f8e18ff */
[----:B----4-:R-:W2:Y:S04]  /*8c20*/  LDTM.x32 R4, tmem[UR4+0x20] ;  /* 0x00002004000479ee */ /* 0x010ea800082c0000 */
[----:B------:R-:W-:Y:S02]  /*8c30*/  @P6 LEA R61, R61, UR51, 0x3 ;  /* 0x000000333d3d6c11 */ /* 0x000fe4000f8e18ff */
[----:B------:R-:W-:Y:S02]  /*8c40*/  @P6 SHF.L.U32 R63, R83, 0x1f, RZ ;  /* 0x0000001f533f6819 */ /* 0x000fe400000006ff */
[----:B------:R-:W-:Y:S01]  /*8c50*/  @P6 IADD3 R61, PT, PT, R61, 0xa0, RZ ;  /* 0x000000a03d3d6810 */ /* 0x000fe20007ffe0ff */
[C---:B--2---:R-:W-:Y:S01]  /*8c60*/  FMUL R0, R38.reuse, R4 ;  /* 0x0000000426007220 */ /* 0x044fe20000400000 */
[C---:B------:R-:W-:Y:S01]  /*8c70*/  FMUL R2, R38.reuse, R5 ;  /* 0x0000000526027220 */ /* 0x040fe20000400000 */
[C---:B------:R-:W-:Y:S01]  /*8c80*/  FMUL R3, R38.reuse, R6 ;  /* 0x0000000626037220 */ /* 0x040fe20000400000 */
[C---:B------:R-:W-:Y:S01]  /*8c90*/  FMUL R7, R38.reuse, R7 ;  /* 0x0000000726077220 */ /* 0x040fe20000400000 */
[C---:B------:R-:W-:Y:S01]  /*8ca0*/  FFMA R0, R41.reuse, R40, R0 ;  /* 0x0000002829007223 */ /* 0x040fe20000000000 */
[----:B------:R-:W-:Y:S02]  /*8cb0*/  HADD2.F32 R40, -RZ, R49.H0_H0 ;  /* 0x20000031ff287230 */ /* 0x000fe40000004100 */
[C---:B------:R-:W-:Y:S01]  /*8cc0*/  FFMA R2, R41.reuse, R43, R2 ;  /* 0x0000002b29027223 */ /* 0x040fe20000000002 */
[C---:B------:R-:W-:Y:S01]  /*8cd0*/  FMUL R4, R38.reuse, R8 ;  /* 0x0000000826047220 */ /* 0x040fe20000400000 */
[--C-:B------:R-:W-:Y:S02]  /*8ce0*/  HADD2.F32 R43, -RZ, R51.reuse.H0_H0 ;  /* 0x20000033ff2b7230 */ /* 0x100fe40000004100 */
[----:B------:R-:W-:Y:S01]  /*8cf0*/  FMUL R5, R38, R9 ;  /* 0x0000000926057220 */ /* 0x000fe20000400000 */
[C---:B------:R-:W-:Y:S01]  /*8d00*/  FFMA R3, R41.reuse, R40, R3 ;  /* 0x0000002829037223 */ /* 0x040fe20000000003 */
[----:B------:R-:W-:Y:S01]  /*8d10*/  HADD2.F32 R40, -RZ, R50.H0_H0 ;  /* 0x20000032ff287230 */ /* 0x000fe20000004100 */
[----:B------:R-:W-:Y:S01]  /*8d20*/  F2FP.F16.F32.PACK_AB R52, R2, R0 ;  /* 0x000000000234723e */ /* 0x000fe200000000ff */
[C---:B------:R-:W-:Y:S01]  /*8d30*/  FFMA R7, R41.reuse, R42, R7 ;  /* 0x0000002a29077223 */ /* 0x040fe20000000007 */
[----:B------:R-:W-:Y:S02]  /*8d40*/  HADD2.F32 R42, -RZ, R51.H1_H1 ;  /* 0x30000033ff2a7230 */ /* 0x000fe40000004100 */
[C---:B------:R-:W-:Y:S01]  /*8d50*/  FMUL R6, R38.reuse, R10 ;  /* 0x0000000a26067220 */ /* 0x040fe20000400000 */
[C---:B------:R-:W-:Y:S01]  /*8d60*/  FFMA R4, R41.reuse, R40, R4 ;  /* 0x0000002829047223 */ /* 0x040fe20000000004 */
        /* <DEDUP_REMOVED lines=17> */
[----:B------:R2:W-:Y:S01]  /*8e80*/  STS.128 [R84+0x2000], R52 ;  /* 0x0020003454007388 */ /* 0x0005e20000000c00 */
[----:B------:R-:W-:Y:S01]  /*8e90*/  F2FP.F16.F32.PACK_AB R68, R9, R8 ;  /* 0x000000080944723e */ /* 0x000fe200000000ff */
[C---:B------:R-:W-:Y:S01]  /*8ea0*/  FFMA R10, R41.reuse, R43, R10 ;  /* 0x0000002b290a7223 */ /* 0x040fe2000000000a */
[--C-:B------:R-:W-:Y:S02]  /*8eb0*/  HADD2.F32 R43, -RZ, R58.reuse.H0_H0 ;  /* 0x2000003aff2b7230 */ /* 0x100fe40000004100 */
[----:B------:R-:W-:Y:S01]  /*8ec0*/  FFMA R15, R41, R40, R15 ;  /* 0x00000028290f7223 */ /* 0x000fe2000000000f */
[C---:B------:R-:W-:Y:S01]  /*8ed0*/  FMUL R12, R38.reuse, R16 ;  /* 0x00000010260c7220 */ /* 0x040fe20000400000 */
[----:B------:R-:W-:Y:S02]  /*8ee0*/  HADD2.F32 R42, -RZ, R58.H1_H1 ;  /* 0x3000003aff2a7230 */ /* 0x000fe40000004100 */
[C---:B------:R-:W-:Y:S01]  /*8ef0*/  FMUL R13, R38.reuse, R17 ;  /* 0x00000011260d7220 */ /* 0x040fe20000400000 */
[C---:B------:R-:W-:Y:S01]  /*8f00*/  FMUL R14, R38.reuse, R18 ;  /* 0x00000012260e7220 */ /* 0x040fe20000400000 */
[----:B------:R-:W-:Y:S01]  /*8f10*/  F2FP.F16.F32.PACK_AB R69, R15, R10 ;  /* 0x0000000a0f45723e */ /* 0x000fe200000000ff */
[C---:B------:R-:W-:Y:S01]  /*8f20*/  FFMA R12, R41.reuse, R43, R12 ;  /* 0x0000002b290c7223 */ /* 0x040fe2000000000c */
[----:B------:R-:W-:Y:S02]  /*8f30*/  HADD2.F32 R40, -RZ, R59.H1_H1 ;  /* 0x3000003bff287230 */ /* 0x000fe40000004100 */
[C---:B------:R-:W-:Y:S01]  /*8f40*/  FFMA R13, R41.reuse, R42, R13 ;  /* 0x0000002a290d7223 */ /* 0x040fe2000000000d */
[C---:B------:R-:W-:Y:S01]  /*8f50*/  FMUL R19, R38.reuse, R19 ;  /* 0x0000001326137220 */ /* 0x040fe20000400000 */
[--C-:B------:R-:W-:Y:S02]  /*8f60*/  HADD2.F32 R43, -RZ, R64.reuse.H0_H0 ;  /* 0x20000040ff2b7230 */ /* 0x100fe40000004100 */
[C---:B------:R-:W-:Y:S01]  /*8f70*/  FMUL R16, R38.reuse, R20 ;  /* 0x0000001426107220 */ /* 0x040fe20000400000 */
[----:B------:R-:W-:Y:S02]  /*8f80*/  HADD2.F32 R42, -RZ, R64.H1_H1 ;  /* 0x30000040ff2a7230 */ /* 0x000fe40000004100 */
[C---:B------:R-:W-:Y:S01]  /*8f90*/  FMUL R17, R38.reuse, R21 ;  /* 0x0000001526117220 */ /* 0x040fe20000400000 */
[C---:B------:R-:W-:Y:S01]  /*8fa0*/  FFMA R14, R41.reuse, R45, R14 ;  /* 0x0000002d290e7223 */ /* 0x040fe2000000000e */
[C---:B------:R-:W-:Y:S01]  /*8fb0*/  FFMA R19, R41.reuse, R40, R19 ;  /* 0x0000002829137223 */ /* 0x040fe20000000013 */
[--C-:B------:R-:W-:Y:S02]  /*8fc0*/  HADD2.F32 R45, -RZ, R65.reuse.H0_H0 ;  /* 0x20000041ff2d7230 */ /* 0x100fe40000004100 */
[C---:B------:R-:W-:Y:S01]  /*8fd0*/  FFMA R16, R41.reuse, R43, R16 ;  /* 0x0000002b29107223 */ /* 0x040fe20000000010 */
[C---:B------:R-:W-:Y:S01]  /*8fe0*/  FMUL R18, R38.reuse, R22 ;  /* 0x0000001626127220 */ /* 0x040fe20000400000 */
[----:B------:R-:W-:Y:S02]  /*8ff0*/  HADD2.F32 R40, -RZ, R65.H1_H1 ;  /* 0x30000041ff287230 */ /* 0x000fe40000004100 */
[C---:B------:R-:W-:Y:S01]  /*9000*/  FFMA R17, R41.reuse, R42, R17 ;  /* 0x0000002a29117223 */ /* 0x040fe20000000011 */
[C---:B------:R-:W-:Y:S01]  /*9010*/  FMUL R23, R38.reuse, R23 ;  /* 0x0000001726177220 */ /* 0x040fe20000400000 */
[--C-:B------:R-:W-:Y:S02]  /*9020*/  HADD2.F32 R42, -RZ, R66.reuse.H0_H0 ;  /* 0x20000042ff2a7230 */ /* 0x100fe40000004100 */
[C---:B------:R-:W-:Y:S01]  /*9030*/  FMUL R20, R38.reuse, R24 ;  /* 0x0000001826147220 */ /* 0x040fe20000400000 */
[C---:B------:R-:W-:Y:S01]  /*9040*/  FFMA R18, R41.reuse, R45, R18 ;  /* 0x0000002d29127223 */ /* 0x040fe20000000012 */
        /* <DEDUP_REMOVED lines=11> */
[----:B------:R-:W-:Y:S01]  /*9100*/  FFMA R27, R41, R42, R27 ;  /* 0x0000002a291b7223 */ /* 0x000fe2000000001b */
[C---:B------:R-:W-:Y:S01]  /*9110*/  FMUL R24, R38.reuse, R28 ;  /* 0x0000001c26187220 */ /* 0x040fe20000400000 */
[----:B------:R-:W-:Y:S02]  /*9120*/  HADD2.F32 R42, -RZ, R72.H1_H1 ;  /* 0x30000048ff2a7230 */ /* 0x000fe40000004100 */
[C---:B------:R-:W-:Y:S01]  /*9130*/  FMUL R25, R38.reuse, R29 ;  /* 0x0000001d26197220 */ /* 0x040fe20000400000 */
[--C-:B------:R-:W-:Y:S02]  /*9140*/  HADD2.F32 R43, -RZ, R73.reuse.H0_H0 ;  /* 0x20000049ff2b7230 */ /* 0x100fe40000004100 */
[C---:B------:R-:W-:Y:S01]  /*9150*/  FMUL R26, R38.reuse, R30 ;  /* 0x0000001e261a7220 */ /* 0x040fe20000400000 */
[----:B------:R-:W-:Y:S01]  /*9160*/  F2FP.F16.F32.PACK_AB R70, R13, R12 ;  /* 0x0000000c0d46723e */ /* 0x000fe200000000ff */
[----:B------:R-:W-:Y:S01]  /*9170*/  FFMA R24, R41, R40, R24 ;  /* 0x0000002829187223 */ /* 0x000fe20000000018 */
[----:B------:R-:W-:Y:S01]  /*9180*/  F2FP.F16.F32.PACK_AB R71, R19, R14 ;  /* 0x0000000e1347723e */ /* 0x000fe200000000ff */
[C---:B------:R-:W-:Y:S01]  /*9190*/  FFMA R25, R41.reuse, R42, R25 ;  /* 0x0000002a29197223 */ /* 0x040fe20000000019 */
[C---:B------:R-:W-:Y:S01]  /*91a0*/  FFMA R26, R41.reuse, R43, R26 ;  /* 0x0000002b291a7223 */ /* 0x040fe2000000001a */
[----:B------:R-:W-:Y:S02]  /*91b0*/  HADD2.F32 R40, -RZ, R73.H1_H1 ;  /* 0x30000049ff287230 */ /* 0x000fe40000004100 */
[C---:B------:R-:W-:Y:S01]  /*91c0*/  FMUL R31, R38.reuse, R31 ;  /* 0x0000001f261f7220 */ /* 0x040fe20000400000 */
[----:B------:R4:W-:Y:S01]  /*91d0*/  STS.128 [R96+0x2010], R68 ;  /* 0x0020104460007388 */ /* 0x0009e20000000c00 */
[--C-:B------:R-:W-:Y:S02]  /*91e0*/  HADD2.F32 R43, -RZ, R74.reuse.H0_H0 ;  /* 0x2000004aff2b7230 */ /* 0x100fe40000004100 */
[C---:B------:R-:W-:Y:S01]  /*91f0*/  FMUL R28, R38.reuse, R32 ;  /* 0x00000020261c7220 */ /* 0x040fe20000400000 */
[----:B------:R-:W-:Y:S02]  /*9200*/  HADD2.F32 R42, -RZ, R74.H1_H1 ;  /* 0x3000004aff2a7230 */ /* 0x000fe40000004100 */
[C---:B------:R-:W-:Y:S01]  /*9210*/  FMUL R29, R38.reuse, R33 ;  /* 0x00000021261d7220 */ /* 0x040fe20000400000 */
[--C-:B------:R-:W-:Y:S02]  /*9220*/  HADD2.F32 R45, -RZ, R75.reuse.H0_H0 ;  /* 0x2000004bff2d7230 */ /* 0x100fe40000004100 */
[C---:B------:R-:W-:Y:S01]  /*9230*/  FMUL R30, R38.reuse, R34 ;  /* 0x00000022261e7220 */ /* 0x040fe20000400000 */
[----:B------:R-:W-:Y:S02]  /*9240*/  HADD2.F32 R44, -RZ, R75.H1_H1 ;  /* 0x3000004bff2c7230 */ /* 0x000fe40000004100 */
[----:B------:R-:W-:Y:S01]  /*9250*/  FFMA R31, R41, R40, R31 ;  /* 0x00000028291f7223 */ /* 0x000fe2000000001f */
[----:B------:R-:W-:Y:S01]  /*9260*/  FMUL R35, R38, R35 ;  /* 0x0000002326237220 */ /* 0x000fe20000400000 */
[----:B--2---:R-:W-:Y:S01]  /*9270*/  F2FP.F16.F32.PACK_AB R52, R17, R16 ;  /* 0x000000101134723e */ /* 0x004fe200000000ff */
        /* <DEDUP_REMOVED lines=11> */
[----:B------:R-:W-:Y:S02]  /*9330*/  F2FP.F16.F32.PACK_AB R107, R35, R30 ;  /* 0x0000001e236b723e */ /* 0x000fe400000000ff */
[----:B-1----:R-:W-:Y:S03]  /*9340*/  @P6 PRMT R61, R102, 0x654, R61 ;  /* 0x00000654663d6816 */ /* 0x002fe6000000003d */
[----:B------:R4:W-:Y:S01]  /*9350*/  STS.128 [R101+0x2030], R104 ;  /* 0x0020306865007388 */ /* 0x0009e20000000c00 */
[----:B------:R-:W-:Y:S01]  /*9360*/  @!PT LDS RZ, [RZ] ;  /* 0x00000000fffff984 */ /* 0x000fe20000000800 */
[----:B------:R-:W-:Y:S01]  /*9370*/  @!PT LDS RZ, [RZ] ;  /* 0x00000000fffff984 */ /* 0x000fe20000000800 */
[----:B------:R-:W-:Y:S01]  /*9380*/  @!PT LDS RZ, [RZ] ;  /* 0x00000000fffff984 */ /* 0x000fe20000000800 */
[----:B------:R-:W-:Y:S01]  /*9390*/  @!PT LDS RZ, [RZ] ;  /* 0x00000000fffff984 */ /* 0x000fe20000000800 */
[----:B------:R1:W-:Y:S07]  /*93a0*/  MEMBAR.ALL.CTA ;  /* 0x0000000000007992 */ /* 0x0003ee0000008000 */
[----:B-1----:R-:W1:Y:S02]  /*93b0*/  FENCE.VIEW.ASYNC.S ;  /* 0x00000000000073c6 */ /* 0x002e640000000000 */
[----:B-1----:R-:W-:Y:S06]  /*93c0*/  BAR.SYNC.DEFER_BLOCKING 0x1, 0x80 ;  /* 0x0042000000007b1d */ /* 0x002fec0000010000 */
[----:B------:R-:W-:Y:S05]  /*93d0*/  @P0 BRA `(.L_x_123) ;  /* 0x0000000000200947 */ /* 0x000fea0003800000 */
[----:B------:R-:W1:Y:S01]  /*93e0*/  LDCU.64 UR6, c[0x0][0x348] ;  /* 0x00006900ff0677ac */ /* 0x000e620008000a00 */
[----:B------:R-:W-:Y:S02]  /*93f0*/  UIADD3 UR40, UPT, UPT, UR51, 0x2200, URZ ;  /* 0x0000220033287890 */ /* 0x000fe4000fffe0ff */
[----:B------:R-:W-:Y:S02]  /*9400*/  UIADD3 UR41, UPT, UPT, UR53, 0x20, URZ ;  /* 0x0000002035297890 */ /* 0x000fe4000fffe0ff */
[----:B-1----:R-:W-:Y:S04]  /*9410*/  UIADD3 UR4, UP0, UPT, UR6, 0x780, URZ ;  /* 0x0000078006047890 */ /* 0x002fe8000ff1e0ff */
[----:B------:R-:W-:Y:S09]  /*9420*/  UIADD3.X UR5, UPT, UPT, URZ, UR7, URZ, UP0, !UPT ;  /* 0x00000007ff057290 */ /* 0x000ff200087fe4ff */
[----:B------:R1:W-:Y:S01]  /*9430*/  UTMASTG.5D [UR40], [UR4] ;  /* 0x00000028040073b5 */ /* 0x0003e20008020000 */
[----:B------:R0:W-:Y:S01]  /*9440*/  UTMACMDFLUSH ;  /* 0x00000000000079b7 */ /* 0x0001e20000000000 */
[----:B-1----:R-:W-:Y:S04]  /*9450*/  DEPBAR.LE SB0, 0x1 ;  /* 0x000080400000791a */ /* 0x002fe80000000000 */
.L_x_123:
[----:B------:R-:W-:Y:S05]  /*9460*/  BSYNC.RECONVERGENT B0 ;  /* 0x0000000000007941 */ /* 0x000fea0003800200 */
.L_x_122:
[----:B------:R-:W-:Y:S01]  /*9470*/  BAR.SYNC.DEFER_BLOCKING 0x1, 0x80 ;  /* 0x0042000000007b1d */ /* 0x000fe20000010000 */
[----:B------:R-:W-:Y:S04]  /*9480*/  UIADD3 UR4, UPT, UPT, UR52, 0x1, URZ ;  /* 0x0000000134047890 */ /* 0x000fe8000fffe0ff */
[----:B------:R-:W-:Y:S04]  /*9490*/  UISETP.NE.AND UP0, UPT, UR4, 0x4, UPT ;  /* 0x000000040400788c */ /* 0x000fe8000bf05270 */
[----:B------:R-:W-:Y:S01]  /*94a0*/  USEL UR50, UR4, URZ, UP0 ;  /* 0x000000ff04327287 */ /* 0x000fe20008000000 */
[----:B------:R1:W-:Y:S01]  /*94b0*/  @P6 SYNCS.ARRIVE.TRANS64.RED.A1T0 RZ, [R61+URZ], RZ ;  /* 0x000000ff3dff69a7 */ /* 0x0003e200081004ff */
[----:B------:R-:W-:Y:S01]  /*94c0*/  BSSY B1, `(.L_x_124) ;  /* 0x0000017000017945 */ /* 0x000fe20003800000 */
[----:B------:R-:W2:Y:S02]  /*94d0*/  @P6 SYNCS.PHASECHK.TRANS64.TRYWAIT P0, [R62+URZ+0x80], R63 ;  /* 0x0000803f3e0065a7 */ /* 0x000ea400080011ff */
[----:B--2---:R-:W-:Y:S01]  /*94e0*/  @P6 SEL R46, RZ, 0x1, !P0 ;  /* 0x00000001ff2e6807 */ /* 0x004fe20004000000 */
[----:B-1----:R-:W-:Y:S06]  /*94f0*/  @!P6 BRA `(.L_x_125) ;  /* 0x00000000004ce947 */ /* 0x002fec0003800000 */
        /* <DEDUP_REMOVED lines=9> */
[----:B------:R-:W-:Y:S04]  /*9590*/  SHF.L.U32 R5, R83, 0x1f, RZ ;  /* 0x0000001f53057819 */ /* 0x000fe800000006ff */
[----:B------:R-:W1:Y:S02]  /*95a0*/  SYNCS.PHASECHK.TRANS64.TRYWAIT P0, [R62+URZ+0x80], R5 ;  /* 0x000080053e0075a7 */ /* 0x000e6400080011ff */
[----:B-1----:R-:W-:Y:S05]  /*95b0*/  @!P0 BRA `(.L_x_128) ;  /* 0x0000002400b08947 */ /* 0x002fea0003800000 */
.L_x_127:
[----:B------:R-:W-:Y:S05]  /*95c0*/  BSYNC B0 ;  /* 0x0000000000007941 */ /* 0x000fea0003800000 */
.L_x_126:
[----:B------:R-:W-:Y:S02]  /*95d0*/  ISETP.NE.AND P0, PT, R60, RZ, PT ;  /* 0x000000ff3c00720c */ /* 0x000fe40003f05270 */
[----:B------:R-:W-:Y:S11]  /*95e0*/  IADD3 R47, PT, PT, R47, 0x1, RZ ;  /* 0x000000012f2f7810 */ /* 0x000ff60007ffe0ff */
[----:B------:R2:W1:Y:S04]  /*95f0*/  @P0 LDS.128 R48, [R4] ;  /* 0x0000000004300984 */ /* 0x0004680000000c00 */
[----:B------:R2:W1:Y:S04]  /*9600*/  @P0 LDS.128 R56, [R3+0x10] ;  /* 0x0000100003380984 */ /* 0x0004680000000c00 */
[----:B------:R2:W1:Y:S04]  /*9610*/  @P0 LDS.128 R64, [R2+0x20] ;  /* 0x0000200002400984 */ /* 0x0004680000000c00 */
[----:B------:R2:W1:Y:S02]  /*9620*/  @P0 LDS.128 R72, [R0+0x30] ;  /* 0x0000300000480984 */ /* 0x0004640000000c00 */
.L_x_125:
[----:B------:R-:W-:Y:S05]  /*9630*/  BSYNC B1 ;  /* 0x0000000000017941 */ /* 0x000fea0003800000 */
.L_x_124:
[----:B--2---:R-:W-:Y:S05]  /*9640*/  VIADD R3, R39, 0x40 ;  /* 0x0000004027037836 */ /* 0x004fea0000000000 */
[----:B------:R-:W-:Y:S04]  /*9650*/  SHF.R.U32.HI R3, RZ, 0x15, R3 ;  /* 0x00000015ff037819 */ /* 0x000fe80000011603 */
[----:B------:R-:W-:Y:S11]  /*9660*/  LOP3.LUT P0, RZ, R3, 0x3, R88, 0x48, !PT ;  /* 0x0000000303ff7812 */ /* 0x000ff60007804858 */
[----:B------:R-:W-:Y:S02]  /*9670*/  @!UPT UIADD3 URZ, UPT, UPT, URZ, URZ, URZ ;  /* 0x000000fffffff290 */ /* 0x000fe4000fffe0ff */
[----:B------:R-:W-:Y:S05]  /*9680*/  @!P0 BRA `(.L_x_129) ;  /* 0x0000000000408947 */ /* 0x000fea0003800000 */
[----:B------:R-:W1:Y:S01]  /*9690*/  LDCU.64 UR8, c[0x4][0x70] ;  /* 0x01000e00ff0877ac */ /* 0x000e620008000a00 */
[----:B------:R-:W-:Y:S01]  /*96a0*/  MOV R3, 0x0 ;  /* 0x0000000000037802 */ /* 0x000fe20000000f00 */
[----:B------:R-:W-:Y:S02]  /*96b0*/  HFMA2 R12, -RZ, RZ, 0, 5.9604644775390625e-08 ;  /* 0x00000001ff0c7431 */ /* 0x000fe400000001ff */
[----:B------:R-:W-:Y:S02]  /*96c0*/  IMAD.MOV.U32 R8, RZ, RZ, 0x192 ;  /* 0x00000192ff087424 */ /* 0x000fe400078e00ff */
[----:B------:R-:W-:Y:S01]  /*96d0*/  IMAD.MOV.U32 R13, RZ, RZ, RZ ;  /* 0x000000ffff0d7224 */ /* 0x000fe200078e00ff */
[----:B------:R-:W2:Y:S01]  /*96e0*/  LDCU.64 UR6, c[0x4][0x78] ;  /* 0x01000f00ff0677ac */ /* 0x000ea20008000a00 */
[----:B------:R-:W3:Y:S01]  /*96f0*/  LDC.64 R2, c[0x4][R3] ;  /* 0x0100000003027b82 */ /* 0x000ee20000000a00 */
[----:B------:R-:W5:Y:S01]  /*9700*/  LDCU.64 UR4, c[0x4][0x10] ;  /* 0x01000200ff0477ac */ /* 0x000f620008000a00 */
[----:B-1----:R-:W-:Y:S01]  /*9710*/  MOV R5, UR9 ;  /* 0x0000000900057c02 */ /* 0x002fe20008000f00 */
[----:B------:R-:W-:Y:S01]  /*9720*/  IMAD.U32 R4, RZ, RZ, UR8 ;  /* 0x00000008ff047e24 */ /* 0x000fe2000f8e00ff */
[----:B--2---:R-:W-:Y:S01]  /*9730*/  MOV R7, UR7 ;  /* 0x0000000700077c02 */ /* 0x004fe20008000f00 */
[----:B------:R-:W-:Y:S01]  /*9740*/  IMAD.U32 R6, RZ, RZ, UR6 ;  /* 0x00000006ff067e24 */ /* 0x000fe2000f8e00ff */
[----:B-----5:R-:W-:Y:S01]  /*9750*/  MOV R11, UR5 ;  /* 0x00000005000b7c02 */ /* 0x020fe20008000f00 */
[----:B------:R-:W-:Y:S02]  /*9760*/  IMAD.U32 R10, RZ, RZ, UR4 ;  /* 0x00000004ff0a7e24 */ /* 0x000fe4000f8e00ff */
[----:B------:R-:W-:Y:S07]  /*9770*/  LEPC R20, `(.L_x_129) ;  /* 0x000000001014794e */ /* 0x000fee0000000000 */
[----:B---34-:R-:W-:Y:S05]  /*9780*/  CALL.ABS.NOINC R2 ;  /* 0x0000000002007343 */ /* 0x018fea0003c00000 */
.L_x_129:
[----:B------:R-:W-:Y:S05]  /*9790*/  WARPSYNC.ALL ;  /* 0x0000000000007948 */ /* 0x000fea0003800000 */
[----:B------:R-:W-:Y:S01]  /*97a0*/  R2UR UR4, R39 ;  /* 0x00000000270472ca */ /* 0x000fe200000e0000 */
[--C-:B-1----:R-:W-:Y:S01]  /*97b0*/  HADD2.F32 R40, -RZ, R48.reuse.H0_H0 ;  /* 0x20000030ff287230 */ /* 0x102fe20000004100 */
[----:B------:R-:W-:Y:S01]  /*97c0*/  ISETP.NE.AND P6, PT, R99, RZ, PT ;  /* 0x000000ff6300720c */ /* 0x000fe20003fc5270 */
[----:B------:R-:W-:Y:S01]  /*97d0*/  HADD2.F32 R43, -RZ, R48.H1_H1 ;  /* 0x30000030ff2b7230 */ /* 0x000fe20000004100 */
[----:B------:R-:W-:Y:S01]  /*97e0*/  ISETP.NE.AND P0, PT, R86, RZ, PT ;  /* 0x000000ff5600720c */ /* 0x000fe20003f05270 */
[----:B------:R-:W-:Y:S01]  /*97f0*/  HADD2.F32 R42, -RZ, R49.H0_H0 ;  /* 0x20000031ff2a7230 */ /* 0x000fe20000004100 */
[----:B------:R-:W-:Y:S01]  /*9800*/  MOV R61, UR50 ;  /* 0x00000032003d7c02 */ /* 0x000fe20008000f00 */
[--C-:B------:R-:W-:Y:S01]  /*9810*/  HADD2.F32 R45, -RZ, R51.reuse.H0_H0 ;  /* 0x20000033ff2d7230 */ /* 0x100fe20000004100 */
[----:B------:R-:W-:Y:S01]  /*9820*/  BSSY.RECONVERGENT B0, `(.L_x_130) ;  /* 0x0000087000007945 */ /* 0x000fe20003800200 */
[----:B------:R-:W-:Y:S01]  /*9830*/  HADD2.F32 R44, -RZ, R51.H1_H1 ;  /* 0x30000033ff2c7230 */ /* 0x000fe20000004100 */
[----:B------:R-:W-:Y:S03]  /*9840*/  LEA R62, R47, UR51, 0x3 ;  /* 0x000000332f3e7c11 */ /* 0x000fe6000f8e18ff */
[----:B------:R-:W1:Y:S02]  /*9850*/  LDTM.x32 R4, tmem[UR4+0x40] ;  /* 0x00004004000479ee */ /* 0x000e6400082c0000 */
[----:B------:R-:W-:Y:S02]  /*9860*/  @P6 LEA R61, R61, UR51, 0x3 ;  /* 0x000000333d3d6c11 */ /* 0x000fe4000f8e18ff */
[----:B------:R-:W-:Y:S02]  /*9870*/  @P6 SHF.L.U32 R63, R83, 0x1f, RZ ;  /* 0x0000001f533f6819 */ /* 0x000fe400000006ff */
[----:B------:R-:W-:Y:S04]  /*9880*/  @P6 IADD3 R61, PT, PT, R61, 0xa0, RZ ;  /* 0x000000a03d3d6810 */ /* 0x000fe80007ffe0ff */
[----:B------:R-:W-:Y:S01]  /*9890*/  @P6 PRMT R61, R102, 0x654, R61 ;  /* 0x00000654663d6816 */ /* 0x000fe2000000003d */
[C---:B-1----:R-:W-:Y:S01]  /*98a0*/  FMUL R0, R38.reuse, R4 ;  /* 0x0000000426007220 */ /* 0x042fe20000400000 */
[C---:B------:R-:W-:Y:S01]  /*98b0*/  FMUL R2, R38.reuse, R5 ;  /* 0x0000000526027220 */ /* 0x040fe20000400000 */
[C---:B------:R-:W-:Y:S01]  /*98c0*/  FMUL R3, R38.reuse, R6 ;  /* 0x0000000626037220 */ /* 0x040fe20000400000 */
[C---:B------:R-:W-:Y:S01]  /*98d0*/  FMUL R7, R38.reuse, R7 ;  /* 0x0000000726077220 */ /* 0x040fe20000400000 */
[C---:B------:R-:W-:Y:S01]  /*98e0*/  FFMA R0, R41.reuse, R40, R0 ;  /* 0x0000002829007223 */ /* 0x040fe20000000000 */
[----:B------:R-:W-:Y:S02]  /*98f0*/  HADD2.F32 R40, -RZ, R49.H1_H1 ;  /* 0x30000031ff287230 */ /* 0x000fe40000004100 */
[C---:B------:R-:W-:Y:S01]  /*9900*/  FFMA R2, R41.reuse, R43, R2 ;  /* 0x0000002b29027223 */ /* 0x040fe20000000002 */
[C---:B------:R-:W-:Y:S01]  /*9910*/  FFMA R3, R41.reuse, R42, R3 ;  /* 0x0000002a29037223 */ /* 0x040fe20000000003 */
[--C-:B------:R-:W-:Y:S02]  /*9920*/  HADD2.F32 R43, -RZ, R50.reuse.H0_H0 ;  /* 0x20000032ff2b7230 */ /* 0x100fe40000004100 */
[----:B------:R-:W-:Y:S01]  /*9930*/  FMUL R4, R38, R8 ;  /* 0x0000000826047220 */ /* 0x000fe20000400000 */
[----:B------:R-:W-:Y:S01]  /*9940*/  HADD2.F32 R42, -RZ, R50.H1_H1 ;  /* 0x30000032ff2a7230 */ /* 0x000fe20000004100 */
[----:B----4-:R-:W-:Y:S01]  /*9950*/  F2FP.F16.F32.PACK_AB R68, R2, R0 ;  /* 0x000000000244723e */ /* 0x010fe200000000ff */
[C---:B------:R-:W-:Y:S01]  /*9960*/  FFMA R7, R41.reuse, R40, R7 ;  /* 0x0000002829077223 */ /* 0x040fe20000000007 */
[----:B------:R-:W-:Y:S01]  /*9970*/  FFMA R4, R41, R43, R4 ;  /* 0x0000002b29047223 */ /* 0x000fe20000000004 */
[C---:B------:R-:W-:Y:S01]  /*9980*/  FMUL R5, R38.reuse, R9 ;  /* 0x0000000926057220 */ /* 0x040fe20000400000 */
[C---:B------:R-:W-:Y:S01]  /*9990*/  FMUL R6, R38.reuse, R10 ;  /* 0x0000000a26067220 */ /* 0x040fe20000400000 */
[C---:B------:R-:W-:Y:S01]  /*99a0*/  FMUL R11, R38.reuse, R11 ;  /* 0x0000000b260b7220 */ /* 0x040fe20000400000 */
[--C-:B------:R-:W-:Y:S01]  /*99b0*/  HADD2.F32 R40, -RZ, R56.reuse.H0_H0 ;  /* 0x20000038ff287230 */ /* 0x100fe20000004100 */
[----:B------:R-:W-:Y:S01]  /*99c0*/  F2FP.F16.F32.PACK_AB R69, R7, R3 ;  /* 0x000000030745723e */ /* 0x000fe200000000ff */
[C---:B------:R-:W-:Y:S01]  /*99d0*/  FFMA R5, R41.reuse, R42, R5 ;  /* 0x0000002a29057223 */ /* 0x040fe20000000005 */
[C---:B------:R-:W-:Y:S01]  /*99e0*/  FFMA R6, R41.reuse, R45, R6 ;  /* 0x0000002d29067223 */ /* 0x040fe20000000006 */
[----:B------:R-:W-:Y:S01]  /*99f0*/  FFMA R11, R41, R44, R11 ;  /* 0x0000002c290b7223 */ /* 0x000fe2000000000b */
[C---:B------:R-:W-:Y:S01]  /*9a00*/  FMUL R8, R38.reuse, R12 ;  /* 0x0000000c26087220 */ /* 0x040fe20000400000 */
[----:B------:R-:W-:Y:S01]  /*9a10*/  HADD2.F32 R42, -RZ, R56.H1_H1 ;  /* 0x30000038ff2a7230 */ /* 0x000fe20000004100 */
[----:B------:R-:W-:Y:S01]  /*9a20*/  F2FP.F16.F32.PACK_AB R70, R5, R4 ;  /* 0x000000040546723e */ /* 0x000fe200000000ff */
[C---:B------:R-:W-:Y:S01]  /*9a30*/  FMUL R9, R38.reuse, R13 ;  /* 0x0000000d26097220 */ /* 0x040fe20000400000 */
[----:B------:R-:W-:Y:S01]  /*9a40*/  F2FP.F16.F32.PACK_AB R71, R11, R6 ;  /* 0x000000060b47723e */ /* 0x000fe200000000ff */
[C---:B------:R-:W-:Y:S01]  /*9a50*/  FFMA R8, R41.reuse, R40, R8 ;  /* 0x0000002829087223 */ /* 0x040fe20000000008 */
[--C-:B------:R-:W-:Y:S02]  /*9a60*/  HADD2.F32 R43, -RZ, R57.reuse.H0_H0 ;  /* 0x20000039ff2b7230 */ /* 0x100fe40000004100 */
[----:B------:R-:W-:Y:S01]  /*9a70*/  FFMA R9, R41, R42, R9 ;  /* 0x0000002a29097223 */ /* 0x000fe20000000009 */
[C---:B------:R-:W-:Y:S01]  /*9a80*/  FMUL R10, R38.reuse, R14 ;  /* 0x0000000e260a7220 */ /* 0x040fe20000400000 */
[----:B------:R1:W-:Y:S01]  /*9a90*/  STS.128 [R84+0x4000], R68 ;  /* 0x0040004454007388 */ /* 0x0003e20000000c00 */
[----:B------:R-:W-:Y:S02]  /*9aa0*/  HADD2.F32 R40, -RZ, R57.H1_H1 ;  /* 0x30000039ff287230 */ /* 0x000fe40000004100 */
[C---:B------:R-:W-:Y:S01]  /*9ab0*/  FMUL R15, R38.reuse, R15 ;  /* 0x0000000f260f7220 */ /* 0x040fe20000400000 */
        /* <DEDUP_REMOVED lines=14> */
[C---:B------:R-:W-:Y:S01]  /*9ba0*/  FMUL R16, R38.reuse, R20 ;  /* 0x0000001426107220 */ /* 0x040fe20000400000 */
[C---:B------:R-:W-:Y:S01]  /*9bb0*/  FFMA R14, R41.reuse, R43, R14 ;  /* 0x0000002b290e7223 */ /* 0x040fe2000000000e */
[--C-:B------:R-:W-:Y:S02]  /*9bc0*/  HADD2.F32 R43, -RZ, R64.reuse.H0_H0 ;  /* 0x20000040ff2b7230 */ /* 0x100fe40000004100 */
        /* <DEDUP_REMOVED lines=22> */
[----:B------:R-:W-:Y:S01]  /*9d30*/  FFMA R27, R41, R42, R27 ;  /* 0x0000002a291b7223 */ /* 0x000fe2000000001b */
[--C-:B------:R-:W-:Y:S02]  /*9d40*/  HADD2.F32 R40, -RZ, R72.reuse.H0_H0 ;  /* 0x20000048ff287230 */ /* 0x100fe40000004100 */
        /* <DEDUP_REMOVED lines=22> */
[----:B-1----:R-:W-:Y:S01]  /*9eb0*/  F2FP.F16.F32.PACK_AB R68, R17, R16 ;  /* 0x000000101144723e */ /* 0x002fe200000000ff */
        /* <DEDUP_REMOVED lines=29> */
.L_x_131:
[----:B------:R-:W-:Y:S05]  /*a090*/  BSYNC.RECONVERGENT B0 ;  /* 0x0000000000007941 */ /* 0x000fea0003800200 */
.L_x_130:
[----:B------:R-:W-:Y:S01]  /*a0a0*/  BAR.SYNC.DEFER_BLOCKING 0x1, 0x80 ;  /* 0x0042000000007b1d */ /* 0x000fe20000010000 */
[----:B------:R-:W-:Y:S04]  /*a0b0*/  UIADD3 UR4, UPT, UPT, UR50, 0x1, URZ ;  /* 0x0000000132047890 */ /* 0x000fe8000fffe0ff */
[----:B------:R-:W-:Y:S04]  /*a0c0*/  UISETP.NE.AND UP0, UPT, UR4, 0x4, UPT ;  /* 0x000000040400788c */ /* 0x000fe8000bf05270 */
[----:B------:R-:W-:Y:S01]  /*a0d0*/  USEL UR52, UR4, URZ, UP0 ;  /* 0x000000ff04347287 */ /* 0x000fe20008000000 */
[----:B------:R1:W-:Y:S01]  /*a0e0*/  @P6 SYNCS.ARRIVE.TRANS64.RED.A1T0 RZ, [R61+URZ], RZ ;  /* 0x000000ff3dff69a7 */ /* 0x0003e200081004ff */
[----:B------:R-:W-:Y:S01]  /*a0f0*/  BSSY B1, `(.L_x_132) ;  /* 0x0000017000017945 */ /* 0x000fe20003800000 */
[----:B------:R-:W4:Y:S02]  /*a100*/  @P6 SYNCS.PHASECHK.TRANS64.TRYWAIT P0, [R62+URZ+0x80], R63 ;  /* 0x0000803f3e0065a7 */ /* 0x000f2400080011ff */
[----:B----4-:R-:W-:Y:S01]  /*a110*/  @P6 SEL R46, RZ, 0x1, !P0 ;  /* 0x00000001ff2e6807 */ /* 0x010fe20004000000 */
        /* <DEDUP_REMOVED lines=13> */
.L_x_135:
[----:B------:R-:W-:Y:S05]  /*a1f0*/  BSYNC B0 ;  /* 0x0000000000007941 */ /* 0x000fea0003800000 */
.L_x_134:
[----:B------:R-:W-:Y:S11]  /*a200*/  ISETP.NE.AND P0, PT, R60, RZ, PT ;  /* 0x000000ff3c00720c */ /* 0x000ff60003f05270 */
[----:B------:R-:W-:Y:S02]  /*a210*/  @!UPT UIADD3 URZ, UPT, UPT, URZ, URZ, URZ ;  /* 0x000000fffffff290 */ /* 0x000fe4000fffe0ff */
[----:B------:R4:W1:Y:S04]  /*a220*/  @P0 LDS.128 R48, [R3] ;  /* 0x0000000003300984 */ /* 0x0008680000000c00 */
[----:B------:R4:W1:Y:S04]  /*a230*/  @P0 LDS.128 R56, [R2+0x10] ;  /* 0x0000100002380984 */ /* 0x0008680000000c00 */
[----:B------:R4:W1:Y:S04]  /*a240*/  @P0 LDS.128 R64, [R0+0x20] ;  /* 0x0000200000400984 */ /* 0x0008680000000c00 */
[----:B------:R4:W1:Y:S02]  /*a250*/  @P0 LDS.128 R72, [R47+0x30] ;  /* 0x000030002f480984 */ /* 0x0008640000000c00 */
.L_x_133:
[----:B------:R-:W-:Y:S05]  /*a260*/  BSYNC B1 ;  /* 0x0000000000017941 */ /* 0x000fea0003800000 */
.L_x_132:
[----:B----4-:R-:W-:Y:S05]  /*a270*/  VIADD R3, R39, 0x60 ;  /* 0x0000006027037836 */ /* 0x010fea0000000000 */
        /* <DEDUP_REMOVED lines=9> */
[----:B------:R-:W4:Y:S01]  /*a310*/  LDCU.64 UR6, c[0x4][0x78] ;  /* 0x01000f00ff0677ac */ /* 0x000f220008000a00 */
[----:B------:R-:W2:Y:S01]  /*a320*/  LDC.64 R2, c[0x4][R3] ;  /* 0x0100000003027b82 */ /* 0x000ea20000000a00 */
[----:B------:R-:W5:Y:S01]  /*a330*/  LDCU.64 UR4, c[0x4][0x10] ;  /* 0x01000200ff0477ac */ /* 0x000f620008000a00 */
[----:B-1----:R-:W-:Y:S01]  /*a340*/  MOV R5, UR9 ;  /* 0x0000000900057c02 */ /* 0x002fe20008000f00 */
[----:B------:R-:W-:Y:S01]  /*a350*/  IMAD.U32 R4, RZ, RZ, UR8 ;  /* 0x00000008ff047e24 */ /* 0x000fe2000f8e00ff */
[----:B----4-:R-:W-:Y:S01]  /*a360*/  MOV R7, UR7 ;  /* 0x0000000700077c02 */ /* 0x010fe20008000f00 */
[----:B------:R-:W-:Y:S01]  /*a370*/  IMAD.U32 R6, RZ, RZ, UR6 ;  /* 0x00000006ff067e24 */ /* 0x000fe2000f8e00ff */
[----:B-----5:R-:W-:Y:S01]  /*a380*/  MOV R11, UR5 ;  /* 0x00000005000b7c02 */ /* 0x020fe20008000f00 */
[----:B------:R-:W-:Y:S02]  /*a390*/  IMAD.U32 R10, RZ, RZ, UR4 ;  /* 0x00000004ff0a7e24 */ /* 0x000fe4000f8e00ff */
[----:B------:R-:W-:Y:S07]  /*a3a0*/  LEPC R20, `(.L_x_137) ;  /* 0x000000001014794e */ /* 0x000fee0000000000 */
[----:B--23--:R-:W-:Y:S05]  /*a3b0*/  CALL.ABS.NOINC R2 ;  /* 0x0000000002007343 */ /* 0x00cfea0003c00000 */
.L_x_137:
[----:B------:R-:W-:Y:S01]  /*a3c0*/  ISETP.NE.AND P0, PT, R86, RZ, PT ;  /* 0x000000ff5600720c */ /* 0x000fe20003f05270 */
[----:B------:R-:W-:Y:S05]  /*a3d0*/  WARPSYNC.ALL ;  /* 0x0000000000007948 */ /* 0x000fea0003800000 */
[----:B------:R-:W-:Y:S01]  /*a3e0*/  R2UR UR4, R39 ;  /* 0x00000000270472ca */ /* 0x000fe200000e0000 */
[--C-:B-1----:R-:W-:Y:S01]  /*a3f0*/  HADD2.F32 R40, -RZ, R48.reuse.H0_H0 ;  /* 0x20000030ff287230 */ /* 0x102fe20000004100 */
[----:B------:R-:W-:Y:S01]  /*a400*/  IADD3 R100, PT, PT, R100, 0xf0, RZ ;  /* 0x000000f064647810 */ /* 0x000fe20007ffe0ff */
[----:B------:R-:W-:Y:S01]  /*a410*/  HADD2.F32 R42, -RZ, R48.H1_H1 ;  /* 0x30000030ff2a7230 */ /* 0x000fe20000004100 */
[----:B------:R-:W-:Y:S01]  /*a420*/  BSSY.RECONVERGENT B0, `(.L_x_138) ;  /* 0x0000087000007945 */ /* 0x000fe20003800200 */
[--C-:B------:R-:W-:Y:S01]  /*a430*/  HADD2.F32 R43, -RZ, R49.reuse.H0_H0 ;  /* 0x20000031ff2b7230 */ /* 0x100fe20000004100 */
[----:B------:R-:W-:Y:S01]  /*a440*/  LOP3.LUT R100, R100, 0xfefffff8, RZ, 0xc0, !PT ;  /* 0xfefffff864647812 */ /* 0x000fe200078ec0ff */
[----:B------:R-:W-:Y:S02]  /*a450*/  HADD2.F32 R44, -RZ, R49.H1_H1 ;  /* 0x30000031ff2c7230 */ /* 0x000fe40000004100 */
[--C-:B------:R-:W-:Y:S02]  /*a460*/  HADD2.F32 R45, -RZ, R50.reuse.H0_H0 ;  /* 0x20000032ff2d7230 */ /* 0x100fe40000004100 */
[----:B------:R-:W-:Y:S02]  /*a470*/  HADD2.F32 R46, -RZ, R50.H1_H1 ;  /* 0x30000032ff2e7230 */ /* 0x000fe40000004100 */
[----:B------:R-:W1:Y:S01]  /*a480*/  LDTM.x32 R4, tmem[UR4+0x60] ;  /* 0x00006004000479ee */ /* 0x000e6200082c0000 */
[----:B------:R-:W-:Y:S01]  /*a490*/  NOP ;  /* 0x0000000000007918 */ /* 0x000fe20000000000 */
[----:B-1----:R1:W-:Y:S01]  /*a4a0*/  SYNCS.ARRIVE.TRANS64.RED.A1T0 RZ, [R100+URZ], RZ ;  /* 0x000000ff64ff79a7 */ /* 0x0023e200081004ff */
[--C-:B------:R-:W-:Y:S02]  /*a4b0*/  HADD2.F32 R47, -RZ, R51.reuse.H0_H0 ;  /* 0x20000033ff2f7230 */ /* 0x100fe40000004100 */
[----:B------:R-:W-:Y:S02]  /*a4c0*/  HADD2.F32 R48, -RZ, R51.H1_H1 ;  /* 0x30000033ff307230 */ /* 0x000fe40000004100 */
[--C-:B------:R-:W-:Y:S02]  /*a4d0*/  HADD2.F32 R49, -RZ, R56.reuse.H0_H0 ;  /* 0x20000038ff317230 */ /* 0x100fe40000004100 */
[----:B------:R-:W-:Y:S02]  /*a4e0*/  HADD2.F32 R51, -RZ, R56.H1_H1 ;  /* 0x30000038ff337230 */ /* 0x000fe40000004100 */
[--C-:B------:R-:W-:Y:S02]  /*a4f0*/  HADD2.F32 R50, -RZ, R57.reuse.H0_H0 ;  /* 0x20000039ff327230 */ /* 0x100fe40000004100 */
[----:B--2---:R-:W-:Y:S02]  /*a500*/  HADD2.F32 R52, -RZ, R57.H1_H1 ;  /* 0x30000039ff347230 */ /* 0x004fe40000004100 */
[--C-:B------:R-:W-:Y:S02]  /*a510*/  HADD2.F32 R53, -RZ, R58.reuse.H0_H0 ;  /* 0x2000003aff357230 */ /* 0x100fe40000004100 */
[----:B------:R-:W-:Y:S02]  /*a520*/  HADD2.F32 R54, -RZ, R58.H1_H1 ;  /* 0x3000003aff367230 */ /* 0x000fe40000004100 */
[--C-:B------:R-:W-:Y:S02]  /*a530*/  HADD2.F32 R55, -RZ, R59.reuse.H0_H0 ;  /* 0x2000003bff377230 */ /* 0x100fe40000004100 */
[----:B------:R-:W-:Y:S02]  /*a540*/  HADD2.F32 R56, -RZ, R59.H1_H1 ;  /* 0x3000003bff387230 */ /* 0x000fe40000004100 */
[--C-:B------:R-:W-:Y:S02]  /*a550*/  HADD2.F32 R57, -RZ, R64.reuse.H0_H0 ;  /* 0x20000040ff397230 */ /* 0x100fe40000004100 */
[C---:B------:R-:W-:Y:S01]  /*a560*/  FMUL R4, R38.reuse, R4 ;  /* 0x0000000426047220 */ /* 0x040fe20000400000 */
[C---:B------:R-:W-:Y:S01]  /*a570*/  FMUL R5, R38.reuse, R5 ;  /* 0x0000000526057220 */ /* 0x040fe20000400000 */
[C---:B------:R-:W-:Y:S01]  /*a580*/  FMUL R6, R38.reuse, R6 ;  /* 0x0000000626067220 */ /* 0x040fe20000400000 */
[C---:B------:R-:W-:Y:S01]  /*a590*/  FMUL R7, R38.reuse, R7 ;  /* 0x0000000726077220 */ /* 0x040fe20000400000 */
[C---:B------:R-:W-:Y:S01]  /*a5a0*/  FFMA R4, R41.reuse, R40, R4 ;  /* 0x0000002829047223 */ /* 0x040fe20000000004 */
[C---:B------:R-:W-:Y:S01]  /*a5b0*/  FFMA R5, R41.reuse, R42, R5 ;  /* 0x0000002a29057223 */ /* 0x040fe20000000005 */
[C---:B------:R-:W-:Y:S01]  /*a5c0*/  FFMA R6, R41.reuse, R43, R6 ;  /* 0x0000002b29067223 */ /* 0x040fe20000000006 */
[----:B------:R-:W-:Y:S01]  /*a5d0*/  FFMA R7, R41, R44, R7 ;  /* 0x0000002c29077223 */ /* 0x000fe20000000007 */
[C---:B------:R-:W-:Y:S01]  /*a5e0*/  FMUL R8, R38.reuse, R8 ;  /* 0x0000000826087220 */ /* 0x040fe20000400000 */
[C---:B------:R-:W-:Y:S01]  /*a5f0*/  FMUL R9, R38.reuse, R9 ;  /* 0x0000000926097220 */ /* 0x040fe20000400000 */
[----:B------:R-:W-:Y:S01]  /*a600*/  F2FP.F16.F32.PACK_AB R104, R5, R4 ;  /* 0x000000040568723e */ /* 0x000fe200000000ff */
[C---:B------:R-:W-:Y:S01]  /*a610*/  FMUL R10, R38.reuse, R10 ;  /* 0x0000000a260a7220 */ /* 0x040fe20000400000 */
[----:B------:R-:W-:Y:S01]  /*a620*/  F2FP.F16.F32.PACK_AB R105, R7, R6 ;  /* 0x000000060769723e */ /* 0x000fe200000000ff */
[C---:B------:R-:W-:Y:S01]  /*a630*/  FFMA R8, R41.reuse, R45, R8 ;  /* 0x0000002d29087223 */ /* 0x040fe20000000008 */
[C---:B------:R-:W-:Y:S01]  /*a640*/  FFMA R9, R41.reuse, R46, R9 ;  /* 0x0000002e29097223 */ /* 0x040fe20000000009 */
[----:B------:R-:W-:Y:S01]  /*a650*/  FFMA R10, R41, R47, R10 ;  /* 0x0000002f290a7223 */ /* 0x000fe2000000000a */
[C---:B------:R-:W-:Y:S01]  /*a660*/  FMUL R11, R38.reuse, R11 ;  /* 0x0000000b260b7220 */ /* 0x040fe20000400000 */
[C---:B------:R-:W-:Y:S01]  /*a670*/  FMUL R0, R38.reuse, R12 ;  /* 0x0000000c26007220 */ /* 0x040fe20000400000 */
[C---:B------:R-:W-:Y:S01]  /*a680*/  FMUL R2, R38.reuse, R13 ;  /* 0x0000000d26027220 */ /* 0x040fe20000400000 */
[----:B------:R-:W-:Y:S01]  /*a690*/  F2FP.F16.F32.PACK_AB R106, R9, R8 ;  /* 0x00000008096a723e */ /* 0x000fe200000000ff */
[C---:B------:R-:W-:Y:S01]  /*a6a0*/  FFMA R11, R41.reuse, R48, R11 ;  /* 0x00000030290b7223 */ /* 0x040fe2000000000b */
[C---:B------:R-:W-:Y:S01]  /*a6b0*/  FFMA R0, R41.reuse, R49, R0 ;  /* 0x0000003129007223 */ /* 0x040fe20000000000 */
[C---:B------:R-:W-:Y:S01]  /*a6c0*/  FFMA R2, R41.reuse, R51, R2 ;  /* 0x0000003329027223 */ /* 0x040fe20000000002 */
[C---:B------:R-:W-:Y:S01]  /*a6d0*/  FMUL R3, R38.reuse, R14 ;  /* 0x0000000e26037220 */ /* 0x040fe20000400000 */
[C---:B------:R-:W-:Y:S01]  /*a6e0*/  FMUL R15, R38.reuse, R15 ;  /* 0x0000000f260f7220 */ /* 0x040fe20000400000 */
[C---:B------:R-:W-:Y:S01]  /*a6f0*/  FMUL R12, R38.reuse, R16 ;  /* 0x00000010260c7220 */ /* 0x040fe20000400000 */
[C---:B------:R-:W-:Y:S01]  /*a700*/  FMUL R13, R38.reuse, R17 ;  /* 0x00000011260d7220 */ /* 0x040fe20000400000 */
[C---:B------:R-:W-:Y:S01]  /*a710*/  FFMA R3, R41.reuse, R50, R3 ;  /* 0x0000003229037223 */ /* 0x040fe20000000003 */
[C---:B------:R-:W-:Y:S01]  /*a720*/  FMUL R14, R38.reuse, R18 ;  /* 0x00000012260e7220 */ /* 0x040fe20000400000 */
[----:B------:R-:W-:Y:S01]  /*a730*/  FFMA R15, R41, R52, R15 ;  /* 0x00000034290f7223 */ /* 0x000fe2000000000f */
[C---:B------:R-:W-:Y:S01]  /*a740*/  FMUL R19, R38.reuse, R19 ;  /* 0x0000001326137220 */ /* 0x040fe20000400000 */
[----:B------:R-:W-:Y:S01]  /*a750*/  F2FP.F16.F32.PACK_AB R107, R11, R10 ;  /* 0x0000000a0b6b723e */ /* 0x000fe200000000ff */
[C---:B------:R-:W-:Y:S01]  /*a760*/  FFMA R12, R41.reuse, R53, R12 ;  /* 0x00000035290c7223 */ /* 0x040fe2000000000c */
[----:B------:R-:W-:Y:S02]  /*a770*/  HADD2.F32 R58, -RZ, R64.H1_H1 ;  /* 0x30000040ff3a7230 */ /* 0x000fe40000004100 */
[C---:B------:R-:W-:Y:S01]  /*a780*/  FMUL R16, R38.reuse, R20 ;  /* 0x0000001426107220 */ /* 0x040fe20000400000 */
[C---:B------:R-:W-:Y:S01]  /*a790*/  FFMA R13, R41.reuse, R54, R13 ;  /* 0x00000036290d7223 */ /* 0x040fe2000000000d */
[----:B------:R1:W-:Y:S01]  /*a7a0*/  STS.128 [R84+0x6000], R104 ;  /* 0x0060006854007388 */ /* 0x0003e20000000c00 */
[--C-:B------:R-:W-:Y:S02]  /*a7b0*/  HADD2.F32 R59, -RZ, R65.reuse.H0_H0 ;  /* 0x20000041ff3b7230 */ /* 0x100fe40000004100 */
[C---:B------:R-:W-:Y:S01]  /*a7c0*/  FMUL R17, R38.reuse, R21 ;  /* 0x0000001526117220 */ /* 0x040fe20000400000 */
[C---:B------:R-:W-:Y:S01]  /*a7d0*/  FFMA R14, R41.reuse, R55, R14 ;  /* 0x00000037290e7223 */ /* 0x040fe2000000000e */
[----:B------:R-:W-:Y:S02]  /*a7e0*/  HADD2.F32 R60, -RZ, R65.H1_H1 ;  /* 0x30000041ff3c7230 */ /* 0x000fe40000004100 */
[C---:B------:R-:W-:Y:S01]  /*a7f0*/  FMUL R18, R38.reuse, R22 ;  /* 0x0000001626127220 */ /* 0x040fe20000400000 */
[C---:B------:R-:W-:Y:S01]  /*a800*/  FFMA R19, R41.reuse, R56, R19 ;  /* 0x0000003829137223 */ /* 0x040fe20000000013 */
        /* <DEDUP_REMOVED lines=13> */
[----:B------:R-:W-:Y:S01]  /*a8e0*/  FMUL R27, R38, R27 ;  /* 0x0000001b261b7220 */ /* 0x000fe20000400000 */
[----:B------:R-:W-:Y:S01]  /*a8f0*/  F2FP.F16.F32.PACK_AB R108, R2, R0 ;  /* 0x00000000026c723e */ /* 0x000fe200000000ff */
[----:B------:R-:W-:Y:S01]  /*a900*/  FFMA R20, R41, R61, R20 ;  /* 0x0000003d29147223 */ /* 0x000fe20000000014 */
[----:B------:R-:W-:Y:S01]  /*a910*/  F2FP.F16.F32.PACK_AB R109, R15, R3 ;  /* 0x000000030f6d723e */ /* 0x000fe200000000ff */
[----:B------:R-:W-:Y:S01]  /*a920*/  HADD2.F32 R66, -RZ, R72.H1_H1 ;  /* 0x30000048ff427230 */ /* 0x000fe20000004100 */
[----:B------:R-:W-:Y:S01]  /*a930*/  F2FP.F16.F32.PACK_AB R110, R13, R12 ;  /* 0x0000000c0d6e723e */ /* 0x000fe200000000ff */
[C---:B------:R-:W-:Y:S01]  /*a940*/  FMUL R24, R38.reuse, R28 ;  /* 0x0000001c26187220 */ /* 0x040fe20000400000 */
[----:B------:R-:W-:Y:S01]  /*a950*/  F2FP.F16.F32.PACK_AB R111, R19, R14 ;  /* 0x0000000e136f723e */ /* 0x000fe200000000ff */
[C---:B------:R-:W-:Y:S01]  /*a960*/  FFMA R21, R41.reuse, R62, R21 ;  /* 0x0000003e29157223 */ /* 0x040fe20000000015 */
[--C-:B------:R-:W-:Y:S02]  /*a970*/  HADD2.F32 R67, -RZ, R73.reuse.H0_H0 ;  /* 0x20000049ff437230 */ /* 0x100fe40000004100 */
[C---:B------:R-:W-:Y:S01]  /*a980*/  FMUL R25, R38.reuse, R29 ;  /* 0x0000001d26197220 */ /* 0x040fe20000400000 */
[C---:B------:R-:W-:Y:S01]  /*a990*/  FFMA R22, R41.reuse, R63, R22 ;  /* 0x0000003f29167223 */ /* 0x040fe20000000016 */
[----:B------:R1:W-:Y:S01]  /*a9a0*/  STS.128 [R96+0x6010], R108 ;  /* 0x0060106c60007388 */ /* 0x0003e20000000c00 */
        /* <DEDUP_REMOVED lines=39> */
[----:B------:R-:W-:Y:S02]  /*ac20*/  UIADD3 UR40, UPT, UPT, UR51, 0x6200, URZ ;  /* 0x0000620033287890 */ /* 0x000fe4000fffe0ff */
[----:B------:R-:W-:Y:S02]  /*ac30*/  UIADD3 UR41, UPT, UPT, UR53, 0x60, URZ ;  /* 0x0000006035297890 */ /* 0x000fe4000fffe0ff */
[----:B--2---:R-:W-:Y:S04]  /*ac40*/  UIADD3 UR4, UP0, UPT, UR6, 0x780, URZ ;  /* 0x0000078006047890 */ /* 0x004fe8000ff1e0ff */
[----:B------:R-:W-:Y:S09]  /*ac50*/  UIADD3.X UR5, UPT, UPT, URZ, UR7, URZ, UP0, !UPT ;  /* 0x00000007ff057290 */ /* 0x000ff200087fe4ff */
[----:B------:R2:W-:Y:S01]  /*ac60*/  UTMASTG.5D [UR40], [UR4] ;  /* 0x00000028040073b5 */ /* 0x0005e20008020000 */
[----:B------:R0:W-:Y:S01]  /*ac70*/  UTMACMDFLUSH ;  /* 0x00000000000079b7 */ /* 0x0001e20000000000 */
[----:B--2---:R-:W-:Y:S04]  /*ac80*/  DEPBAR.LE SB0, 0x1 ;  /* 0x000080400000791a */ /* 0x004fe80000000000 */
.L_x_139:
[----:B------:R-:W-:Y:S05]  /*ac90*/  BSYNC.RECONVERGENT B0 ;  /* 0x0000000000007941 */ /* 0x000fea0003800200 */
.L_x_138:
[----:B------:R-:W-:Y:S01]  /*aca0*/  BAR.SYNC.DEFER_BLOCKING 0x1, 0x80 ;  /* 0x0042000000007b1d */ /* 0x000fe20000010000 */
[----:B------:R-:W-:Y:S01]  /*acb0*/  UISETP.NE.AND UP0, UPT, UR55, -0x4, UPT ;  /* 0xfffffffc3700788c */ /* 0x000fe2000bf05270 */
[----:B------:R-:W-:Y:S08]  /*acc0*/  IADD3 R0, PT, PT, R36, 0x1, RZ ;  /* 0x0000000124007810 */ /* 0x000ff00007ffe0ff */
[----:B------:R-:W-:Y:S05]  /*acd0*/  BRA.U !UP0, `(.L_x_140) ;  /* 0x0000000108247547 */ /* 0x000fea000b800000 */
[----:B------:R-:W-:Y:S01]  /*ace0*/  ISETP.NE.AND P0, PT, R99, RZ, PT ;  /* 0x000000ff6300720c */ /* 0x000fe20003f05270 */
[----:B------:R-:W-:Y:S01]  /*acf0*/  IMAD.U32 R2, RZ, RZ, UR52 ;  /* 0x00000034ff027e24 */ /* 0x000fe2000f8e00ff */
[----:B------:R-:W-:Y:S04]  /*ad00*/  UIADD3 UR4, UPT, UPT, UR52, 0x1, URZ ;  /* 0x0000000134047890 */ /* 0x000fe8000fffe0ff */
[----:B------:R-:W-:Y:S04]  /*ad10*/  UISETP.NE.AND UP0, UPT, UR4, 0x4, UPT ;  /* 0x000000040400788c */ /* 0x000fe8000bf05270 */
[----:B------:R-:W-:Y:S03]  /*ad20*/  USEL UR52, UR4, URZ, UP0 ;  /* 0x000000ff04347287 */ /* 0x000fe60008000000 */
[----:B------:R-:W-:Y:S05]  /*ad30*/  @P0 LEA R2, R2, UR51, 0x3 ;  /* 0x0000003302020c11 */ /* 0x000fea000f8e18ff */
[----:B------:R-:W-:Y:S05]  /*ad40*/  @P0 VIADD R3, R2, 0xa0 ;  /* 0x000000a002030836 */ /* 0x000fea0000000000 */
[----:B------:R-:W-:Y:S04]  /*ad50*/  @P0 PRMT R3, R102, 0x654, R3 ;  /* 0x0000065466030816 */ /* 0x000fe80000000003 */
[----:B------:R2:W-:Y:S03]  /*ad60*/  @P0 SYNCS.ARRIVE.TRANS64.RED.A1T0 RZ, [R3+URZ], RZ ;  /* 0x000000ff03ff09a7 */ /* 0x0005e600081004ff */
.L_x_140:
[----:B------:R-:W-:Y:S01]  /*ad70*/  R2UR UR6, R95 ;  /* 0x000000005f0672ca */ /* 0x000fe200000e0000 */
[----:B------:R-:W-:Y:S01]  /*ad80*/  UIADD3 UR55, UPT, UPT, UR55, 0x4, URZ ;  /* 0x0000000437377890 */ /* 0x000fe2000fffe0ff */
[----:B------:R-:W-:Y:S02]  /*ad90*/  R2UR UR5, R91 ;  /* 0x000000005b0572ca */ /* 0x000fe400000e0000 */
[----:B------:R-:W-:Y:S02]  /*ada0*/  R2UR UR4, R92 ;  /* 0x000000005c0472ca */ /* 0x000fe400000e0000 */
[----:B------:R-:W-:Y:S02]  /*adb0*/  R2UR UR50, R98 ;  /* 0x00000000623272ca */ /* 0x000fe400000e0000 */
[C---:B------:R-:W-:Y:S02]  /*adc0*/  ISETP.NE.AND P0, PT, R0.reuse, 0x2, PT ;  /* 0x000000020000780c */ /* 0x040fe40003f05270 */
[----:B------:R-:W-:Y:S02]  /*add0*/  LOP3.LUT R81, R81, 0x1, RZ, 0x3c, !PT ;  /* 0x0000000151517812 */ /* 0x000fe400078e3cff */
[----:B--2---:R-:W-:Y:S01]  /*ade0*/  SEL R3, RZ, 0x1, P0 ;  /* 0x00000001ff037807 */ /* 0x004fe20000000000 */
[----:B------:R-:W-:Y:S01]  /*adf0*/  UISETP.NE.AND UP0, UPT, UR6, URZ, UPT ;  /* 0x000000ff0600728c */ /* 0x000fe2000bf05270 */
[----:B------:R-:W-:Y:S01]  /*ae00*/  SEL R36, R0, RZ, P0 ;  /* 0x000000ff00247207 */ /* 0x000fe20000000000 */
[----:B------:R-:W-:Y:S01]  /*ae10*/  UIADD3 UR21, UPT, UPT, UR36, UR5, URZ ;  /* 0x0000000524157290 */ /* 0x000fe2000fffe0ff */
[----:B------:R-:W-:Y:S01]  /*ae20*/  LOP3.LUT R82, R82, R3, RZ, 0x3c, !PT ;  /* 0x0000000352527212 */ /* 0x000fe200078e3cff */
[----:B------:R-:W-:Y:S05]  /*ae30*/  UIADD3 UR28, UPT, UPT, UR37, UR4, URZ ;  /* 0x00000004251c7290 */ /* 0x000fea000fffe0ff */
[----:B------:R-:W-:Y:S07]  /*ae40*/  BRA.U UP0, `(.L_x_141) ;  /* 0xffffffb900847547 */ /* 0x000fee000b83ffff */
[----:B------:R-:W-:-:S13]  /*ae50*/  R2UR UR4, R93 ;  /* 0x000000005d0472ca */ /* 0x000fda00000e0000 */
[----:B------:R-:W-:-:S09]  /*ae60*/  UISETP.NE.AND UP0, UPT, UR4, URZ, UPT ;  /* 0x000000ff0400728c */ /* 0x000fd2000bf05270 */
[----:B------:R-:W-:Y:S05]  /*ae70*/  BRA.U !UP0, `(.L_x_142) ;  /* 0x0000000108487547 */ /* 0x000fea000b800000 */
[----:B------:R-:W2:Y:S02]  /*ae80*/  LDCU.64 UR4, c[0x0][0x990] ;  /* 0x00013200ff0477ac */ /* 0x000ea40008000a00 */
[----:B--2---:R-:W-:-:S04]  /*ae90*/  UISETP.NE.U32.AND UP0, UPT, UR4, URZ, UPT ;  /* 0x000000ff0400728c */ /* 0x004fc8000bf05070 */
[----:B------:R-:W-:-:S09]  /*aea0*/  UISETP.NE.AND.EX UP0, UPT, UR5, URZ, UPT, UP0 ;  /* 0x000000ff0500728c */ /* 0x000fd2000bf05300 */
[----:B------:R-:W-:Y:S05]  /*aeb0*/  BRA.U UP0, `(.L_x_143) ;  /* 0x00000001000c7547 */ /* 0x000fea000b800000 */
[----:B------:R-:W-:-:S13]  /*aec0*/  FSETP.NEU.AND P0, PT, R41, RZ, PT ;  /* 0x000000ff2900720b */ /* 0x000fda0003f0d000 */
[----:B------:R-:W-:Y:S05]  /*aed0*/  @!P0 EXIT ;  /* 0x000000000000894d */ /* 0x000fea0003800000 */
[----:B------:R-:W-:Y:S05]  /*aee0*/  BRA `(.L_x_142) ;  /* 0x00000000002c7947 */ /* 0x000fea0003800000 */
.L_x_143:
[----:B------:R-:W-:Y:S01]  /*aef0*/  ISETP.NE.AND P0, PT, R97, RZ, PT ;  /* 0x000000ff6100720c */ /* 0x000fe20003f05270 */
[----:B------:R-:W-:-:S12]  /*af00*/  BSSY.RECONVERGENT B0, `(.L_x_142) ;  /* 0x0000009000007945 */ /* 0x000fd80003800200 */
[----:B------:R-:W-:Y:S05]  /*af10*/  @P0 BRA `(.L_x_144) ;  /* 0x0000000000140947 */ /* 0x000fea0003800000 */
[----:B------:R-:W2:Y:S02]  /*af20*/  LDCU.64 UR4, c[0x0][0x988] ;  /* 0x00013100ff0477ac */ /* 0x000ea40008000a00 */
[----:B--2---:R-:W-:-:S04]  /*af30*/  ISETP.NE.U32.AND P0, PT, RZ, UR4, PT ;  /* 0x00000004ff007c0c */ /* 0x004fc8000bf05070 */
[----:B------:R-:W-:-:S13]  /*af40*/  ISETP.NE.AND.EX P0, PT, RZ, UR5, PT, P0 ;  /* 0x00000005ff007c0c */ /* 0x000fda000bf05300 */
[----:B------:R-:W-:Y:S05]  /*af50*/  @!P0 EXIT ;  /* 0x000000000000894d */ /* 0x000fea0003800000 */
[----:B------:R-:W-:Y:S05]  /*af60*/  BRA `(.L_x_145) ;  /* 0x0000000000087947 */ /* 0x000fea0003800000 */
.L_x_144:
[----:B------:R-:W-:-:S13]  /*af70*/  FSETP.NEU.AND P0, PT, R41, RZ, PT ;  /* 0x000000ff2900720b */ /* 0x000fda0003f0d000 */
[----:B------:R-:W-:Y:S05]  /*af80*/  @!P0 EXIT ;  /* 0x000000000000894d */ /* 0x000fea0003800000 */
.L_x_145:
[----:B------:R-:W-:Y:S05]  /*af90*/  BSYNC.RECONVERGENT B0 ;  /* 0x0000000000007941 */ /* 0x000fea0003800200 */
.L_x_142:
[----:B------:R-:W2:Y:S01]  /*afa0*/  S2UR UR5, SR_CgaCtaId ;  /* 0x00000000000579c3 */ /* 0x000ea20000008800 */
[----:B------:R-:W-:Y:S01]  /*afb0*/  ULEA UR4, UR52, UR51, 0x3 ;  /* 0x0000003334047291 */ /* 0x000fe2000f8e18ff */
[----:B------:R-:W-:-:S04]  /*afc0*/  DEPBAR.LE SB0, 0x0 ;  /* 0x000080000000791a */ /* 0x000fc80000000000 */
[----:B------:R-:W-:-:S04]  /*afd0*/  UIADD3 UR4, UPT, UPT, UR4, 0xa0, URZ ;  /* 0x000000a004047890 */ /* 0x000fc8000fffe0ff */
[----:B--2---:R-:W-:-:S09]  /*afe0*/  UPRMT UR4, UR5, 0x654, UR4 ;  /* 0x0000065405047896 */ /* 0x004fd20008000004 */
[----:B------:R-:W-:Y:S01]  /*aff0*/  SYNCS.ARRIVE.TRANS64.RED.A1T0 RZ, [UR4], RZ ;  /* 0x000000ffffff79a7 */ /* 0x000fe20008100404 */
[----:B------:R-:W-:Y:S05]  /*b000*/  EXIT ;  /* 0x000000000000794d */ /* 0x000fea0003800000 */
.L_x_24:
[----:B------:R-:W-:Y:S07]  /*b010*/  MOV R0, UR11 ;  /* 0x0000000b00007c02 */ /* 0x000fee0008000f00 */
.L_x_146:
[----:B-1----:R1:W2:Y:S02]  /*b020*/  SYNCS.PHASECHK.TRANS64.TRYWAIT P0, [R0+URZ+0x40], R5 ;  /* 0x00004005000075a7 */ /* 0x0022a400080011ff */
[----:B--2---:R-:W-:Y:S05]  /*b030*/  @!P0 NANOSLEEP.SYNCS 0x989680 ;  /* 0x009896800000895d */ /* 0x004fea0003900000 */
[----:B------:R-:W2:Y:S02]  /*b040*/  @!P0 SYNCS.PHASECHK.TRANS64 P0, [R0+URZ+0x40], R5 ;  /* 0x00004005000085a7 */ /* 0x000ea400080010ff */
[----:B--2---:R-:W-:Y:S05]  /*b050*/  @!P0 BRA `(.L_x_146) ;  /* 0xfffffffc00f08947 */ /* 0x004fea000383ffff */
[----:B------:R-:W-:Y:S05]  /*b060*/  BRA `(.L_x_23) ;  /* 0xffffff7000407947 */ /* 0x000fea000383ffff */
.L_x_31:
[----:B------:R-:W-:Y:S07]  /*b070*/  MOV R0, UR11 ;  /* 0x0000000b00007c02 */ /* 0x000fee0008000f00 */
.L_x_147:
[----:B-1----:R1:W2:Y:S02]  /*b080*/  SYNCS.PHASECHK.TRANS64.TRYWAIT P0, [R0+URZ+0x40], R5 ;  /* 0x00004005000075a7 */ /* 0x0022a400080011ff */
[----:B--2---:R-:W-:Y:S05]  /*b090*/  @!P0 NANOSLEEP.SYNCS 0x989680 ;  /* 0x009896800000895d */ /* 0x004fea0003900000 */
[----:B------:R-:W2:Y:S02]  /*b0a0*/  @!P0 SYNCS.PHASECHK.TRANS64 P0, [R0+URZ+0x40], R5 ;  /* 0x00004005000085a7 */ /* 0x000ea400080010ff */
[----:B--2---:R-:W-:Y:S05]  /*b0b0*/  @!P0 BRA `(.L_x_147) ;  /* 0xfffffffc00f08947 */ /* 0x004fea000383ffff */
[----:B------:R-:W-:Y:S05]  /*b0c0*/  BRA `(.L_x_30) ;  /* 0xffffff7400c47947 */ /* 0x000fea000383ffff */
.L_x_36:
[----:B-1----:R-:W-:-:S07]  /*b0d0*/  MOV R0, UR33 ;  /* 0x0000002100007c02 */ /* 0x002fce0008000f00 */
.L_x_148:
[----:B-1----:R1:W2:Y:S02]  /*b0e0*/  SYNCS.PHASECHK.TRANS64.TRYWAIT P0, [R0+URZ+0xd0], R3 ;  /* 0x0000d003000075a7 */ /* 0x0022a400080011ff */
[----:B--2---:R-:W-:Y:S05]  /*b0f0*/  @!P0 NANOSLEEP.SYNCS 0x989680 ;  /* 0x009896800000895d */ /* 0x004fea0003900000 */
[----:B------:R-:W2:Y:S02]  /*b100*/  @!P0 SYNCS.PHASECHK.TRANS64 P0, [R0+URZ+0xd0], R3 ;  /* 0x0000d003000085a7 */ /* 0x000ea400080010ff */
[----:B--2---:R-:W-:Y:S05]  /*b110*/  @!P0 BRA `(.L_x_148) ;  /* 0xfffffffc00f08947 */ /* 0x004fea000383ffff */
[----:B------:R-:W-:Y:S05]  /*b120*/  BRA `(.L_x_149) ;  /* 0xffffff7800c47947 */ /* 0x000fea000383ffff */
.L_x_40:
[----:B------:R-:W-:-:S07]  /*b130*/  MOV R0, UR4 ;  /* 0x0000000400007c02 */ /* 0x000fce0008000f00 */
.L_x_150:
[----:B-1----:R1:W2:Y:S02]  /*b140*/  SYNCS.PHASECHK.TRANS64.TRYWAIT P0, [R0+URZ], R3 ;  /* 0x00000003000075a7 */ /* 0x0022a400080011ff */
[----:B--2---:R-:W-:Y:S05]  /*b150*/  @!P0 NANOSLEEP.SYNCS 0x989680 ;  /* 0x009896800000895d */ /* 0x004fea0003900000 */
[----:B------:R-:W2:Y:S02]  /*b160*/  @!P0 SYNCS.PHASECHK.TRANS64 P0, [R0+URZ], R3 ;  /* 0x00000003000085a7 */ /* 0x000ea400080010ff */
[----:B--2---:R-:W-:Y:S05]  /*b170*/  @!P0 BRA `(.L_x_150) ;  /* 0xfffffffc00f08947 */ /* 0x004fea000383ffff */
[----:B------:R-:W-:Y:S05]  /*b180*/  BRA `(.L_x_151) ;  /* 0xffffff8000587947 */ /* 0x000fea000383ffff */
.L_x_41:
[----:B------:R-:W-:-:S07]  /*b190*/  MOV R0, UR5 ;  /* 0x0000000500007c02 */ /* 0x000fce0008000f00 */
.L_x_152:
[----:B-1----:R1:W2:Y:S02]  /*b1a0*/  SYNCS.PHASECHK.TRANS64.TRYWAIT P0, [R0+URZ], R3 ;  /* 0x00000003000075a7 */ /* 0x0022a400080011ff */
[----:B--2---:R-:W-:Y:S05]  /*b1b0*/  @!P0 NANOSLEEP.SYNCS 0x989680 ;  /* 0x009896800000895d */ /* 0x004fea0003900000 */
[----:B------:R-:W2:Y:S02]  /*b1c0*/  @!P0 SYNCS.PHASECHK.TRANS64 P0, [R0+URZ], R3 ;  /* 0x00000003000085a7 */ /* 0x000ea400080010ff */
[----:B--2---:R-:W-:Y:S05]  /*b1d0*/  @!P0 BRA `(.L_x_152) ;  /* 0xfffffffc00f08947 */ /* 0x004fea000383ffff */
[----:B------:R-:W-:Y:S05]  /*b1e0*/  BRA `(.L_x_153) ;  /* 0xffffff8000687947 */ /* 0x000fea000383ffff */
.L_x_42:
[----:B------:R-:W-:-:S07]  /*b1f0*/  MOV R0, UR5 ;  /* 0x0000000500007c02 */ /* 0x000fce0008000f00 */
.L_x_154:
[----:B-1----:R1:W2:Y:S02]  /*b200*/  SYNCS.PHASECHK.TRANS64.TRYWAIT P0, [R0+URZ], R3 ;  /* 0x00000003000075a7 */ /* 0x0022a400080011ff */
[----:B--2---:R-:W-:Y:S05]  /*b210*/  @!P0 NANOSLEEP.SYNCS 0x989680 ;  /* 0x009896800000895d */ /* 0x004fea0003900000 */
[----:B------:R-:W2:Y:S02]  /*b220*/  @!P0 SYNCS.PHASECHK.TRANS64 P0, [R0+URZ], R3 ;  /* 0x00000003000085a7 */ /* 0x000ea400080010ff */
[----:B--2---:R-:W-:Y:S05]  /*b230*/  @!P0 BRA `(.L_x_154) ;  /* 0xfffffffc00f08947 */ /* 0x004fea000383ffff */
[----:B------:R-:W-:Y:S05]  /*b240*/  BRA `(.L_x_155) ;  /* 0xffffff8000787947 */ /* 0x000fea000383ffff */
.L_x_43:
[----:B------:R-:W-:-:S07]  /*b250*/  MOV R0, UR5 ;  /* 0x0000000500007c02 */ /* 0x000fce0008000f00 */
.L_x_156:
[----:B-1----:R1:W2:Y:S02]  /*b260*/  SYNCS.PHASECHK.TRANS64.TRYWAIT P0, [R0+URZ], R3 ;  /* 0x00000003000075a7 */ /* 0x0022a400080011ff */
[----:B--2---:R-:W-:Y:S05]  /*b270*/  @!P0 NANOSLEEP.SYNCS 0x989680 ;  /* 0x009896800000895d */ /* 0x004fea0003900000 */
[----:B------:R-:W2:Y:S02]  /*b280*/  @!P0 SYNCS.PHASECHK.TRANS64 P0, [R0+URZ], R3 ;  /* 0x00000003000085a7 */ /* 0x000ea400080010ff */
[----:B--2---:R-:W-:Y:S05]  /*b290*/  @!P0 BRA `(.L_x_156) ;  /* 0xfffffffc00f08947 */ /* 0x004fea000383ffff */
[----:B------:R-:W-:Y:S05]  /*b2a0*/  BRA `(.L_x_157) ;  /* 0xffffff8000887947 */ /* 0x000fea000383ffff */
.L_x_44:
[----:B------:R-:W-:-:S07]  /*b2b0*/  MOV R0, UR5 ;  /* 0x0000000500007c02 */ /* 0x000fce0008000f00 */
.L_x_158:
[----:B-1----:R1:W2:Y:S02]  /*b2c0*/  SYNCS.PHASECHK.TRANS64.TRYWAIT P0, [R0+URZ], R3 ;  /* 0x00000003000075a7 */ /* 0x0022a400080011ff */
[----:B--2---:R-:W-:Y:S05]  /*b2d0*/  @!P0 NANOSLEEP.SYNCS 0x989680 ;  /* 0x009896800000895d */ /* 0x004fea0003900000 */
[----:B------:R-:W2:Y:S02]  /*b2e0*/  @!P0 SYNCS.PHASECHK.TRANS64 P0, [R0+URZ], R3 ;  /* 0x00000003000085a7 */ /* 0x000ea400080010ff */
[----:B--2---:R-:W-:Y:S05]  /*b2f0*/  @!P0 BRA `(.L_x_158) ;  /* 0xfffffffc00f08947 */ /* 0x004fea000383ffff */
[----:B------:R-:W-:Y:S05]  /*b300*/  BRA `(.L_x_159) ;  /* 0xffffff8000987947 */ /* 0x000fea000383ffff */
.L_x_45:
[----:B------:R-:W-:-:S07]  /*b310*/  MOV R0, UR5 ;  /* 0x0000000500007c02 */ /* 0x000fce0008000f00 */
.L_x_160:
[----:B-1----:R1:W2:Y:S02]  /*b320*/  SYNCS.PHASECHK.TRANS64.TRYWAIT P0, [R0+URZ], R3 ;  /* 0x00000003000075a7 */ /* 0x0022a400080011ff */
[----:B--2---:R-:W-:Y:S05]  /*b330*/  @!P0 NANOSLEEP.SYNCS 0x989680 ;  /* 0x009896800000895d */ /* 0x004fea0003900000 */
[----:B------:R-:W2:Y:S02]  /*b340*/  @!P0 SYNCS.PHASECHK.TRANS64 P0, [R0+URZ], R3 ;  /* 0x00000003000085a7 */ /* 0x000ea400080010ff */
[----:B--2---:R-:W-:Y:S05]  /*b350*/  @!P0 BRA `(.L_x_160) ;  /* 0xfffffffc00f08947 */ /* 0x004fea000383ffff */
[----:B------:R-:W-:Y:S05]  /*b360*/  BRA `(.L_x_161) ;  /* 0xffffff8000a87947 */ /* 0x000fea000383ffff */
.L_x_46:
[----:B------:R-:W-:-:S07]  /*b370*/  MOV R0, UR5 ;  /* 0x0000000500007c02 */ /* 0x000fce0008000f00 */
.L_x_162:
[----:B-1----:R1:W2:Y:S02]  /*b380*/  SYNCS.PHASECHK.TRANS64.TRYWAIT P0, [R0+URZ], R3 ;  /* 0x00000003000075a7 */ /* 0x0022a400080011ff */
[----:B--2---:R-:W-:Y:S05]  /*b390*/  @!P0 NANOSLEEP.SYNCS 0x989680 ;  /* 0x009896800000895d */ /* 0x004fea0003900000 */
[----:B------:R-:W2:Y:S02]  /*b3a0*/  @!P0 SYNCS.PHASECHK.TRANS64 P0, [R0+URZ], R3 ;  /* 0x00000003000085a7 */ /* 0x000ea400080010ff */
[----:B--2---:R-:W-:Y:S05]  /*b3b0*/  @!P0 BRA `(.L_x_162) ;  /* 0xfffffffc00f08947 */ /* 0x004fea000383ffff */
[----:B------:R-:W-:Y:S05]  /*b3c0*/  BRA `(.L_x_163) ;  /* 0xffffff8000b87947 */ /* 0x000fea000383ffff */
.L_x_49:
[----:B------:R-:W-:-:S07]  /*b3d0*/  MOV R4, UR4 ;  /* 0x0000000400047c02 */ /* 0x000fce0008000f00 */
.L_x_164:
[----:B--2---:R2:W3:Y:S02]  /*b3e0*/  SYNCS.PHASECHK.TRANS64.TRYWAIT P1, [R4+URZ+0xd8], R7 ;  /* 0x0000d807040075a7 */ /* 0x0044e400080211ff */
[----:B---3--:R-:W-:Y:S05]  /*b3f0*/  @!P1 NANOSLEEP.SYNCS 0x989680 ;  /* 0x009896800000995d */ /* 0x008fea0003900000 */
[----:B------:R-:W3:Y:S02]  /*b400*/  @!P1 SYNCS.PHASECHK.TRANS64 P1, [R4+URZ+0xd8], R7 ;  /* 0x0000d807040095a7 */ /* 0x000ee400080210ff */
[----:B---3--:R-:W-:Y:S05]  /*b410*/  @!P1 BRA `(.L_x_164) ;  /* 0xfffffffc00f09947 */ /* 0x008fea000383ffff */
[----:B------:R-:W-:Y:S05]  /*b420*/  BRA `(.L_x_165) ;  /* 0xffffff8400287947 */ /* 0x000fea000383ffff */
.L_x_50:
[----:B--2---:R-:W-:-:S07]  /*b430*/  MOV R4, UR4 ;  /* 0x0000000400047c02 */ /* 0x004fce0008000f00 */
.L_x_166:
[----:B--2---:R2:W3:Y:S02]  /*b440*/  SYNCS.PHASECHK.TRANS64.TRYWAIT P1, [R4+URZ+0xd0], R5 ;  /* 0x0000d005040075a7 */ /* 0x0044e400080211ff */
[----:B---3--:R-:W-:Y:S05]  /*b450*/  @!P1 NANOSLEEP.SYNCS 0x989680 ;  /* 0x009896800000995d */ /* 0x008fea0003900000 */
[----:B------:R-:W3:Y:S02]  /*b460*/  @!P1 SYNCS.PHASECHK.TRANS64 P1, [R4+URZ+0xd0], R5 ;  /* 0x0000d005040095a7 */ /* 0x000ee400080210ff */
[----:B---3--:R-:W-:Y:S05]  /*b470*/  @!P1 BRA `(.L_x_166) ;  /* 0xfffffffc00f09947 */ /* 0x008fea000383ffff */
[----:B------:R-:W-:Y:S05]  /*b480*/  BRA `(.L_x_167) ;  /* 0xffffff8400307947 */ /* 0x000fea000383ffff */
.L_x_60:
[----:B--2---:R-:W-:-:S04]  /*b490*/  MOV R5, UR5 ;  /* 0x0000000500057c02 */ /* 0x004fc80008000f00 */
[----:B------:R2:W3:Y:S03]  /*b4a0*/  SYNCS.PHASECHK.TRANS64.TRYWAIT P0, [R5+URZ+0x8], R6 ;  /* 0x00000806050075a7 */ /* 0x0004e600080011ff */
[----:B---3--:R-:W-:Y:S05]  /*b4b0*/  @!P0 NANOSLEEP.SYNCS 0x989680 ;  /* 0x009896800000895d */ /* 0x008fea0003900000 */
[----:B------:R-:W3:Y:S02]  /*b4c0*/  @!P0 SYNCS.PHASECHK.TRANS64 P0, [R5+URZ+0x8], R6 ;  /* 0x00000806050085a7 */ /* 0x000ee400080010ff */
[----:B---3--:R-:W-:Y:S05]  /*b4d0*/  @!P0 BRA `(.L_x_60) ;  /* 0xfffffffc00ec8947 */ /* 0x008fea000383ffff */
[----:B------:R-:W-:Y:S05]  /*b4e0*/  BRA `(.L_x_59) ;  /* 0xffffff8400fc7947 */ /* 0x000fea000383ffff */
.L_x_62:
[----:B------:R-:W-:Y:S01]  /*b4f0*/  BSSY B0, `(.L_x_168) ;  /* 0x0000006000007945 */ /* 0x000fe20003800000 */
[----:B------:R-:W-:-:S07]  /*b500*/  MOV R15, 0xffffffff ;  /* 0xffffffff000f7802 */ /* 0x000fce0000000f00 */
[----:B-12--5:R-:W-:Y:S05]  /*b510*/  WARPSYNC.COLLECTIVE R15, `(.L_x_169) ;  /* 0x000000000f0c7348 */ /* 0x026fea0003c00000 */
[----:B------:R-:W-:Y:S02]  /*b520*/  ELECT P6, UR79, PT ;  /* 0x00000000004f782f */ /* 0x000fe400038c0000 */
[----:B------:R-:W-:Y:S01]  /*b530*/  MOV R14, UR79 ;  /* 0x0000004f000e7c02 */ /* 0x000fe20008000f00 */
[----:B-12--5:R-:W-:Y:S10]  /*b540*/  ENDCOLLECTIVE ;  /* 0x000000000000791b */ /* 0x026ff40003800000 */
.L_x_169:
[----:B------:R-:W-:Y:S05]  /*b550*/  BSYNC B0 ;  /* 0x0000000000007941 */ /* 0x000fea0003800000 */
.L_x_168:
[----:B------:R-:W-:Y:S01]  /*b560*/  PLOP3.LUT P0, PT, P6, PT, PT, 0x80, 0x8 ;  /* 0x000000000008781c */ /* 0x000fe2000370f070 */
[----:B------:R-:W-:-:S12]  /*b570*/  BRA `(.L_x_170) ;  /* 0xffffff8800287947 */ /* 0x000fd8000383ffff */
.L_x_64:
[----:B--2---:R-:W-:-:S04]  /*b580*/  MOV R3, UR5 ;  /* 0x0000000500037c02 */ /* 0x004fc80008000f00 */
[----:B------:R2:W3:Y:S03]  /*b590*/  SYNCS.PHASECHK.TRANS64.TRYWAIT P0, [R3+URZ+0x8], R4 ;  /* 0x00000804030075a7 */ /* 0x0004e600080011ff */
[----:B---3--:R-:W-:Y:S05]  /*b5a0*/  @!P0 NANOSLEEP.SYNCS 0x989680 ;  /* 0x009896800000895d */ /* 0x008fea0003900000 */
[----:B------:R-:W3:Y:S02]  /*b5b0*/  @!P0 SYNCS.PHASECHK.TRANS64 P0, [R3+URZ+0x8], R4 ;  /* 0x00000804030085a7 */ /* 0x000ee400080010ff */
[----:B---3--:R-:W-:Y:S05]  /*b5c0*/  @!P0 BRA `(.L_x_64) ;  /* 0xfffffffc00ec8947 */ /* 0x008fea000383ffff */
[----:B------:R-:W-:Y:S05]  /*b5d0*/  BRA `(.L_x_63) ;  /* 0xffffff88002c7947 */ /* 0x000fea000383ffff */
.L_x_65:
[----:B------:R-:W-:-:S07]  /*b5e0*/  MOV R4, UR21 ;  /* 0x0000001500047c02 */ /* 0x000fce0008000f00 */
.L_x_171:
[----:B-1----:R1:W2:Y:S02]  /*b5f0*/  SYNCS.PHASECHK.TRANS64.TRYWAIT P0, [R4+URZ+0xd0], R5 ;  /* 0x0000d005040075a7 */ /* 0x0022a400080011ff */
[----:B--2---:R-:W-:Y:S05]  /*b600*/  @!P0 NANOSLEEP.SYNCS 0x989680 ;  /* 0x009896800000895d */ /* 0x004fea0003900000 */
[----:B------:R-:W2:Y:S02]  /*b610*/  @!P0 SYNCS.PHASECHK.TRANS64 P0, [R4+URZ+0xd0], R5 ;  /* 0x0000d005040085a7 */ /* 0x000ea400080010ff */
[----:B--2---:R-:W-:Y:S05]  /*b620*/  @!P0 BRA `(.L_x_171) ;  /* 0xfffffffc00f08947 */ /* 0x004fea000383ffff */
[----:B------:R-:W-:Y:S05]  /*b630*/  BRA `(.L_x_172) ;  /* 0xffffff8c001c7947 */ /* 0x000fea000383ffff */
.L_x_67:
[----:B------:R-:W-:-:S07]  /*b640*/  MOV R4, UR26 ;  /* 0x0000001a00047c02 */ /* 0x000fce0008000f00 */
.L_x_173:
[----:B-1----:R1:W2:Y:S02]  /*b650*/  SYNCS.PHASECHK.TRANS64.TRYWAIT P0, [R4+URZ+0xf0], R5 ;  /* 0x0000f005040075a7 */ /* 0x0022a400080011ff */
[----:B--2---:R-:W-:Y:S05]  /*b660*/  @!P0 NANOSLEEP.SYNCS 0x989680 ;  /* 0x009896800000895d */ /* 0x004fea0003900000 */
[----:B------:R-:W2:Y:S02]  /*b670*/  @!P0 SYNCS.PHASECHK.TRANS64 P0, [R4+URZ+0xf0], R5 ;  /* 0x0000f005040085a7 */ /* 0x000ea400080010ff */
[----:B--2---:R-:W-:Y:S05]  /*b680*/  @!P0 BRA `(.L_x_173) ;  /* 0xfffffffc00f08947 */ /* 0x004fea000383ffff */
[----:B------:R-:W-:Y:S05]  /*b690*/  BRA `(.L_x_66) ;  /* 0xffffff8c003c7947 */ /* 0x000fea000383ffff */
.L_x_71:
[----:B-1----:R-:W-:Y:S07]  /*b6a0*/  MOV R4, UR17 ;  /* 0x0000001100047c02 */ /* 0x002fee0008000f00 */
.L_x_174:
[----:B-1----:R1:W2:Y:S02]  /*b6b0*/  SYNCS.PHASECHK.TRANS64.TRYWAIT P0, [R4+URZ], R7 ;  /* 0x00000007040075a7 */ /* 0x0022a400080011ff */
[----:B--2---:R-:W-:Y:S05]  /*b6c0*/  @!P0 NANOSLEEP.SYNCS 0x989680 ;  /* 0x009896800000895d */ /* 0x004fea0003900000 */
[----:B------:R-:W2:Y:S02]  /*b6d0*/  @!P0 SYNCS.PHASECHK.TRANS64 P0, [R4+URZ], R7 ;  /* 0x00000007040085a7 */ /* 0x000ea400080010ff */
[----:B--2---:R-:W-:Y:S05]  /*b6e0*/  @!P0 BRA `(.L_x_174) ;  /* 0xfffffffc00f08947 */ /* 0x004fea000383ffff */
[----:B------:R-:W-:Y:S05]  /*b6f0*/  BRA `(.L_x_70) ;  /* 0xffffff8c00747947 */ /* 0x000fea000383ffff */
.L_x_75:
[----:B--2---:R-:W-:-:S07]  /*b700*/  MOV R0, UR4 ;  /* 0x0000000400007c02 */ /* 0x004fce0008000f00 */
.L_x_175:
[----:B-1----:R1:W2:Y:S02]  /*b710*/  SYNCS.PHASECHK.TRANS64.TRYWAIT P0, [R0+URZ], R5 ;  /* 0x00000005000075a7 */ /* 0x0022a400080011ff */
[----:B--2---:R-:W-:Y:S05]  /*b720*/  @!P0 NANOSLEEP.SYNCS 0x989680 ;  /* 0x009896800000895d */ /* 0x004fea0003900000 */
[----:B------:R-:W2:Y:S02]  /*b730*/  @!P0 SYNCS.PHASECHK.TRANS64 P0, [R0+URZ], R5 ;  /* 0x00000005000085a7 */ /* 0x000ea400080010ff */
[----:B--2---:R-:W-:Y:S05]  /*b740*/  @!P0 BRA `(.L_x_175) ;  /* 0xfffffffc00f08947 */ /* 0x004fea000383ffff */
[----:B------:R-:W-:Y:S05]  /*b750*/  BRA `(.L_x_176) ;  /* 0xffffff9000707947 */ /* 0x000fea000383ffff */
.L_x_78:
[----:B------:R-:W-:-:S07]  /*b760*/  MOV R0, UR21 ;  /* 0x0000001500007c02 */ /* 0x000fce0008000f00 */
.L_x_177:
[----:B-1----:R1:W2:Y:S02]  /*b770*/  SYNCS.PHASECHK.TRANS64.TRYWAIT P1, [R0+URZ+0x100], R5 ;  /* 0x00010005000075a7 */ /* 0x0022a400080211ff */
[----:B--2---:R-:W-:Y:S05]  /*b780*/  @!P1 NANOSLEEP.SYNCS 0x989680 ;  /* 0x009896800000995d */ /* 0x004fea0003900000 */
[----:B------:R-:W2:Y:S02]  /*b790*/  @!P1 SYNCS.PHASECHK.TRANS64 P1, [R0+URZ+0x100], R5 ;  /* 0x00010005000095a7 */ /* 0x000ea400080210ff */
[----:B--2---:R-:W-:Y:S05]  /*b7a0*/  @!P1 BRA `(.L_x_177) ;  /* 0xfffffffc00f09947 */ /* 0x004fea000383ffff */
[----:B------:R-:W-:Y:S05]  /*b7b0*/  BRA `(.L_x_178) ;  /* 0xffffff9000bc7947 */ /* 0x000fea000383ffff */
.L_x_83:
[----:B------:R-:W-:Y:S07]  /*b7c0*/  MOV R0, UR20 ;  /* 0x0000001400007c02 */ /* 0x000fee0008000f00 */
.L_x_179:
[----:B-1----:R1:W2:Y:S02]  /*b7d0*/  SYNCS.PHASECHK.TRANS64.TRYWAIT P0, [R0+URZ+0xd0], R3 ;  /* 0x0000d003000075a7 */ /* 0x0022a400080011ff */
[----:B--2---:R-:W-:Y:S05]  /*b7e0*/  @!P0 NANOSLEEP.SYNCS 0x989680 ;  /* 0x009896800000895d */ /* 0x004fea0003900000 */
[----:B------:R-:W2:Y:S02]  /*b7f0*/  @!P0 SYNCS.PHASECHK.TRANS64 P0, [R0+URZ+0xd0], R3 ;  /* 0x0000d003000085a7 */ /* 0x000ea400080010ff */
[----:B--2---:R-:W-:Y:S05]  /*b800*/  @!P0 BRA `(.L_x_179) ;  /* 0xfffffffc00f08947 */ /* 0x004fea000383ffff */
[----:B------:R-:W-:Y:S05]  /*b810*/  BRA `(.L_x_180) ;  /* 0xffffff9800a07947 */ /* 0x000fea000383ffff */
.L_x_86:
[----:B------:R-:W-:Y:S07]  /*b820*/  MOV R3, UR20 ;  /* 0x0000001400037c02 */ /* 0x000fee0008000f00 */
.L_x_181:
[----:B-1----:R1:W2:Y:S02]  /*b830*/  SYNCS.PHASECHK.TRANS64.TRYWAIT P1, [R3+URZ+0xc8], R12 ;  /* 0x0000c80c030075a7 */ /* 0x0022a400080211ff */
[----:B--2---:R-:W-:Y:S05]  /*b840*/  @!P1 NANOSLEEP.SYNCS 0x989680 ;  /* 0x009896800000995d */ /* 0x004fea0003900000 */
[----:B------:R-:W2:Y:S02]  /*b850*/  @!P1 SYNCS.PHASECHK.TRANS64 P1, [R3+URZ+0xc8], R12 ;  /* 0x0000c80c030095a7 */ /* 0x000ea400080210ff */
[----:B--2---:R-:W-:Y:S05]  /*b860*/  @!P1 BRA `(.L_x_181) ;  /* 0xfffffffc00f09947 */ /* 0x004fea000383ffff */
[----:B------:R-:W-:Y:S05]  /*b870*/  BRA `(.L_x_85) ;  /* 0xffffff9c00fc7947 */ /* 0x000fea000383ffff */
.L_x_89:
[----:B------:R-:W-:Y:S07]  /*b880*/  MOV R0, UR20 ;  /* 0x0000001400007c02 */ /* 0x000fee0008000f00 */
.L_x_182:
[----:B-1----:R1:W2:Y:S02]  /*b890*/  SYNCS.PHASECHK.TRANS64.TRYWAIT P1, [R0+URZ+0xa0], R9 ;  /* 0x0000a009000075a7 */ /* 0x0022a400080211ff */
[----:B--2---:R-:W-:Y:S05]  /*b8a0*/  @!P1 NANOSLEEP.SYNCS 0x989680 ;  /* 0x009896800000995d */ /* 0x004fea0003900000 */
[----:B------:R-:W2:Y:S02]  /*b8b0*/  @!P1 SYNCS.PHASECHK.TRANS64 P1, [R0+URZ+0xa0], R9 ;  /* 0x0000a009000095a7 */ /* 0x000ea400080210ff */
[----:B--2---:R-:W-:Y:S05]  /*b8c0*/  @!P1 BRA `(.L_x_182) ;  /* 0xfffffffc00f09947 */ /* 0x004fea000383ffff */
[----:B------:R-:W-:Y:S05]  /*b8d0*/  BRA `(.L_x_183) ;  /* 0xffffffa4006c7947 */ /* 0x000fea000383ffff */
.L_x_90:
[----:B------:R-:W-:Y:S07]  /*b8e0*/  MOV R0, UR20 ;  /* 0x0000001400007c02 */ /* 0x000fee0008000f00 */
.L_x_184:
[----:B-1----:R1:W2:Y:S02]  /*b8f0*/  SYNCS.PHASECHK.TRANS64.TRYWAIT P1, [R0+URZ+0xa8], R9 ;  /* 0x0000a809000075a7 */ /* 0x0022a400080211ff */
[----:B--2---:R-:W-:Y:S05]  /*b900*/  @!P1 NANOSLEEP.SYNCS 0x989680 ;  /* 0x009896800000995d */ /* 0x004fea0003900000 */
[----:B------:R-:W2:Y:S02]  /*b910*/  @!P1 SYNCS.PHASECHK.TRANS64 P1, [R0+URZ+0xa8], R9 ;  /* 0x0000a809000095a7 */ /* 0x000ea400080210ff */
[----:B--2---:R-:W-:Y:S05]  /*b920*/  @!P1 BRA `(.L_x_184) ;  /* 0xfffffffc00f09947 */ /* 0x004fea000383ffff */
[----:B------:R-:W-:Y:S05]  /*b930*/  BRA `(.L_x_185) ;  /* 0xffffffa400ac7947 */ /* 0x000fea000383ffff */
.L_x_91:
[----:B------:R-:W-:Y:S07]  /*b940*/  MOV R0, UR20 ;  /* 0x0000001400007c02 */ /* 0x000fee0008000f00 */
.L_x_186:
[----:B-1----:R1:W2:Y:S02]  /*b950*/  SYNCS.PHASECHK.TRANS64.TRYWAIT P1, [R0+URZ+0xb0], R9 ;  /* 0x0000b009000075a7 */ /* 0x0022a400080211ff */
[----:B--2---:R-:W-:Y:S05]  /*b960*/  @!P1 NANOSLEEP.SYNCS 0x989680 ;  /* 0x009896800000995d */ /* 0x004fea0003900000 */
[----:B------:R-:W2:Y:S02]  /*b970*/  @!P1 SYNCS.PHASECHK.TRANS64 P1, [R0+URZ+0xb0], R9 ;  /* 0x0000b009000095a7 */ /* 0x000ea400080210ff */
[----:B--2---:R-:W-:Y:S05]  /*b980*/  @!P1 BRA `(.L_x_186) ;  /* 0xfffffffc00f09947 */ /* 0x004fea000383ffff */
[----:B------:R-:W-:Y:S05]  /*b990*/  BRA `(.L_x_187) ;  /* 0xffffffa400ec7947 */ /* 0x000fea000383ffff */
.L_x_92:
[----:B------:R-:W-:Y:S07]  /*b9a0*/  MOV R0, UR20 ;  /* 0x0000001400007c02 */ /* 0x000fee0008000f00 */
.L_x_188:
[----:B-1----:R1:W2:Y:S02]  /*b9b0*/  SYNCS.PHASECHK.TRANS64.TRYWAIT P0, [R0+URZ+0xb8], R9 ;  /* 0x0000b809000075a7 */ /* 0x0022a400080011ff */
[----:B--2---:R-:W-:Y:S05]  /*b9c0*/  @!P0 NANOSLEEP.SYNCS 0x989680 ;  /* 0x009896800000895d */ /* 0x004fea0003900000 */
[----:B------:R-:W2:Y:S02]  /*b9d0*/  @!P0 SYNCS.PHASECHK.TRANS64 P0, [R0+URZ+0xb8], R9 ;  /* 0x0000b809000085a7 */ /* 0x000ea400080010ff */
[----:B--2---:R-:W-:Y:S05]  /*b9e0*/  @!P0 BRA `(.L_x_188) ;  /* 0xfffffffc00f08947 */ /* 0x004fea000383ffff */
[----:B------:R-:W-:Y:S05]  /*b9f0*/  BRA `(.L_x_189) ;  /* 0xffffffa800347947 */ /* 0x000fea000383ffff */
.L_x_94:
[----:B------:R-:W-:-:S07]  /*ba00*/  MOV R0, UR20 ;  /* 0x0000001400007c02 */ /* 0x000fce0008000f00 */
.L_x_190:
[----:B--2---:R2:W3:Y:S02]  /*ba10*/  SYNCS.PHASECHK.TRANS64.TRYWAIT P0, [R0+URZ+0xa0], R3 ;  /* 0x0000a003000075a7 */ /* 0x0044e400080011ff */
[----:B---3--:R-:W-:Y:S05]  /*ba20*/  @!P0 NANOSLEEP.SYNCS 0x989680 ;  /* 0x009896800000895d */ /* 0x008fea0003900000 */
[----:B------:R-:W3:Y:S02]  /*ba30*/  @!P0 SYNCS.PHASECHK.TRANS64 P0, [R0+URZ+0xa0], R3 ;  /* 0x0000a003000085a7 */ /* 0x000ee400080010ff */
[----:B---3--:R-:W-:Y:S05]  /*ba40*/  @!P0 BRA `(.L_x_190) ;  /* 0xfffffffc00f08947 */ /* 0x008fea000383ffff */
[----:B------:R-:W-:Y:S05]  /*ba50*/  BRA `(.L_x_191) ;  /* 0xffffffa800947947 */ /* 0x000fea000383ffff */
.L_x_95:
[----:B--2---:R-:W-:-:S07]  /*ba60*/  MOV R0, UR20 ;  /* 0x0000001400007c02 */ /* 0x004fce0008000f00 */
.L_x_192:
[----:B--2---:R2:W3:Y:S02]  /*ba70*/  SYNCS.PHASECHK.TRANS64.TRYWAIT P0, [R0+URZ+0xa8], R3 ;  /* 0x0000a803000075a7 */ /* 0x0044e400080011ff */
[----:B---3--:R-:W-:Y:S05]  /*ba80*/  @!P0 NANOSLEEP.SYNCS 0x989680 ;  /* 0x009896800000895d */ /* 0x008fea0003900000 */
[----:B------:R-:W3:Y:S02]  /*ba90*/  @!P0 SYNCS.PHASECHK.TRANS64 P0, [R0+URZ+0xa8], R3 ;  /* 0x0000a803000085a7 */ /* 0x000ee400080010ff */
[----:B---3--:R-:W-:Y:S05]  /*baa0*/  @!P0 BRA `(.L_x_192) ;  /* 0xfffffffc00f08947 */ /* 0x008fea000383ffff */
[----:B------:R-:W-:Y:S05]  /*bab0*/  BRA `(.L_x_193) ;  /* 0xffffffa800847947 */ /* 0x000fea000383ffff */
.L_x_96:
[----:B--2---:R-:W-:-:S07]  /*bac0*/  MOV R0, UR20 ;  /* 0x0000001400007c02 */ /* 0x004fce0008000f00 */
.L_x_194:
[----:B--2---:R2:W3:Y:S02]  /*bad0*/  SYNCS.PHASECHK.TRANS64.TRYWAIT P0, [R0+URZ+0xb0], R3 ;  /* 0x0000b003000075a7 */ /* 0x0044e400080011ff */
[----:B---3--:R-:W-:Y:S05]  /*bae0*/  @!P0 NANOSLEEP.SYNCS 0x989680 ;  /* 0x009896800000895d */ /* 0x008fea0003900000 */
[----:B------:R-:W3:Y:S02]  /*baf0*/  @!P0 SYNCS.PHASECHK.TRANS64 P0, [R0+URZ+0xb0], R3 ;  /* 0x0000b003000085a7 */ /* 0x000ee400080010ff */
[----:B---3--:R-:W-:Y:S05]  /*bb00*/  @!P0 BRA `(.L_x_194) ;  /* 0xfffffffc00f08947 */ /* 0x008fea000383ffff */
[----:B------:R-:W-:Y:S05]  /*bb10*/  BRA `(.L_x_195) ;  /* 0xffffffa800747947 */ /* 0x000fea000383ffff */
.L_x_98:
[----:B------:R-:W-:Y:S07]  /*bb20*/  MOV R0, UR51 ;  /* 0x0000003300007c02 */ /* 0x000fee0008000f00 */
.L_x_196:
[----:B-1----:R1:W2:Y:S02]  /*bb30*/  SYNCS.PHASECHK.TRANS64.TRYWAIT P0, [R0+URZ+0xd0], R3 ;  /* 0x0000d003000075a7 */ /* 0x0022a400080011ff */
[----:B--2---:R-:W-:Y:S05]  /*bb40*/  @!P0 NANOSLEEP.SYNCS 0x989680 ;  /* 0x009896800000895d */ /* 0x004fea0003900000 */
[----:B------:R-:W2:Y:S02]  /*bb50*/  @!P0 SYNCS.PHASECHK.TRANS64 P0, [R0+URZ+0xd0], R3 ;  /* 0x0000d003000085a7 */ /* 0x000ea400080010ff */
[----:B--2---:R-:W-:Y:S05]  /*bb60*/  @!P0 BRA `(.L_x_196) ;  /* 0xfffffffc00f08947 */ /* 0x004fea000383ffff */
[----:B------:R-:W-:Y:S05]  /*bb70*/  BRA `(.L_x_197) ;  /* 0xffffffac00447947 */ /* 0x000fea000383ffff */
.L_x_109:
[----:B-1----:R-:W-:Y:S04]  /*bb80*/  MOV R0, UR51 ;  /* 0x0000003300007c02 */ /* 0x002fe80008000f00 */
[----:B------:R1:W3:Y:S03]  /*bb90*/  SYNCS.PHASECHK.TRANS64.TRYWAIT P1, [R0+URZ+0x80], R5 ;  /* 0x00008005000075a7 */ /* 0x0002e600080211ff */
[----:B---3--:R-:W-:Y:S05]  /*bba0*/  @!P1 NANOSLEEP.SYNCS 0x989680 ;  /* 0x009896800000995d */ /* 0x008fea0003900000 */
[----:B------:R-:W3:Y:S02]  /*bbb0*/  @!P1 SYNCS.PHASECHK.TRANS64 P1, [R0+URZ+0x80], R5 ;  /* 0x00008005000095a7 */ /* 0x000ee400080210ff */
[----:B---3--:R-:W-:Y:S05]  /*bbc0*/  @!P1 BRA `(.L_x_109) ;  /* 0xfffffffc00ec9947 */ /* 0x008fea000383ffff */
[----:B------:R-:W-:Y:S05]  /*bbd0*/  BRA `(.L_x_108) ;  /* 0xffffffc0003c7947 */ /* 0x000fea000383ffff */
.L_x_111:
[----:B-1----:R1:W4:Y:S02]  /*bbe0*/  SYNCS.PHASECHK.TRANS64.TRYWAIT P0, [R100+URZ+0xe0], R3 ;  /* 0x0000e003640075a7 */ /* 0x00232400080011ff */
[----:B----4-:R-:W-:Y:S05]  /*bbf0*/  @!P0 NANOSLEEP.SYNCS 0x989680 ;  /* 0x009896800000895d */ /* 0x010fea0003900000 */
[----:B------:R-:W4:Y:S02]  /*bc00*/  @!P0 SYNCS.PHASECHK.TRANS64 P0, [R100+URZ+0xe0], R3 ;  /* 0x0000e003640085a7 */ /* 0x000f2400080010ff */
[----:B----4-:R-:W-:Y:S05]  /*bc10*/  @!P0 BRA `(.L_x_111) ;  /* 0xfffffffc00f08947 */ /* 0x010fea000383ffff */
[----:B------:R-:W-:Y:S05]  /*bc20*/  BRA `(.L_x_110) ;  /* 0xffffffc000647947 */ /* 0x000fea000383ffff */
.L_x_120:
[----:B--2---:R2:W4:Y:S02]  /*bc30*/  SYNCS.PHASECHK.TRANS64.TRYWAIT P0, [R3+URZ+0x80], R0 ;  /* 0x00008000030075a7 */ /* 0x00452400080011ff */
[----:B----4-:R-:W-:Y:S05]  /*bc40*/  @!P0 NANOSLEEP.SYNCS 0x989680 ;  /* 0x009896800000895d */ /* 0x010fea0003900000 */
[----:B------:R-:W4:Y:S02]  /*bc50*/  @!P0 SYNCS.PHASECHK.TRANS64 P0, [R3+URZ+0x80], R0 ;  /* 0x00008000030085a7 */ /* 0x000f2400080010ff */
[----:B----4-:R-:W-:Y:S05]  /*bc60*/  @!P0 BRA `(.L_x_120) ;  /* 0xfffffffc00f08947 */ /* 0x010fea000383ffff */
[----:B------:R-:W-:Y:S05]  /*bc70*/  BRA `(.L_x_119) ;  /* 0xffffffcc00407947 */ /* 0x000fea000383ffff */
.L_x_128:
[----:B-1----:R1:W2:Y:S02]  /*bc80*/  SYNCS.PHASECHK.TRANS64.TRYWAIT P0, [R62+URZ+0x80], R5 ;  /* 0x000080053e0075a7 */ /* 0x0022a400080011ff */
[----:B--2---:R-:W-:Y:S05]  /*bc90*/  @!P0 NANOSLEEP.SYNCS 0x989680 ;  /* 0x009896800000895d */ /* 0x004fea0003900000 */
[----:B------:R-:W2:Y:S02]  /*bca0*/  @!P0 SYNCS.PHASECHK.TRANS64 P0, [R62+URZ+0x80], R5 ;  /* 0x000080053e0085a7 */ /* 0x000ea400080010ff */
[----:B--2---:R-:W-:Y:S05]  /*bcb0*/  @!P0 BRA `(.L_x_128) ;  /* 0xfffffffc00f08947 */ /* 0x004fea000383ffff */
[----:B------:R-:W-:Y:S05]  /*bcc0*/  BRA `(.L_x_127) ;  /* 0xffffffd8003c7947 */ /* 0x000fea000383ffff */
.L_x_136:
[----:B-1----:R1:W4:Y:S02]  /*bcd0*/  SYNCS.PHASECHK.TRANS64.TRYWAIT P0, [R62+URZ+0x80], R5 ;  /* 0x000080053e0075a7 */ /* 0x00232400080011ff */
[----:B----4-:R-:W-:Y:S05]  /*bce0*/  @!P0 NANOSLEEP.SYNCS 0x989680 ;  /* 0x009896800000895d */ /* 0x010fea0003900000 */
[----:B------:R-:W4:Y:S02]  /*bcf0*/  @!P0 SYNCS.PHASECHK.TRANS64 P0, [R62+URZ+0x80], R5 ;  /* 0x000080053e0085a7 */ /* 0x000f2400080010ff */
[----:B----4-:R-:W-:Y:S05]  /*bd00*/  @!P0 BRA `(.L_x_136) ;  /* 0xfffffffc00f08947 */ /* 0x010fea000383ffff */
[----:B------:R-:W-:Y:S05]  /*bd10*/  BRA `(.L_x_135) ;  /* 0xffffffe400347947 */ /* 0x000fea000383ffff */
        .weak           $__internal_0_$__cuda_sm10x_tcgen05_guardrail_trap_col_being_dealloced_not_returned_by_alloc
        .type           $__internal_0_$__cuda_sm10x_tcgen05_guardrail_trap_col_being_dealloced_not_returned_by_alloc,@function
        .size           $__internal_0_$__cuda_sm10x_tcgen05_guardrail_trap_col_being_dealloced_not_returned_by_alloc,($__internal_1_$__cuda_sm10x_tcgen05_guardrail_trap_phase_invalid_during_alloc - $__internal_0_$__cuda_sm10x_tcgen05_guardrail_trap_col_being_dealloced_not_returned_by_alloc)
$__internal_0_$__cuda_sm10x_tcgen05_guardrail_trap_col_being_dealloced_not_returned_by_alloc:
[----:B------:R-:W-:Y:S05]  /*bd20*/  BPT.TRAP 0x1 ;  /* 0x000000040000795c */ /* 0x000fea0000300000 */
[----:B------:R-:W-:-:S04]  /*bd30*/  HFMA2 R3, -RZ, RZ, 0, 0 ;  /* 0x00000000ff037431 */ /* 0x000fc800000001ff */
[----:B------:R-:W-:Y:S05]  /*bd40*/  RET.REL.NODEC R2 `(_ZN7cutlass13device_kernelINS_4conv6kernel13ConvUniversalINS1_16ConvProblemShapeILNS1_8OperatorE2ELi3EEENS1_10collective14CollectiveConvINS1_47MainloopSm100TmaUmmaWarpSpecializedImplicitGemmILS5_2ELi8ELi3ELi1ELi2EN4cute5tupleIJNSA_1CILi2EEENSC_ILi1EEESE_EEEEENSB_IJNSC_ILi256EEENSB_IJNSC_ILi128EEEEEENSB_IJNSC_ILi64EEEEEEEEENS_6half_tESN_NSA_8TiledMMAINSA_8MMA_AtomIJNSA_26SM100_MMA_F16BF16_2x1SM_SSISN_SN_fLi256ELi128ELNSA_4UMMA5MajorE1ELSS_1ELNSR_7ScaleInE0ELST_0EEEEEENSA_6LayoutINSB_IJSE_SE_SE_EEENSB_IJNSC_ILi0EEESY_SY_EEEEENSB_IJNSA_10UnderscoreES11_S11_EEEEENS7_6detail27Sm100ImplicitGemmTileTraitsINSA_18SM100_TMA_2SM_LOADENSA_14ComposedLayoutINSA_7SwizzleILi3ELi4ELi3EEENSA_18smem_ptr_flag_bitsILi16EEENSW_INSB_IJSK_NSC_ILi8EEEEEENSB_IJSE_SK_EEEEEEEvEENS15_INSA_25SM100_TMA_2SM_LOAD_IM2COLES1G_vEEEENS_8epilogue10collective18CollectiveEpilogueINS1L_23Sm100TmaWarpSpecializedILi4ELi2ELi32ELb1ELb0EEEJNSB_IJSI_SJ_SL_EEENSB_IJNSW_ISI_SE_EENSW_INSC_ILi32EEESE_EEEEESN_NSB_IJlNSB_IJSE_lllEEESY_EEESN_S1W_NS1L_6fusion15FusionCallbacksIS1P_NS1X_17LinearCombinationISN_fSN_fLNS_15FloatRoundStyleE2EEES1Q_S1U_JEEENSA_5SM1004TMEM4LOAD26SM100_TMEM_LOAD_32dp32b32xENSA_13SM90_TMA_LOADENS17_INS18_ILi2ELi4ELi3EEES1B_NSW_INSB_IJS1C_S1S_EEENSB_IJS1S_SE_EEEEEEENSA_39AutoVectorizingCopyWithAssumedAlignmentILi128EEENSA_14SM90_TMA_STOREES2C_S2E_S2E_EEEvvEEEEvNT_6ParamsE) ;  /* 0xffffff4002ac7950 */ /* 0x000fea0003c3ffff */
        .weak           $__internal_1_$__cuda_sm10x_tcgen05_guardrail_trap_phase_invalid_during_alloc
        .type           $__internal_1_$__cuda_sm10x_tcgen05_guardrail_trap_phase_invalid_during_alloc,@function
        .size           $__internal_1_$__cuda_sm10x_tcgen05_guardrail_trap_phase_invalid_during_alloc,($__internal_2_$__cuda_sm10x_tcgen05_guardrail_trap_unallocated_columns_being_dealloced - $__internal_1_$__cuda_sm10x_tcgen05_guardrail_trap_phase_invalid_during_alloc)
$__internal_1_$__cuda_sm10x_tcgen05_guardrail_trap_phase_invalid_during_alloc:
[----:B------:R-:W-:Y:S05]  /*bd50*/  BPT.TRAP 0x1 ;  /* 0x000000040000795c */ /* 0x000fea0000300000 */
[----:B------:R-:W-:-:S04]  /*bd60*/  MOV R5, 0x0 ;  /* 0x0000000000057802 */ /* 0x000fc80000000f00 */
[----:B------:R-:W-:Y:S05]  /*bd70*/  RET.REL.NODEC R4 `(_ZN7cutlass13device_kernelINS_4conv6kernel13ConvUniversalINS1_16ConvProblemShapeILNS1_8OperatorE2ELi3EEENS1_10collective14CollectiveConvINS1_47MainloopSm100TmaUmmaWarpSpecializedImplicitGemmILS5_2ELi8ELi3ELi1ELi2EN4cute5tupleIJNSA_1CILi2EEENSC_ILi1EEESE_EEEEENSB_IJNSC_ILi256EEENSB_IJNSC_ILi128EEEEEENSB_IJNSC_ILi64EEEEEEEEENS_6half_tESN_NSA_8TiledMMAINSA_8MMA_AtomIJNSA_26SM100_MMA_F16BF16_2x1SM_SSISN_SN_fLi256ELi128ELNSA_4UMMA5MajorE1ELSS_1ELNSR_7ScaleInE0ELST_0EEEEEENSA_6LayoutINSB_IJSE_SE_SE_EEENSB_IJNSC_ILi0EEESY_SY_EEEEENSB_IJNSA_10UnderscoreES11_S11_EEEEENS7_6detail27Sm100ImplicitGemmTileTraitsINSA_18SM100_TMA_2SM_LOADENSA_14ComposedLayoutINSA_7SwizzleILi3ELi4ELi3EEENSA_18smem_ptr_flag_bitsILi16EEENSW_INSB_IJSK_NSC_ILi8EEEEEENSB_IJSE_SK_EEEEEEEvEENS15_INSA_25SM100_TMA_2SM_LOAD_IM2COLES1G_vEEEENS_8epilogue10collective18CollectiveEpilogueINS1L_23Sm100TmaWarpSpecializedILi4ELi2ELi32ELb1ELb0EEEJNSB_IJSI_SJ_SL_EEENSB_IJNSW_ISI_SE_EENSW_INSC_ILi32EEESE_EEEEESN_NSB_IJlNSB_IJSE_lllEEESY_EEESN_S1W_NS1L_6fusion15FusionCallbacksIS1P_NS1X_17LinearCombinationISN_fSN_fLNS_15FloatRoundStyleE2EEES1Q_S1U_JEEENSA_5SM1004TMEM4LOAD26SM100_TMEM_LOAD_32dp32b32xENSA_13SM90_TMA_LOADENS17_INS18_ILi2ELi4ELi3EEES1B_NSW_INSB_IJS1C_S1S_EEENSB_IJS1S_SE_EEEEEEENSA_39AutoVectorizingCopyWithAssumedAlignmentILi128EEENSA_14SM90_TMA_STOREES2C_S2E_S2E_EEEvvEEEEvNT_6ParamsE) ;  /* 0xffffff4004a07950 */ /* 0x000fea0003c3ffff */
        .weak           $__internal_2_$__cuda_sm10x_tcgen05_guardrail_trap_unallocated_columns_being_dealloced
        .type           $__internal_2_$__cuda_sm10x_tcgen05_guardrail_trap_unallocated_columns_being_dealloced,@function
        .size           $__internal_2_$__cuda_sm10x_tcgen05_guardrail_trap_unallocated_columns_being_dealloced,(.L_x_199 - $__internal_2_$__cuda_sm10x_tcgen05_guardrail_trap_unallocated_columns_being_dealloced)
$__internal_2_$__cuda_sm10x_tcgen05_guardrail_trap_unallocated_columns_being_dealloced:
[----:B------:R-:W-:Y:S05]  /*bd80*/  BPT.TRAP 0x1 ;  /* 0x000000040000795c */ /* 0x000fea0000300000 */
[----:B------:R-:W-:-:S04]  /*bd90*/  HFMA2 R3, -RZ, RZ, 0, 0 ;  /* 0x00000000ff037431 */ /* 0x000fc800000001ff */
[----:B------:R-:W-:Y:S05]  /*bda0*/  RET.REL.NODEC R2 `(_ZN7cutlass13device_kernelINS_4conv6kernel13ConvUniversalINS1_16ConvProblemShapeILNS1_8OperatorE2ELi3EEENS1_10collective14CollectiveConvINS1_47MainloopSm100TmaUmmaWarpSpecializedImplicitGemmILS5_2ELi8ELi3ELi1ELi2EN4cute5tupleIJNSA_1CILi2EEENSC_ILi1EEESE_EEEEENSB_IJNSC_ILi256EEENSB_IJNSC_ILi128EEEEEENSB_IJNSC_ILi64EEEEEEEEENS_6half_tESN_NSA_8TiledMMAINSA_8MMA_AtomIJNSA_26SM100_MMA_F16BF16_2x1SM_SSISN_SN_fLi256ELi128ELNSA_4UMMA5MajorE1ELSS_1ELNSR_7ScaleInE0ELST_0EEEEEENSA_6LayoutINSB_IJSE_SE_SE_EEENSB_IJNSC_ILi0EEESY_SY_EEEEENSB_IJNSA_10UnderscoreES11_S11_EEEEENS7_6detail27Sm100ImplicitGemmTileTraitsINSA_18SM100_TMA_2SM_LOADENSA_14ComposedLayoutINSA_7SwizzleILi3ELi4ELi3EEENSA_18smem_ptr_flag_bitsILi16EEENSW_INSB_IJSK_NSC_ILi8EEEEEENSB_IJSE_SK_EEEEEEEvEENS15_INSA_25SM100_TMA_2SM_LOAD_IM2COLES1G_vEEEENS_8epilogue10collective18CollectiveEpilogueINS1L_23Sm100TmaWarpSpecializedILi4ELi2ELi32ELb1ELb0EEEJNSB_IJSI_SJ_SL_EEENSB_IJNSW_ISI_SE_EENSW_INSC_ILi32EEESE_EEEEESN_NSB_IJlNSB_IJSE_lllEEESY_EEESN_S1W_NS1L_6fusion15FusionCallbacksIS1P_NS1X_17LinearCombinationISN_fSN_fLNS_15FloatRoundStyleE2EEES1Q_S1U_JEEENSA_5SM1004TMEM4LOAD26SM100_TMEM_LOAD_32dp32b32xENSA_13SM90_TMA_LOADENS17_INS18_ILi2ELi4ELi3EEES1B_NSW_INSB_IJS1C_S1S_EEENSB_IJS1S_SE_EEEEEEENSA_39AutoVectorizingCopyWithAssumedAlignmentILi128EEENSA_14SM90_TMA_STOREES2C_S2E_S2E_EEEvvEEEEvNT_6ParamsE) ;  /* 0xffffff4002947950 */ /* 0x000fea0003c3ffff */
.L_x_198:
[----:B------:R-:W-:-:S00]  /*bdb0*/  BRA `(.L_x_198) ;  /* 0xfffffffc00fc7947 */ /* 0x000fc0000383ffff */
[----:B------:R-:W-:-:S00]  /*bdc0*/  NOP ;  /* 0x0000000000007918 */ /* 0x000fc00000000000 */
        /* <DEDUP_REMOVED lines=11> */
.L_x_199:


//--------------------- .nv.global.init           --------------------------
	.section	.nv.global.init,"aw",@progbits
.nv.global.init:
	.type		$str$29,@object
	.size		$str$29,($str$30 - $str$29)
$str$29:
        /*0000*/ 	.byte	0x28, 0x61, 0x64, 0x64, 0x72, 0x65, 0x73, 0x73, 0x20, 0x26, 0x20, 0x6d, 0x61, 0x73, 0x6b, 0x29
        /*0010*/ 	.byte	0x20, 0x3d, 0x3d, 0x20, 0x30, 0x00
	.type		$str$30,@object
	.size		$str$30,($str$28 - $str$30)
$str$30:
        /*0016*/ 	.byte	0x2f, 0x74, 0x6d, 0x70, 0x2f, 0x63, 0x75, 0x74, 0x6c, 0x61, 0x73, 0x73, 0x5f, 0x73, 0x77, 0x65
        /*0026*/ 	.byte	0x65, 0x70, 0x5f, 0x73, 0x72, 0x63, 0x2f, 0x69, 0x6e, 0x63, 0x6c, 0x75, 0x64, 0x65, 0x2f, 0x63
        /*0036*/ 	.byte	0x75, 0x74, 0x65, 0x2f, 0x70, 0x6f, 0x69, 0x6e, 0x74, 0x65, 0x72, 0x5f, 0x66, 0x6c, 0x61, 0x67
        /*0046*/ 	.byte	0x67, 0x65, 0x64, 0x2e, 0x68, 0x70, 0x70, 0x00
	.type		$str$28,@object
	.size		$str$28,($str$27 - $str$28)
$str$28:
        /*004e*/ 	.byte	0x2f, 0x74, 0x6d, 0x70, 0x2f, 0x63, 0x75, 0x74, 0x6c, 0x61, 0x73, 0x73, 0x5f, 0x73, 0x77, 0x65
        /*005e*/ 	.byte	0x65, 0x70, 0x5f, 0x73, 0x72, 0x63, 0x2f, 0x69, 0x6e, 0x63, 0x6c, 0x75, 0x64, 0x65, 0x2f, 0x63
        /*006e*/ 	.byte	0x75, 0x74, 0x65, 0x2f, 0x61, 0x74, 0x6f, 0x6d, 0x2f, 0x63, 0x6f, 0x70, 0x79, 0x5f, 0x74, 0x72
        /*007e*/ 	.byte	0x61, 0x69, 0x74, 0x73, 0x5f, 0x73, 0x6d, 0x31, 0x30, 0x30, 0x2e, 0x68, 0x70, 0x70, 0x00
	.type		$str$27,@object
	.size		$str$27,(__unnamed_1 - $str$27)
$str$27:
        /*008d*/ 	.byte	0x28, 0x28, 0x75, 0x69, 0x6e, 0x74, 0x33, 0x32, 0x5f, 0x74, 0x28, 0x74, 0x68, 0x72, 0x65, 0x61
        /*009d*/ 	.byte	0x64, 0x49, 0x64, 0x78, 0x2e, 0x78, 0x29, 0x20, 0x2f, 0x20, 0x33, 0x32, 0x29, 0x20, 0x25, 0x20
        /*00ad*/ 	.byte	0x34, 0x29, 0x20, 0x3d, 0x3d, 0x20, 0x28, 0x28, 0x28, 0x74, 0x6d, 0x65, 0x6d, 0x5f, 0x61, 0x64
        /*00bd*/ 	.byte	0x64, 0x72, 0x20, 0x3e, 0x3e, 0x20, 0x31, 0x36, 0x29, 0x20, 0x2f, 0x20, 0x33, 0x32, 0x29, 0x20
        /*00cd*/ 	.byte	0x25, 0x20, 0x34, 0x29, 0x00
	.type		__unnamed_1,@object
	.size		__unnamed_1,(__unnamed_2 - __unnamed_1)
__unnamed_1:
        /*00d2*/ 	.byte	0x61, 0x75, 0x74, 0x6f, 0x20, 0x63, 0x75, 0x74, 0x65, 0x3a, 0x3a, 0x61, 0x73, 0x5f, 0x70, 0x6f
        /* <DEDUP_REMOVED lines=24> */
        /*0262*/ 	.byte	0x3e, 0x3e, 0x3e, 0x3e, 0x5d, 0x00
	.type		__unnamed_2,@object
	.size		__unnamed_2,(.L_2 - __unnamed_2)
__unnamed_2:
        /* <DEDUP_REMOVED lines=42> */
        /*0508*/ 	.byte	0x3e, 0x3e, 0x5d, 0x00
.L_2:


//--------------------- .nv.shared._ZN7cutlass13device_kernelINS_4conv6kernel13ConvUniversalINS1_16ConvProblemShapeILNS1_8OperatorE2ELi3EEENS1_10collective14CollectiveConvINS1_47MainloopSm100TmaUmmaWarpSpecializedImplicitGemmILS5_2ELi8ELi3ELi1ELi2EN4cute5tupleIJNSA_1CILi2EEENSC_ILi1EEESE_EEEEENSB_IJNSC_ILi256EEENSB_IJNSC_ILi128EEEEEENSB_IJNSC_ILi64EEEEEEEEENS_6half_tESN_NSA_8TiledMMAINSA_8MMA_AtomIJNSA_26SM100_MMA_F16BF16_2x1SM_SSISN_SN_fLi256ELi128ELNSA_4UMMA5MajorE1ELSS_1ELNSR_7ScaleInE0ELST_0EEEEEENSA_6LayoutINSB_IJSE_SE_SE_EEENSB_IJNSC_ILi0EEESY_SY_EEEEENSB_IJNSA_10UnderscoreES11_S11_EEEEENS7_6detail27Sm100ImplicitGemmTileTraitsINSA_18SM100_TMA_2SM_LOADENSA_14ComposedLayoutINSA_7SwizzleILi3ELi4ELi3EEENSA_18smem_ptr_flag_bitsILi16EEENSW_INSB_IJSK_NSC_ILi8EEEEEENSB_IJSE_SK_EEEEEEEvEENS15_INSA_25SM100_TMA_2SM_LOAD_IM2COLES1G_vEEEENS_8epilogue10collective18CollectiveEpilogueINS1L_23Sm100TmaWarpSpecializedILi4ELi2ELi32ELb1ELb0EEEJNSB_IJSI_SJ_SL_EEENSB_IJNSW_ISI_SE_EENSW_INSC_ILi32EEESE_EEEEESN_NSB_IJlNSB_IJSE_lllEEESY_EEESN_S1W_NS1L_6fusion15FusionCallbacksIS1P_NS1X_17LinearCombinationISN_fSN_fLNS_15FloatRoundStyleE2EEES1Q_S1U_JEEENSA_5SM1004TMEM4LOAD26SM100_TMEM_LOAD_32dp32b32xENSA_13SM90_TMA_LOADENS17_INS18_ILi2ELi4ELi3EEES1B_NSW_INSB_IJS1C_S1S_EEENSB_IJS1S_SE_EEEEEEENSA_39AutoVectorizingCopyWithAssumedAlignmentILi128EEENSA_14SM90_TMA_STOREES2C_S2E_S2E_EEEvvEEEEvNT_6ParamsE --------------------------
	.section	.nv.shared._ZN7cutlass13device_kernelINS_4conv6kernel13ConvUniversalINS1_16ConvProblemShapeILNS1_8OperatorE2ELi3EEENS1_10collective14CollectiveConvINS1_47MainloopSm100TmaUmmaWarpSpecializedImplicitGemmILS5_2ELi8ELi3ELi1ELi2EN4cute5tupleIJNSA_1CILi2EEENSC_ILi1EEESE_EEEEENSB_IJNSC_ILi256EEENSB_IJNSC_ILi128EEEEEENSB_IJNSC_ILi64EEEEEEEEENS_6half_tESN_NSA_8TiledMMAINSA_8MMA_AtomIJNSA_26SM100_MMA_F16BF16_2x1SM_SSISN_SN_fLi256ELi128ELNSA_4UMMA5MajorE1ELSS_1ELNSR_7ScaleInE0ELST_0EEEEEENSA_6LayoutINSB_IJSE_SE_SE_EEENSB_IJNSC_ILi0EEESY_SY_EEEEENSB_IJNSA_10UnderscoreES11_S11_EEEEENS7_6detail27Sm100ImplicitGemmTileTraitsINSA_18SM100_TMA_2SM_LOADENSA_14ComposedLayoutINSA_7SwizzleILi3ELi4ELi3EEENSA_18smem_ptr_flag_bitsILi16EEENSW_INSB_IJSK_NSC_ILi8EEEEEENSB_IJSE_SK_EEEEEEEvEENS15_INSA_25SM100_TMA_2SM_LOAD_IM2COLES1G_vEEEENS_8epilogue10collective18CollectiveEpilogueINS1L_23Sm100TmaWarpSpecializedILi4ELi2ELi32ELb1ELb0EEEJNSB_IJSI_SJ_SL_EEENSB_IJNSW_ISI_SE_EENSW_INSC_ILi32EEESE_EEEEESN_NSB_IJlNSB_IJSE_lllEEESY_EEESN_S1W_NS1L_6fusion15FusionCallbacksIS1P_NS1X_17LinearCombinationISN_fSN_fLNS_15FloatRoundStyleE2EEES1Q_S1U_JEEENSA_5SM1004TMEM4LOAD26SM100_TMEM_LOAD_32dp32b32xENSA_13SM90_TMA_LOADENS17_INS18_ILi2ELi4ELi3EEES1B_NSW_INSB_IJS1C_S1S_EEENSB_IJS1S_SE_EEEEEEENSA_39AutoVectorizingCopyWithAssumedAlignmentILi128EEENSA_14SM90_TMA_STOREES2C_S2E_S2E_EEEvvEEEEvNT_6ParamsE,"aw",@nobits
	.sectionflags	@""
	.align	16
	.zero		1024


//--------------------- .nv.shared.reserved.0     --------------------------
	.section	.nv.shared.reserved.0,"aw",@nobits
	.weak		__nv_reservedSMEM_offset_0_alias
	.size		__nv_reservedSMEM_offset_0_alias, 0, 64
	.other		__nv_reservedSMEM_offset_0_alias,@"STO_CUDA_RESERVED_SHARED STV_DEFAULT"
__nv_reservedSMEM_offset_0_alias:
	.zero		0
.nv.shared.reserved.0:
	.zero		64
	.weak		__nv_reservedSMEM_tcgen05_partition
	.type		__nv_reservedSMEM_tcgen05_partition,@object
	.size		__nv_reservedSMEM_tcgen05_partition,(.L_0 - __nv_reservedSMEM_tcgen05_partition)
__nv_reservedSMEM_tcgen05_partition:
	.zero		32
.L_0:


//--------------------- .nv.global                --------------------------
	.section	.nv.global,"aw",@nobits
.nv.global:
	.type		_ZN39_INTERNAL_d6442ae4_4_k_cu_e0f457fa_31854cute1_E,@object
	.size		_ZN39_INTERNAL_d6442ae4_4_k_cu_e0f457fa_31854cute1_E,(_ZN39_INTERNAL_d6442ae4_4_k_cu_e0f457fa_31854cuda3std3__45__cpo6cbeginE - _ZN39_INTERNAL_d6442ae4_4_k_cu_e0f457fa_31854cute1_E)
_ZN39_INTERNAL_d6442ae4_4_k_cu_e0f457fa_31854cute1_E:
	.zero		1
	.type		_ZN39_INTERNAL_d6442ae4_4_k_cu_e0f457fa_31854cuda3std3__45__cpo6cbeginE,@object
	.size		_ZN39_INTERNAL_d6442ae4_4_k_cu_e0f457fa_31854cuda3std3__45__cpo6cbeginE,(_ZN39_INTERNAL_d6442ae4_4_k_cu_e0f457fa_31854cuda3std3__48in_placeE - _ZN39_INTERNAL_d6442ae4_4_k_cu_e0f457fa_31854cuda3std3__45__cpo6cbeginE)
_ZN39_INTERNAL_d6442ae4_4_k_cu_e0f457fa_31854cuda3std3__45__cpo6cbeginE:
	.zero		1
	.type		_ZN39_INTERNAL_d6442ae4_4_k_cu_e0f457fa_31854cuda3std3__48in_placeE,@object
	.size		_ZN39_INTERNAL_d6442ae4_4_k_cu_e0f457fa_31854cuda3std3__48in_placeE,(_ZN39_INTERNAL_d6442ae4_4_k_cu_e0f457fa_31854cuda3std6ranges3__45__cpo9iter_moveE - _ZN39_INTERNAL_d6442ae4_4_k_cu_e0f457fa_31854cuda3std3__48in_placeE)
_ZN39_INTERNAL_d6442ae4_4_k_cu_e0f457fa_31854cuda3std3__48in_placeE:
	.zero		1
	.type		_ZN39_INTERNAL_d6442ae4_4_k_cu_e0f457fa_31854cuda3std6ranges3__45__cpo9iter_moveE,@object
	.size		_ZN39_INTERNAL_d6442ae4_4_k_cu_e0f457fa_31854cuda3std6ranges3__45__cpo9iter_moveE,(_ZN39_INTERNAL_d6442ae4_4_k_cu_e0f457fa_31854cuda3std3__45__cpo5beginE - _ZN39_INTERNAL_d6442ae4_4_k_cu_e0f457fa_31854cuda3std6ranges3__45__cpo9iter_moveE)
_ZN39_INTERNAL_d6442ae4_4_k_cu_e0f457fa_31854cuda3std6ranges3__45__cpo9iter_moveE:
	.zero		1
	.type		_ZN39_INTERNAL_d6442ae4_4_k_cu_e0f457fa_31854cuda3std3__45__cpo5beginE,@object
	.size		_ZN39_INTERNAL_d6442ae4_4_k_cu_e0f457fa_31854cuda3std3__45__cpo5beginE,(_ZN39_INTERNAL_d6442ae4_4_k_cu_e0f457fa_31854cuda3std3__441_GLOBAL__N__d6442ae4_4_k_cu_e0f457fa_31856ignoreE - _ZN39_INTERNAL_d6442ae4_4_k_cu_e0f457fa_31854cuda3std3__45__cpo5beginE)
_ZN39_INTERNAL_d6442ae4_4_k_cu_e0f457fa_31854cuda3std3__45__cpo5beginE:
	.zero		1
	.type		_ZN39_INTERNAL_d6442ae4_4_k_cu_e0f457fa_31854cuda3std3__441_GLOBAL__N__d6442ae4_4_k_cu_e0f457fa_31856ignoreE,@object
	.size		_ZN39_INTERNAL_d6442ae4_4_k_cu_e0f457fa_31854cuda3std3__441_GLOBAL__N__d6442ae4_4_k_cu_e0f457fa_31856ignoreE,(_ZN39_INTERNAL_d6442ae4_4_k_cu_e0f457fa_31854cute7productE - _ZN39_INTERNAL_d6442ae4_4_k_cu_e0f457fa_31854cuda3std3__441_GLOBAL__N__d6442ae4_4_k_cu_e0f457fa_31856ignoreE)
_ZN39_INTERNAL_d6442ae4_4_k_cu_e0f457fa_31854cuda3std3__441_GLOBAL__N__d6442ae4_4_k_cu_e0f457fa_31856ignoreE:
	.zero		1
	.type		_ZN39_INTERNAL_d6442ae4_4_k_cu_e0f457fa_31854cute7productE,@object
	.size		_ZN39_INTERNAL_d6442ae4_4_k_cu_e0f457fa_31854cute7productE,(_ZN39_INTERNAL_d6442ae4_4_k_cu_e0f457fa_31854cuda3std3__45__cpo3endE - _ZN39_INTERNAL_d6442ae4_4_k_cu_e0f457fa_31854cute7productE)
_ZN39_INTERNAL_d6442ae4_4_k_cu_e0f457fa_31854cute7productE:
	.zero		1
	.type		_ZN39_INTERNAL_d6442ae4_4_k_cu_e0f457fa_31854cuda3std3__45__cpo3endE,@object
	.size		_ZN39_INTERNAL_d6442ae4_4_k_cu_e0f457fa_31854cuda3std3__45__cpo3endE,(_ZN39_INTERNAL_d6442ae4_4_k_cu_e0f457fa_31854cuda3std3__419piecewise_constructE - _ZN39_INTERNAL_d6442ae4_4_k_cu_e0f457fa_31854cuda3std3__45__cpo3endE)
_ZN39_INTERNAL_d6442ae4_4_k_cu_e0f457fa_31854cuda3std3__45__cpo3endE:
	.zero		1
	.type		_ZN39_INTERNAL_d6442ae4_4_k_cu_e0f457fa_31854cuda3std3__419piecewise_constructE,@object
	.size		_ZN39_INTERNAL_d6442ae4_4_k_cu_e0f457fa_31854cuda3std3__419piecewise_constructE,(_ZN39_INTERNAL_d6442ae4_4_k_cu_e0f457fa_31854cuda3std3__45__cpo4cendE - _ZN39_INTERNAL_d6442ae4_4_k_cu_e0f457fa_31854cuda3std3__419piecewise_constructE)
_ZN39_INTERNAL_d6442ae4_4_k_cu_e0f457fa_31854cuda3std3__419piecewise_constructE:
	.zero		1
	.type		_ZN39_INTERNAL_d6442ae4_4_k_cu_e0f457fa_31854cuda3std3__45__cpo4cendE,@object
	.size		_ZN39_INTERNAL_d6442ae4_4_k_cu_e0f457fa_31854cuda3std3__45__cpo4cendE,(_ZN39_INTERNAL_d6442ae4_4_k_cu_e0f457fa_31854cuda3std6ranges3__45__cpo4swapE - _ZN39_INTERNAL_d6442ae4_4_k_cu_e0f457fa_31854cuda3std3__45__cpo4cendE)
_ZN39_INTERNAL_d6442ae4_4_k_cu_e0f457fa_31854cuda3std3__45__cpo4cendE:
	.zero		1
	.type		_ZN39_INTERNAL_d6442ae4_4_k_cu_e0f457fa_31854cuda3std6ranges3__45__cpo4swapE,@object
	.size		_ZN39_INTERNAL_d6442ae4_4_k_cu_e0f457fa_31854cuda3std6ranges3__45__cpo4swapE,(.L_10 - _ZN39_INTERNAL_d6442ae4_4_k_cu_e0f457fa_31854cuda3std6ranges3__45__cpo4swapE)
_ZN39_INTERNAL_d6442ae4_4_k_cu_e0f457fa_31854cuda3std6ranges3__45__cpo4swapE:
	.zero		1
.L_10:


//--------------------- .nv.constant0._ZN7cutlass13device_kernelINS_4conv6kernel13ConvUniversalINS1_16ConvProblemShapeILNS1_8OperatorE2ELi3EEENS1_10collective14CollectiveConvINS1_47MainloopSm100TmaUmmaWarpSpecializedImplicitGemmILS5_2ELi8ELi3ELi1ELi2EN4cute5tupleIJNSA_1CILi2EEENSC_ILi1EEESE_EEEEENSB_IJNSC_ILi256EEENSB_IJNSC_ILi128EEEEEENSB_IJNSC_ILi64EEEEEEEEENS_6half_tESN_NSA_8TiledMMAINSA_8MMA_AtomIJNSA_26SM100_MMA_F16BF16_2x1SM_SSISN_SN_fLi256ELi128ELNSA_4UMMA5MajorE1ELSS_1ELNSR_7ScaleInE0ELST_0EEEEEENSA_6LayoutINSB_IJSE_SE_SE_EEENSB_IJNSC_ILi0EEESY_SY_EEEEENSB_IJNSA_10UnderscoreES11_S11_EEEEENS7_6detail27Sm100ImplicitGemmTileTraitsINSA_18SM100_TMA_2SM_LOADENSA_14ComposedLayoutINSA_7SwizzleILi3ELi4ELi3EEENSA_18smem_ptr_flag_bitsILi16EEENSW_INSB_IJSK_NSC_ILi8EEEEEENSB_IJSE_SK_EEEEEEEvEENS15_INSA_25SM100_TMA_2SM_LOAD_IM2COLES1G_vEEEENS_8epilogue10collective18CollectiveEpilogueINS1L_23Sm100TmaWarpSpecializedILi4ELi2ELi32ELb1ELb0EEEJNSB_IJSI_SJ_SL_EEENSB_IJNSW_ISI_SE_EENSW_INSC_ILi32EEESE_EEEEESN_NSB_IJlNSB_IJSE_lllEEESY_EEESN_S1W_NS1L_6fusion15FusionCallbacksIS1P_NS1X_17LinearCombinationISN_fSN_fLNS_15FloatRoundStyleE2EEES1Q_S1U_JEEENSA_5SM1004TMEM4LOAD26SM100_TMEM_LOAD_32dp32b32xENSA_13SM90_TMA_LOADENS17_INS18_ILi2ELi4ELi3EEES1B_NSW_INSB_IJS1C_S1S_EEENSB_IJS1S_SE_EEEEEEENSA_39AutoVectorizingCopyWithAssumedAlignmentILi128EEENSA_14SM90_TMA_STOREES2C_S2E_S2E_EEEvvEEEEvNT_6ParamsE --------------------------
	.section	.nv.constant0._ZN7cutlass13device_kernelINS_4conv6kernel13ConvUniversalINS1_16ConvProblemShapeILNS1_8OperatorE2ELi3EEENS1_10collective14CollectiveConvINS1_47MainloopSm100TmaUmmaWarpSpecializedImplicitGemmILS5_2ELi8ELi3ELi1ELi2EN4cute5tupleIJNSA_1CILi2EEENSC_ILi1EEESE_EEEEENSB_IJNSC_ILi256EEENSB_IJNSC_ILi128EEEEEENSB_IJNSC_ILi64EEEEEEEEENS_6half_tESN_NSA_8TiledMMAINSA_8MMA_AtomIJNSA_26SM100_MMA_F16BF16_2x1SM_SSISN_SN_fLi256ELi128ELNSA_4UMMA5MajorE1ELSS_1ELNSR_7ScaleInE0ELST_0EEEEEENSA_6LayoutINSB_IJSE_SE_SE_EEENSB_IJNSC_ILi0EEESY_SY_EEEEENSB_IJNSA_10UnderscoreES11_S11_EEEEENS7_6detail27Sm100ImplicitGemmTileTraitsINSA_18SM100_TMA_2SM_LOADENSA_14ComposedLayoutINSA_7SwizzleILi3ELi4ELi3EEENSA_18smem_ptr_flag_bitsILi16EEENSW_INSB_IJSK_NSC_ILi8EEEEEENSB_IJSE_SK_EEEEEEEvEENS15_INSA_25SM100_TMA_2SM_LOAD_IM2COLES1G_vEEEENS_8epilogue10collective18CollectiveEpilogueINS1L_23Sm100TmaWarpSpecializedILi4ELi2ELi32ELb1ELb0EEEJNSB_IJSI_SJ_SL_EEENSB_IJNSW_ISI_SE_EENSW_INSC_ILi32EEESE_EEEEESN_NSB_IJlNSB_IJSE_lllEEESY_EEESN_S1W_NS1L_6fusion15FusionCallbacksIS1P_NS1X_17LinearCombinationISN_fSN_fLNS_15FloatRoundStyleE2EEES1Q_S1U_JEEENSA_5SM1004TMEM4LOAD26SM100_TMEM_LOAD_32dp32b32xENSA_13SM90_TMA_LOADENS17_INS18_ILi2ELi4ELi3EEES1B_NSW_INSB_IJS1C_S1S_EEENSB_IJS1S_SE_EEEEEEENSA_39AutoVectorizingCopyWithAssumedAlignmentILi128EEENSA_14SM90_TMA_STOREES2C_S2E_S2E_EEEvvEEEEvNT_6ParamsE,"a",@progbits
	.sectionflags	@""
	.align	4
.nv.constant0._ZN7cutlass13device_kernelINS_4conv6kernel13ConvUniversalINS1_16ConvProblemShapeILNS1_8OperatorE2ELi3EEENS1_10collective14CollectiveConvINS1_47MainloopSm100TmaUmmaWarpSpecializedImplicitGemmILS5_2ELi8ELi3ELi1ELi2EN4cute5tupleIJNSA_1CILi2EEENSC_ILi1EEESE_EEEEENSB_IJNSC_ILi256EEENSB_IJNSC_ILi128EEEEEENSB_IJNSC_ILi64EEEEEEEEENS_6half_tESN_NSA_8TiledMMAINSA_8MMA_AtomIJNSA_26SM100_MMA_F16BF16_2x1SM_SSISN_SN_fLi256ELi128ELNSA_4UMMA5MajorE1ELSS_1ELNSR_7ScaleInE0ELST_0EEEEEENSA_6LayoutINSB_IJSE_SE_SE_EEENSB_IJNSC_ILi0EEESY_SY_EEEEENSB_IJNSA_10UnderscoreES11_S11_EEEEENS7_6detail27Sm100ImplicitGemmTileTraitsINSA_18SM100_TMA_2SM_LOADENSA_14ComposedLayoutINSA_7SwizzleILi3ELi4ELi3EEENSA_18smem_ptr_flag_bitsILi16EEENSW_INSB_IJSK_NSC_ILi8EEEEEENSB_IJSE_SK_EEEEEEEvEENS15_INSA_25SM100_TMA_2SM_LOAD_IM2COLES1G_vEEEENS_8epilogue10collective18CollectiveEpilogueINS1L_23Sm100TmaWarpSpecializedILi4ELi2ELi32ELb1ELb0EEEJNSB_IJSI_SJ_SL_EEENSB_IJNSW_ISI_SE_EENSW_INSC_ILi32EEESE_EEEEESN_NSB_IJlNSB_IJSE_lllEEESY_EEESN_S1W_NS1L_6fusion15FusionCallbacksIS1P_NS1X_17LinearCombinationISN_fSN_fLNS_15FloatRoundStyleE2EEES1Q_S1U_JEEENSA_5SM1004TMEM4LOAD26SM100_TMEM_LOAD_32dp32b32xENSA_13SM90_TMA_LOADENS17_INS18_ILi2ELi4ELi3EEES1B_NSW_INSB_IJS1C_S1S_EEENSB_IJS1S_SE_EEEEEEENSA_39AutoVectorizingCopyWithAssumedAlignmentILi128EEENSA_14SM90_TMA_STOREES2C_S2E_S2E_EEEvvEEEEvNT_6ParamsE:
	.zero		3200


//--------------------- SYMBOLS --------------------------

	.type		.nv.reservedSmem.offset0,@object
	.size		.nv.reservedSmem.offset0,0x4
	.type		.nv.reservedSmem.cap,@object
	.size		.nv.reservedSmem.cap,0x4
	.type		__assertfail,@function
